//
// Generated by NVIDIA NVVM Compiler
//
// Compiler Build ID: CL-36424714
// Cuda compilation tools, release 13.0, V13.0.88
// Based on NVVM 20.0.0
//

.version 9.0
.target sm_100
.address_size 64

	// .globl	_Z15regex_kernel_2dPKcPKiiiPK8NFAStatePK11PatternMetaiPi

.visible .entry _Z15regex_kernel_2dPKcPKiiiPK8NFAStatePK11PatternMetaiPi(
	.param .u64 .ptr .align 1 _Z15regex_kernel_2dPKcPKiiiPK8NFAStatePK11PatternMetaiPi_param_0,
	.param .u64 .ptr .align 1 _Z15regex_kernel_2dPKcPKiiiPK8NFAStatePK11PatternMetaiPi_param_1,
	.param .u32 _Z15regex_kernel_2dPKcPKiiiPK8NFAStatePK11PatternMetaiPi_param_2,
	.param .u32 _Z15regex_kernel_2dPKcPKiiiPK8NFAStatePK11PatternMetaiPi_param_3,
	.param .u64 .ptr .align 1 _Z15regex_kernel_2dPKcPKiiiPK8NFAStatePK11PatternMetaiPi_param_4,
	.param .u64 .ptr .align 1 _Z15regex_kernel_2dPKcPKiiiPK8NFAStatePK11PatternMetaiPi_param_5,
	.param .u32 _Z15regex_kernel_2dPKcPKiiiPK8NFAStatePK11PatternMetaiPi_param_6,
	.param .u64 .ptr .align 1 _Z15regex_kernel_2dPKcPKiiiPK8NFAStatePK11PatternMetaiPi_param_7
)
{
	.local .align 16 .b8 	__local_depot0[7184];
	.reg .b64 	%SP;
	.reg .b64 	%SPL;
	.reg .pred 	%p<56>;
	.reg .b16 	%rs<1564>;
	.reg .b32 	%r<6261>;
	.reg .b64 	%rd<108>;

	mov.u64 	%SPL, __local_depot0;
	ld.param.u64 	%rd14, [_Z15regex_kernel_2dPKcPKiiiPK8NFAStatePK11PatternMetaiPi_param_1];
	ld.param.u32 	%r2604, [_Z15regex_kernel_2dPKcPKiiiPK8NFAStatePK11PatternMetaiPi_param_2];
	ld.param.u64 	%rd16, [_Z15regex_kernel_2dPKcPKiiiPK8NFAStatePK11PatternMetaiPi_param_5];
	ld.param.u32 	%r2605, [_Z15regex_kernel_2dPKcPKiiiPK8NFAStatePK11PatternMetaiPi_param_6];
	add.u64 	%rd1, %SPL, 0;
	add.u64 	%rd2, %SPL, 0;
	add.u64 	%rd3, %SPL, 2048;
	add.u64 	%rd4, %SPL, 4612;
	mov.u32 	%r2607, %ctaid.x;
	mov.u32 	%r2608, %ntid.x;
	mov.u32 	%r2609, %tid.x;
	mad.lo.s32 	%r1, %r2607, %r2608, %r2609;
	mov.u32 	%r2610, %ctaid.y;
	mov.u32 	%r2611, %ntid.y;
	mov.u32 	%r2612, %tid.y;
	mad.lo.s32 	%r2613, %r2610, %r2611, %r2612;
	setp.ge.s32 	%p2, %r1, %r2604;
	setp.ge.s32 	%p3, %r2613, %r2605;
	or.pred  	%p4, %p2, %p3;
	@%p4 bra 	$L__BB0_54;
	cvta.to.global.u64 	%rd22, %rd14;
	cvta.to.global.u64 	%rd23, %rd16;
	mul.wide.s32 	%rd24, %r1, 4;
	add.s64 	%rd25, %rd22, %rd24;
	ld.global.nc.u32 	%r3, [%rd25];
	mul.wide.u32 	%rd26, %r2613, 12;
	add.s64 	%rd27, %rd23, %rd26;
	ld.global.nc.u32 	%r4, [%rd27];
	ld.global.nc.u32 	%r5, [%rd27+4];
	ld.global.nc.v2.u8 	{%rs2, %rs1}, [%rd27+8];
	setp.eq.s16 	%p5, %rs2, 0;
	selp.b32 	%r2614, %r3, 0, %p5;
	setp.lt.s32 	%p6, %r2614, 0;
	@%p6 bra 	$L__BB0_54;
	mov.b32 	%r4707, 0;
	mul.wide.s32 	%rd77, %r4, 16;
$L__BB0_3:
	setp.lt.s32 	%p7, %r5, 1;
	mov.b32 	%r4712, 0;
	st.local.u32 	[%rd3+2048], %r4712;
	st.local.u32 	[%rd3+2052], %r4712;
	st.local.u32 	[%rd3+2056], %r4712;
	st.local.u32 	[%rd3+2060], %r4712;
	st.local.u32 	[%rd3+2064], %r4712;
	st.local.u32 	[%rd3+2068], %r4712;
	st.local.u32 	[%rd3+2072], %r4712;
	st.local.u32 	[%rd3+2076], %r4712;
	st.local.u32 	[%rd3+2080], %r4712;
	st.local.u32 	[%rd3+2084], %r4712;
	st.local.u32 	[%rd3+2088], %r4712;
	st.local.u32 	[%rd3+2092], %r4712;
	st.local.u32 	[%rd3+2096], %r4712;
	st.local.u32 	[%rd3+2100], %r4712;
	st.local.u32 	[%rd3+2104], %r4712;
	st.local.u32 	[%rd3+2108], %r4712;
	st.local.u32 	[%rd3+2112], %r4712;
	st.local.u32 	[%rd3+2116], %r4712;
	st.local.u32 	[%rd3+2120], %r4712;
	st.local.u32 	[%rd3+2124], %r4712;
	st.local.u32 	[%rd3+2128], %r4712;
	st.local.u32 	[%rd3+2132], %r4712;
	st.local.u32 	[%rd3+2136], %r4712;
	st.local.u32 	[%rd3+2140], %r4712;
	st.local.u32 	[%rd3+2144], %r4712;
	st.local.u32 	[%rd3+2148], %r4712;
	st.local.u32 	[%rd3+2152], %r4712;
	st.local.u32 	[%rd3+2156], %r4712;
	st.local.u32 	[%rd3+2160], %r4712;
	st.local.u32 	[%rd3+2164], %r4712;
	st.local.u32 	[%rd3+2168], %r4712;
	st.local.u32 	[%rd3+2172], %r4712;
	st.local.u32 	[%rd3+2176], %r4712;
	st.local.u32 	[%rd3+2180], %r4712;
	st.local.u32 	[%rd3+2184], %r4712;
	st.local.u32 	[%rd3+2188], %r4712;
	st.local.u32 	[%rd3+2192], %r4712;
	st.local.u32 	[%rd3+2196], %r4712;
	st.local.u32 	[%rd3+2200], %r4712;
	st.local.u32 	[%rd3+2204], %r4712;
	st.local.u32 	[%rd3+2208], %r4712;
	st.local.u32 	[%rd3+2212], %r4712;
	st.local.u32 	[%rd3+2216], %r4712;
	st.local.u32 	[%rd3+2220], %r4712;
	st.local.u32 	[%rd3+2224], %r4712;
	st.local.u32 	[%rd3+2228], %r4712;
	st.local.u32 	[%rd3+2232], %r4712;
	st.local.u32 	[%rd3+2236], %r4712;
	st.local.u32 	[%rd3+2240], %r4712;
	st.local.u32 	[%rd3+2244], %r4712;
	st.local.u32 	[%rd3+2248], %r4712;
	st.local.u32 	[%rd3+2252], %r4712;
	st.local.u32 	[%rd3+2256], %r4712;
	st.local.u32 	[%rd3+2260], %r4712;
	st.local.u32 	[%rd3+2264], %r4712;
	st.local.u32 	[%rd3+2268], %r4712;
	st.local.u32 	[%rd3+2272], %r4712;
	st.local.u32 	[%rd3+2276], %r4712;
	st.local.u32 	[%rd3+2280], %r4712;
	st.local.u32 	[%rd3+2284], %r4712;
	st.local.u32 	[%rd3+2288], %r4712;
	st.local.u32 	[%rd3+2292], %r4712;
	st.local.u32 	[%rd3+2296], %r4712;
	st.local.u32 	[%rd3+2300], %r4712;
	st.local.u32 	[%rd3+2304], %r4712;
	st.local.u32 	[%rd3+2308], %r4712;
	st.local.u32 	[%rd3+2312], %r4712;
	st.local.u32 	[%rd3+2316], %r4712;
	st.local.u32 	[%rd3+2320], %r4712;
	st.local.u32 	[%rd3+2324], %r4712;
	st.local.u32 	[%rd3+2328], %r4712;
	st.local.u32 	[%rd3+2332], %r4712;
	st.local.u32 	[%rd3+2336], %r4712;
	st.local.u32 	[%rd3+2340], %r4712;
	st.local.u32 	[%rd3+2344], %r4712;
	st.local.u32 	[%rd3+2348], %r4712;
	st.local.u32 	[%rd3+2352], %r4712;
	st.local.u32 	[%rd3+2356], %r4712;
	st.local.u32 	[%rd3+2360], %r4712;
	st.local.u32 	[%rd3+2364], %r4712;
	st.local.u32 	[%rd3+2368], %r4712;
	st.local.u32 	[%rd3+2372], %r4712;
	st.local.u32 	[%rd3+2376], %r4712;
	st.local.u32 	[%rd3+2380], %r4712;
	st.local.u32 	[%rd3+2384], %r4712;
	st.local.u32 	[%rd3+2388], %r4712;
	st.local.u32 	[%rd3+2392], %r4712;
	st.local.u32 	[%rd3+2396], %r4712;
	st.local.u32 	[%rd3+2400], %r4712;
	st.local.u32 	[%rd3+2404], %r4712;
	st.local.u32 	[%rd3+2408], %r4712;
	st.local.u32 	[%rd3+2412], %r4712;
	st.local.u32 	[%rd3+2416], %r4712;
	st.local.u32 	[%rd3+2420], %r4712;
	st.local.u32 	[%rd3+2424], %r4712;
	st.local.u32 	[%rd3+2428], %r4712;
	st.local.u32 	[%rd3+2432], %r4712;
	st.local.u32 	[%rd3+2436], %r4712;
	st.local.u32 	[%rd3+2440], %r4712;
	st.local.u32 	[%rd3+2444], %r4712;
	st.local.u32 	[%rd3+2448], %r4712;
	st.local.u32 	[%rd3+2452], %r4712;
	st.local.u32 	[%rd3+2456], %r4712;
	st.local.u32 	[%rd3+2460], %r4712;
	st.local.u32 	[%rd3+2464], %r4712;
	st.local.u32 	[%rd3+2468], %r4712;
	st.local.u32 	[%rd3+2472], %r4712;
	st.local.u32 	[%rd3+2476], %r4712;
	st.local.u32 	[%rd3+2480], %r4712;
	st.local.u32 	[%rd3+2484], %r4712;
	st.local.u32 	[%rd3+2488], %r4712;
	st.local.u32 	[%rd3+2492], %r4712;
	st.local.u32 	[%rd3+2496], %r4712;
	st.local.u32 	[%rd3+2500], %r4712;
	st.local.u32 	[%rd3+2504], %r4712;
	st.local.u32 	[%rd3+2508], %r4712;
	st.local.u32 	[%rd3+2512], %r4712;
	st.local.u32 	[%rd3+2516], %r4712;
	st.local.u32 	[%rd3+2520], %r4712;
	st.local.u32 	[%rd3+2524], %r4712;
	st.local.u32 	[%rd3+2528], %r4712;
	st.local.u32 	[%rd3+2532], %r4712;
	st.local.u32 	[%rd3+2536], %r4712;
	st.local.u32 	[%rd3+2540], %r4712;
	st.local.u32 	[%rd3+2544], %r4712;
	st.local.u32 	[%rd3+2548], %r4712;
	st.local.u32 	[%rd3+2552], %r4712;
	st.local.u32 	[%rd3+2556], %r4712;
	st.local.u32 	[%rd3+2560], %r4712;
	st.local.u32 	[%rd4+2048], %r4712;
	st.local.u32 	[%rd4+2052], %r4712;
	st.local.u32 	[%rd4+2056], %r4712;
	st.local.u32 	[%rd4+2060], %r4712;
	st.local.u32 	[%rd4+2064], %r4712;
	st.local.u32 	[%rd4+2068], %r4712;
	st.local.u32 	[%rd4+2072], %r4712;
	st.local.u32 	[%rd4+2076], %r4712;
	st.local.u32 	[%rd4+2080], %r4712;
	st.local.u32 	[%rd4+2084], %r4712;
	st.local.u32 	[%rd4+2088], %r4712;
	st.local.u32 	[%rd4+2092], %r4712;
	st.local.u32 	[%rd4+2096], %r4712;
	st.local.u32 	[%rd4+2100], %r4712;
	st.local.u32 	[%rd4+2104], %r4712;
	st.local.u32 	[%rd4+2108], %r4712;
	st.local.u32 	[%rd4+2112], %r4712;
	st.local.u32 	[%rd4+2116], %r4712;
	st.local.u32 	[%rd4+2120], %r4712;
	st.local.u32 	[%rd4+2124], %r4712;
	st.local.u32 	[%rd4+2128], %r4712;
	st.local.u32 	[%rd4+2132], %r4712;
	st.local.u32 	[%rd4+2136], %r4712;
	st.local.u32 	[%rd4+2140], %r4712;
	st.local.u32 	[%rd4+2144], %r4712;
	st.local.u32 	[%rd4+2148], %r4712;
	st.local.u32 	[%rd4+2152], %r4712;
	st.local.u32 	[%rd4+2156], %r4712;
	st.local.u32 	[%rd4+2160], %r4712;
	st.local.u32 	[%rd4+2164], %r4712;
	st.local.u32 	[%rd4+2168], %r4712;
	st.local.u32 	[%rd4+2172], %r4712;
	st.local.u32 	[%rd4+2176], %r4712;
	st.local.u32 	[%rd4+2180], %r4712;
	st.local.u32 	[%rd4+2184], %r4712;
	st.local.u32 	[%rd4+2188], %r4712;
	st.local.u32 	[%rd4+2192], %r4712;
	st.local.u32 	[%rd4+2196], %r4712;
	st.local.u32 	[%rd4+2200], %r4712;
	st.local.u32 	[%rd4+2204], %r4712;
	st.local.u32 	[%rd4+2208], %r4712;
	st.local.u32 	[%rd4+2212], %r4712;
	st.local.u32 	[%rd4+2216], %r4712;
	st.local.u32 	[%rd4+2220], %r4712;
	st.local.u32 	[%rd4+2224], %r4712;
	st.local.u32 	[%rd4+2228], %r4712;
	st.local.u32 	[%rd4+2232], %r4712;
	st.local.u32 	[%rd4+2236], %r4712;
	st.local.u32 	[%rd4+2240], %r4712;
	st.local.u32 	[%rd4+2244], %r4712;
	st.local.u32 	[%rd4+2248], %r4712;
	st.local.u32 	[%rd4+2252], %r4712;
	st.local.u32 	[%rd4+2256], %r4712;
	st.local.u32 	[%rd4+2260], %r4712;
	st.local.u32 	[%rd4+2264], %r4712;
	st.local.u32 	[%rd4+2268], %r4712;
	st.local.u32 	[%rd4+2272], %r4712;
	st.local.u32 	[%rd4+2276], %r4712;
	st.local.u32 	[%rd4+2280], %r4712;
	st.local.u32 	[%rd4+2284], %r4712;
	st.local.u32 	[%rd4+2288], %r4712;
	st.local.u32 	[%rd4+2292], %r4712;
	st.local.u32 	[%rd4+2296], %r4712;
	st.local.u32 	[%rd4+2300], %r4712;
	st.local.u32 	[%rd4+2304], %r4712;
	st.local.u32 	[%rd4+2308], %r4712;
	st.local.u32 	[%rd4+2312], %r4712;
	st.local.u32 	[%rd4+2316], %r4712;
	st.local.u32 	[%rd4+2320], %r4712;
	st.local.u32 	[%rd4+2324], %r4712;
	st.local.u32 	[%rd4+2328], %r4712;
	st.local.u32 	[%rd4+2332], %r4712;
	st.local.u32 	[%rd4+2336], %r4712;
	st.local.u32 	[%rd4+2340], %r4712;
	st.local.u32 	[%rd4+2344], %r4712;
	st.local.u32 	[%rd4+2348], %r4712;
	st.local.u32 	[%rd4+2352], %r4712;
	st.local.u32 	[%rd4+2356], %r4712;
	st.local.u32 	[%rd4+2360], %r4712;
	st.local.u32 	[%rd4+2364], %r4712;
	st.local.u32 	[%rd4+2368], %r4712;
	st.local.u32 	[%rd4+2372], %r4712;
	st.local.u32 	[%rd4+2376], %r4712;
	st.local.u32 	[%rd4+2380], %r4712;
	st.local.u32 	[%rd4+2384], %r4712;
	st.local.u32 	[%rd4+2388], %r4712;
	st.local.u32 	[%rd4+2392], %r4712;
	st.local.u32 	[%rd4+2396], %r4712;
	st.local.u32 	[%rd4+2400], %r4712;
	st.local.u32 	[%rd4+2404], %r4712;
	st.local.u32 	[%rd4+2408], %r4712;
	st.local.u32 	[%rd4+2412], %r4712;
	st.local.u32 	[%rd4+2416], %r4712;
	st.local.u32 	[%rd4+2420], %r4712;
	st.local.u32 	[%rd4+2424], %r4712;
	st.local.u32 	[%rd4+2428], %r4712;
	st.local.u32 	[%rd4+2432], %r4712;
	st.local.u32 	[%rd4+2436], %r4712;
	st.local.u32 	[%rd4+2440], %r4712;
	st.local.u32 	[%rd4+2444], %r4712;
	st.local.u32 	[%rd4+2448], %r4712;
	st.local.u32 	[%rd4+2452], %r4712;
	st.local.u32 	[%rd4+2456], %r4712;
	st.local.u32 	[%rd4+2460], %r4712;
	st.local.u32 	[%rd4+2464], %r4712;
	st.local.u32 	[%rd4+2468], %r4712;
	st.local.u32 	[%rd4+2472], %r4712;
	st.local.u32 	[%rd4+2476], %r4712;
	st.local.u32 	[%rd4+2480], %r4712;
	st.local.u32 	[%rd4+2484], %r4712;
	st.local.u32 	[%rd4+2488], %r4712;
	st.local.u32 	[%rd4+2492], %r4712;
	st.local.u32 	[%rd4+2496], %r4712;
	st.local.u32 	[%rd4+2500], %r4712;
	st.local.u32 	[%rd4+2504], %r4712;
	st.local.u32 	[%rd4+2508], %r4712;
	st.local.u32 	[%rd4+2512], %r4712;
	st.local.u32 	[%rd4+2516], %r4712;
	st.local.u32 	[%rd4+2520], %r4712;
	st.local.u32 	[%rd4+2524], %r4712;
	st.local.u32 	[%rd4+2528], %r4712;
	st.local.u32 	[%rd4+2532], %r4712;
	st.local.u32 	[%rd4+2536], %r4712;
	st.local.u32 	[%rd4+2540], %r4712;
	st.local.u32 	[%rd4+2544], %r4712;
	st.local.u32 	[%rd4+2548], %r4712;
	st.local.u32 	[%rd4+2552], %r4712;
	st.local.u32 	[%rd4+2556], %r4712;
	st.local.u32 	[%rd4+2560], %r4712;
	@%p7 bra 	$L__BB0_5;
	mov.b32 	%r2619, 0;
	st.local.u32 	[%rd2], %r2619;
	mov.b32 	%r4712, 1;
$L__BB0_5:
	mov.b32 	%r5747, 0;
	@%p7 bra 	$L__BB0_19;
$L__BB0_6:
	mov.u32 	%r520, %r4712;
	ld.param.u64 	%rd102, [_Z15regex_kernel_2dPKcPKiiiPK8NFAStatePK11PatternMetaiPi_param_4];
	add.s32 	%r4712, %r520, -1;
	mul.wide.s32 	%rd28, %r520, 4;
	add.s64 	%rd29, %rd2, %rd28;
	ld.local.u32 	%r522, [%rd29+-4];
	cvta.to.global.u64 	%rd30, %rd102;
	mul.wide.s32 	%rd31, %r4, 16;
	add.s64 	%rd32, %rd30, %rd31;
	mul.wide.s32 	%rd33, %r522, 16;
	add.s64 	%rd34, %rd32, %rd33;
	ld.global.nc.u32 	%r2621, [%rd34];
	setp.ne.s32 	%p9, %r2621, 2;
	@%p9 bra 	$L__BB0_15;
	ld.param.u64 	%rd103, [_Z15regex_kernel_2dPKcPKiiiPK8NFAStatePK11PatternMetaiPi_param_4];
	cvta.to.global.u64 	%rd41, %rd103;
	mul.wide.s32 	%rd42, %r4, 16;
	add.s64 	%rd43, %rd41, %rd42;
	mul.wide.s32 	%rd44, %r522, 16;
	add.s64 	%rd45, %rd43, %rd44;
	ld.global.nc.u32 	%r2624, [%rd45+8];
	setp.lt.s32 	%p11, %r2624, 0;
	setp.ge.s32 	%p12, %r2624, %r5;
	or.pred  	%p13, %p11, %p12;
	@%p13 bra 	$L__BB0_10;
	cvt.u64.u32 	%rd46, %r2624;
	add.s64 	%rd47, %rd3, %rd46;
	ld.local.u8 	%rs1031, [%rd47+2052];
	setp.ne.s16 	%p14, %rs1031, 0;
	@%p14 bra 	$L__BB0_10;
	cvt.u64.u32 	%rd48, %r2624;
	add.s64 	%rd49, %rd3, %rd48;
	mov.b16 	%rs1032, 1;
	st.local.u8 	[%rd49+2052], %rs1032;
	mul.wide.s32 	%rd50, %r520, 4;
	add.s64 	%rd51, %rd2, %rd50;
	st.local.u32 	[%rd51+-4], %r2624;
	mov.u32 	%r4712, %r520;
$L__BB0_10:
	ld.param.u64 	%rd104, [_Z15regex_kernel_2dPKcPKiiiPK8NFAStatePK11PatternMetaiPi_param_4];
	cvta.to.global.u64 	%rd52, %rd104;
	mul.wide.s32 	%rd53, %r4, 16;
	add.s64 	%rd54, %rd52, %rd53;
	mul.wide.s32 	%rd55, %r522, 16;
	add.s64 	%rd56, %rd54, %rd55;
	ld.global.nc.u32 	%r2625, [%rd56+12];
	setp.lt.s32 	%p15, %r2625, 0;
	setp.ge.s32 	%p16, %r2625, %r5;
	or.pred  	%p17, %p15, %p16;
	@%p17 bra 	$L__BB0_13;
	cvt.u64.u32 	%rd57, %r2625;
	add.s64 	%rd58, %rd3, %rd57;
	ld.local.u8 	%rs1033, [%rd58+2052];
	setp.ne.s16 	%p18, %rs1033, 0;
	@%p18 bra 	$L__BB0_13;
	cvt.u64.u32 	%rd59, %r2625;
	add.s64 	%rd60, %rd3, %rd59;
	mov.b16 	%rs1034, 1;
	st.local.u8 	[%rd60+2052], %rs1034;
	add.s32 	%r526, %r4712, 1;
	mul.wide.s32 	%rd61, %r4712, 4;
	add.s64 	%rd62, %rd2, %rd61;
	st.local.u32 	[%rd62], %r2625;
	mov.u32 	%r4712, %r526;
$L__BB0_13:
	cvt.s64.s32 	%rd63, %r522;
	add.s64 	%rd64, %rd3, %rd63;
	ld.local.u8 	%rs1035, [%rd64+2052];
	setp.ne.s16 	%p19, %rs1035, 0;
	@%p19 bra 	$L__BB0_17;
	cvt.s64.s32 	%rd65, %r522;
	add.s64 	%rd66, %rd3, %rd65;
	mov.b16 	%rs1036, 1;
	st.local.u8 	[%rd66+2052], %rs1036;
	ld.local.u32 	%r2626, [%rd3+2048];
	add.s32 	%r2627, %r2626, 1;
	st.local.u32 	[%rd3+2048], %r2627;
	mul.wide.s32 	%rd67, %r2626, 4;
	add.s64 	%rd68, %rd3, %rd67;
	st.local.u32 	[%rd68], %r522;
	bra.uni 	$L__BB0_17;
$L__BB0_15:
	cvt.s64.s32 	%rd35, %r522;
	add.s64 	%rd36, %rd3, %rd35;
	ld.local.u8 	%rs1029, [%rd36+2052];
	setp.ne.s16 	%p10, %rs1029, 0;
	@%p10 bra 	$L__BB0_17;
	cvt.s64.s32 	%rd37, %r522;
	add.s64 	%rd38, %rd3, %rd37;
	mov.b16 	%rs1030, 1;
	st.local.u8 	[%rd38+2052], %rs1030;
	ld.local.u32 	%r2622, [%rd3+2048];
	add.s32 	%r2623, %r2622, 1;
	st.local.u32 	[%rd3+2048], %r2623;
	mul.wide.s32 	%rd39, %r2622, 4;
	add.s64 	%rd40, %rd3, %rd39;
	st.local.u32 	[%rd40], %r522;
$L__BB0_17:
	setp.ne.s32 	%p20, %r4712, 0;
	@%p20 bra 	$L__BB0_6;
	ld.local.u32 	%r5747, [%rd3+2048];
$L__BB0_19:
	setp.ge.s32 	%p21, %r4707, %r3;
	@%p21 bra 	$L__BB0_48;
	mov.u32 	%r5226, %r5747;
	mov.u32 	%r5227, %r4707;
$L__BB0_21:
	ld.param.u32 	%r4194, [_Z15regex_kernel_2dPKcPKiiiPK8NFAStatePK11PatternMetaiPi_param_3];
	ld.param.u64 	%rd101, [_Z15regex_kernel_2dPKcPKiiiPK8NFAStatePK11PatternMetaiPi_param_0];
	cvt.u64.u32 	%rd69, %r5227;
	mov.u32 	%r2629, %ctaid.x;
	mov.u32 	%r2630, %ntid.x;
	mov.u32 	%r2631, %tid.x;
	mad.lo.s32 	%r2632, %r2629, %r2630, %r2631;
	mul.lo.s32 	%r2633, %r4194, %r2632;
	cvt.s64.s32 	%rd70, %r2633;
	add.s64 	%rd71, %rd69, %rd70;
	cvta.to.global.u64 	%rd72, %rd101;
	add.s64 	%rd73, %rd72, %rd71;
	ld.global.nc.u8 	%rs1038, [%rd73];
	cvt.u16.u8 	%rs3, %rs1038;
	mov.b32 	%r5747, 0;
	st.local.u32 	[%rd4+2048], %r5747;
	st.local.u32 	[%rd4+2052], %r5747;
	st.local.u32 	[%rd4+2056], %r5747;
	st.local.u32 	[%rd4+2060], %r5747;
	st.local.u32 	[%rd4+2064], %r5747;
	st.local.u32 	[%rd4+2068], %r5747;
	st.local.u32 	[%rd4+2072], %r5747;
	st.local.u32 	[%rd4+2076], %r5747;
	st.local.u32 	[%rd4+2080], %r5747;
	st.local.u32 	[%rd4+2084], %r5747;
	st.local.u32 	[%rd4+2088], %r5747;
	st.local.u32 	[%rd4+2092], %r5747;
	st.local.u32 	[%rd4+2096], %r5747;
	st.local.u32 	[%rd4+2100], %r5747;
	st.local.u32 	[%rd4+2104], %r5747;
	st.local.u32 	[%rd4+2108], %r5747;
	st.local.u32 	[%rd4+2112], %r5747;
	st.local.u32 	[%rd4+2116], %r5747;
	st.local.u32 	[%rd4+2120], %r5747;
	st.local.u32 	[%rd4+2124], %r5747;
	st.local.u32 	[%rd4+2128], %r5747;
	st.local.u32 	[%rd4+2132], %r5747;
	st.local.u32 	[%rd4+2136], %r5747;
	st.local.u32 	[%rd4+2140], %r5747;
	st.local.u32 	[%rd4+2144], %r5747;
	st.local.u32 	[%rd4+2148], %r5747;
	st.local.u32 	[%rd4+2152], %r5747;
	st.local.u32 	[%rd4+2156], %r5747;
	st.local.u32 	[%rd4+2160], %r5747;
	st.local.u32 	[%rd4+2164], %r5747;
	st.local.u32 	[%rd4+2168], %r5747;
	st.local.u32 	[%rd4+2172], %r5747;
	st.local.u32 	[%rd4+2176], %r5747;
	st.local.u32 	[%rd4+2180], %r5747;
	st.local.u32 	[%rd4+2184], %r5747;
	st.local.u32 	[%rd4+2188], %r5747;
	st.local.u32 	[%rd4+2192], %r5747;
	st.local.u32 	[%rd4+2196], %r5747;
	st.local.u32 	[%rd4+2200], %r5747;
	st.local.u32 	[%rd4+2204], %r5747;
	st.local.u32 	[%rd4+2208], %r5747;
	st.local.u32 	[%rd4+2212], %r5747;
	st.local.u32 	[%rd4+2216], %r5747;
	st.local.u32 	[%rd4+2220], %r5747;
	st.local.u32 	[%rd4+2224], %r5747;
	st.local.u32 	[%rd4+2228], %r5747;
	st.local.u32 	[%rd4+2232], %r5747;
	st.local.u32 	[%rd4+2236], %r5747;
	st.local.u32 	[%rd4+2240], %r5747;
	st.local.u32 	[%rd4+2244], %r5747;
	st.local.u32 	[%rd4+2248], %r5747;
	st.local.u32 	[%rd4+2252], %r5747;
	st.local.u32 	[%rd4+2256], %r5747;
	st.local.u32 	[%rd4+2260], %r5747;
	st.local.u32 	[%rd4+2264], %r5747;
	st.local.u32 	[%rd4+2268], %r5747;
	st.local.u32 	[%rd4+2272], %r5747;
	st.local.u32 	[%rd4+2276], %r5747;
	st.local.u32 	[%rd4+2280], %r5747;
	st.local.u32 	[%rd4+2284], %r5747;
	st.local.u32 	[%rd4+2288], %r5747;
	st.local.u32 	[%rd4+2292], %r5747;
	st.local.u32 	[%rd4+2296], %r5747;
	st.local.u32 	[%rd4+2300], %r5747;
	st.local.u32 	[%rd4+2304], %r5747;
	st.local.u32 	[%rd4+2308], %r5747;
	st.local.u32 	[%rd4+2312], %r5747;
	st.local.u32 	[%rd4+2316], %r5747;
	st.local.u32 	[%rd4+2320], %r5747;
	st.local.u32 	[%rd4+2324], %r5747;
	st.local.u32 	[%rd4+2328], %r5747;
	st.local.u32 	[%rd4+2332], %r5747;
	st.local.u32 	[%rd4+2336], %r5747;
	st.local.u32 	[%rd4+2340], %r5747;
	st.local.u32 	[%rd4+2344], %r5747;
	st.local.u32 	[%rd4+2348], %r5747;
	st.local.u32 	[%rd4+2352], %r5747;
	st.local.u32 	[%rd4+2356], %r5747;
	st.local.u32 	[%rd4+2360], %r5747;
	st.local.u32 	[%rd4+2364], %r5747;
	st.local.u32 	[%rd4+2368], %r5747;
	st.local.u32 	[%rd4+2372], %r5747;
	st.local.u32 	[%rd4+2376], %r5747;
	st.local.u32 	[%rd4+2380], %r5747;
	st.local.u32 	[%rd4+2384], %r5747;
	st.local.u32 	[%rd4+2388], %r5747;
	st.local.u32 	[%rd4+2392], %r5747;
	st.local.u32 	[%rd4+2396], %r5747;
	st.local.u32 	[%rd4+2400], %r5747;
	st.local.u32 	[%rd4+2404], %r5747;
	st.local.u32 	[%rd4+2408], %r5747;
	st.local.u32 	[%rd4+2412], %r5747;
	st.local.u32 	[%rd4+2416], %r5747;
	st.local.u32 	[%rd4+2420], %r5747;
	st.local.u32 	[%rd4+2424], %r5747;
	st.local.u32 	[%rd4+2428], %r5747;
	st.local.u32 	[%rd4+2432], %r5747;
	st.local.u32 	[%rd4+2436], %r5747;
	st.local.u32 	[%rd4+2440], %r5747;
	st.local.u32 	[%rd4+2444], %r5747;
	st.local.u32 	[%rd4+2448], %r5747;
	st.local.u32 	[%rd4+2452], %r5747;
	st.local.u32 	[%rd4+2456], %r5747;
	st.local.u32 	[%rd4+2460], %r5747;
	st.local.u32 	[%rd4+2464], %r5747;
	st.local.u32 	[%rd4+2468], %r5747;
	st.local.u32 	[%rd4+2472], %r5747;
	st.local.u32 	[%rd4+2476], %r5747;
	st.local.u32 	[%rd4+2480], %r5747;
	st.local.u32 	[%rd4+2484], %r5747;
	st.local.u32 	[%rd4+2488], %r5747;
	st.local.u32 	[%rd4+2492], %r5747;
	st.local.u32 	[%rd4+2496], %r5747;
	st.local.u32 	[%rd4+2500], %r5747;
	st.local.u32 	[%rd4+2504], %r5747;
	st.local.u32 	[%rd4+2508], %r5747;
	st.local.u32 	[%rd4+2512], %r5747;
	st.local.u32 	[%rd4+2516], %r5747;
	st.local.u32 	[%rd4+2520], %r5747;
	st.local.u32 	[%rd4+2524], %r5747;
	st.local.u32 	[%rd4+2528], %r5747;
	st.local.u32 	[%rd4+2532], %r5747;
	st.local.u32 	[%rd4+2536], %r5747;
	st.local.u32 	[%rd4+2540], %r5747;
	st.local.u32 	[%rd4+2544], %r5747;
	st.local.u32 	[%rd4+2548], %r5747;
	st.local.u32 	[%rd4+2552], %r5747;
	st.local.u32 	[%rd4+2556], %r5747;
	st.local.u32 	[%rd4+2560], %r5747;
	setp.lt.s32 	%p22, %r5226, 1;
	mov.b16 	%rs1052, 0;
	mov.u16 	%rs1053, %rs1052;
	mov.u16 	%rs1054, %rs1052;
	mov.u16 	%rs1055, %rs1052;
	mov.u16 	%rs1056, %rs1052;
	mov.u16 	%rs1057, %rs1052;
	mov.u16 	%rs1058, %rs1052;
	mov.u16 	%rs1059, %rs1052;
	mov.u16 	%rs1060, %rs1052;
	mov.u16 	%rs1061, %rs1052;
	mov.u16 	%rs1062, %rs1052;
	mov.u16 	%rs1063, %rs1052;
	mov.u16 	%rs1064, %rs1052;
	mov.u16 	%rs1065, %rs1052;
	mov.u16 	%rs1066, %rs1052;
	mov.u16 	%rs1067, %rs1052;
	mov.u16 	%rs1068, %rs1052;
	mov.u16 	%rs1069, %rs1052;
	mov.u16 	%rs1070, %rs1052;
	mov.u16 	%rs1071, %rs1052;
	mov.u16 	%rs1072, %rs1052;
	mov.u16 	%rs1073, %rs1052;
	mov.u16 	%rs1074, %rs1052;
	mov.u16 	%rs1075, %rs1052;
	mov.u16 	%rs1076, %rs1052;
	mov.u16 	%rs1077, %rs1052;
	mov.u16 	%rs1078, %rs1052;
	mov.u16 	%rs1079, %rs1052;
	mov.u16 	%rs1080, %rs1052;
	mov.u16 	%rs1081, %rs1052;
	mov.u16 	%rs1082, %rs1052;
	mov.u16 	%rs1083, %rs1052;
	mov.u16 	%rs1084, %rs1052;
	mov.u16 	%rs1085, %rs1052;
	mov.u16 	%rs1086, %rs1052;
	mov.u16 	%rs1087, %rs1052;
	mov.u16 	%rs1088, %rs1052;
	mov.u16 	%rs1089, %rs1052;
	mov.u16 	%rs1090, %rs1052;
	mov.u16 	%rs1091, %rs1052;
	mov.u16 	%rs1092, %rs1052;
	mov.u16 	%rs1093, %rs1052;
	mov.u16 	%rs1094, %rs1052;
	mov.u16 	%rs1095, %rs1052;
	mov.u16 	%rs1096, %rs1052;
	mov.u16 	%rs1097, %rs1052;
	mov.u16 	%rs1098, %rs1052;
	mov.u16 	%rs1099, %rs1052;
	mov.u16 	%rs1100, %rs1052;
	mov.u16 	%rs1101, %rs1052;
	mov.u16 	%rs1102, %rs1052;
	mov.u16 	%rs1103, %rs1052;
	mov.u16 	%rs1104, %rs1052;
	mov.u16 	%rs1105, %rs1052;
	mov.u16 	%rs1106, %rs1052;
	mov.u16 	%rs1107, %rs1052;
	mov.u16 	%rs1108, %rs1052;
	mov.u16 	%rs1109, %rs1052;
	mov.u16 	%rs1110, %rs1052;
	mov.u16 	%rs1111, %rs1052;
	mov.u16 	%rs1112, %rs1052;
	mov.u16 	%rs1113, %rs1052;
	mov.u16 	%rs1114, %rs1052;
	mov.u16 	%rs1115, %rs1052;
	mov.u16 	%rs1116, %rs1052;
	mov.u16 	%rs1117, %rs1052;
	mov.u16 	%rs1118, %rs1052;
	mov.u16 	%rs1119, %rs1052;
	mov.u16 	%rs1120, %rs1052;
	mov.u16 	%rs1121, %rs1052;
	mov.u16 	%rs1122, %rs1052;
	mov.u16 	%rs1123, %rs1052;
	mov.u16 	%rs1124, %rs1052;
	mov.u16 	%rs1125, %rs1052;
	mov.u16 	%rs1126, %rs1052;
	mov.u16 	%rs1127, %rs1052;
	mov.u16 	%rs1128, %rs1052;
	mov.u16 	%rs1129, %rs1052;
	mov.u16 	%rs1130, %rs1052;
	mov.u16 	%rs1131, %rs1052;
	mov.u16 	%rs1132, %rs1052;
	mov.u16 	%rs1133, %rs1052;
	mov.u16 	%rs1134, %rs1052;
	mov.u16 	%rs1135, %rs1052;
	mov.u16 	%rs1136, %rs1052;
	mov.u16 	%rs1137, %rs1052;
	mov.u16 	%rs1138, %rs1052;
	mov.u16 	%rs1139, %rs1052;
	mov.u16 	%rs1140, %rs1052;
	mov.u16 	%rs1141, %rs1052;
	mov.u16 	%rs1142, %rs1052;
	mov.u16 	%rs1143, %rs1052;
	mov.u16 	%rs1144, %rs1052;
	mov.u16 	%rs1145, %rs1052;
	mov.u16 	%rs1146, %rs1052;
	mov.u16 	%rs1147, %rs1052;
	mov.u16 	%rs1148, %rs1052;
	mov.u16 	%rs1149, %rs1052;
	mov.u16 	%rs1150, %rs1052;
	mov.u16 	%rs1151, %rs1052;
	mov.u16 	%rs1152, %rs1052;
	mov.u16 	%rs1153, %rs1052;
	mov.u16 	%rs1154, %rs1052;
	mov.u16 	%rs1155, %rs1052;
	mov.u16 	%rs1156, %rs1052;
	mov.u16 	%rs1157, %rs1052;
	mov.u16 	%rs1158, %rs1052;
	mov.u16 	%rs1159, %rs1052;
	mov.u16 	%rs1160, %rs1052;
	mov.u16 	%rs1161, %rs1052;
	mov.u16 	%rs1162, %rs1052;
	mov.u16 	%rs1163, %rs1052;
	mov.u16 	%rs1164, %rs1052;
	mov.u16 	%rs1165, %rs1052;
	mov.u16 	%rs1166, %rs1052;
	mov.u16 	%rs1167, %rs1052;
	mov.u16 	%rs1168, %rs1052;
	mov.u16 	%rs1169, %rs1052;
	mov.u16 	%rs1170, %rs1052;
	mov.u16 	%rs1171, %rs1052;
	mov.u16 	%rs1172, %rs1052;
	mov.u16 	%rs1173, %rs1052;
	mov.u16 	%rs1174, %rs1052;
	mov.u16 	%rs1175, %rs1052;
	mov.u16 	%rs1176, %rs1052;
	mov.u16 	%rs1177, %rs1052;
	mov.u16 	%rs1178, %rs1052;
	mov.u16 	%rs1179, %rs1052;
	mov.u16 	%rs1180, %rs1052;
	mov.u16 	%rs1181, %rs1052;
	mov.u16 	%rs1182, %rs1052;
	mov.u16 	%rs1183, %rs1052;
	mov.u16 	%rs1184, %rs1052;
	mov.u16 	%rs1185, %rs1052;
	mov.u16 	%rs1186, %rs1052;
	mov.u16 	%rs1187, %rs1052;
	mov.u16 	%rs1188, %rs1052;
	mov.u16 	%rs1189, %rs1052;
	mov.u16 	%rs1190, %rs1052;
	mov.u16 	%rs1191, %rs1052;
	mov.u16 	%rs1192, %rs1052;
	mov.u16 	%rs1193, %rs1052;
	mov.u16 	%rs1194, %rs1052;
	mov.u16 	%rs1195, %rs1052;
	mov.u16 	%rs1196, %rs1052;
	mov.u16 	%rs1197, %rs1052;
	mov.u16 	%rs1198, %rs1052;
	mov.u16 	%rs1199, %rs1052;
	mov.u16 	%rs1200, %rs1052;
	mov.u16 	%rs1201, %rs1052;
	mov.u16 	%rs1202, %rs1052;
	mov.u16 	%rs1203, %rs1052;
	mov.u16 	%rs1204, %rs1052;
	mov.u16 	%rs1205, %rs1052;
	mov.u16 	%rs1206, %rs1052;
	mov.u16 	%rs1207, %rs1052;
	mov.u16 	%rs1208, %rs1052;
	mov.u16 	%rs1209, %rs1052;
	mov.u16 	%rs1210, %rs1052;
	mov.u16 	%rs1211, %rs1052;
	mov.u16 	%rs1212, %rs1052;
	mov.u16 	%rs1213, %rs1052;
	mov.u16 	%rs1214, %rs1052;
	mov.u16 	%rs1215, %rs1052;
	mov.u16 	%rs1216, %rs1052;
	mov.u16 	%rs1217, %rs1052;
	mov.u16 	%rs1218, %rs1052;
	mov.u16 	%rs1219, %rs1052;
	mov.u16 	%rs1220, %rs1052;
	mov.u16 	%rs1221, %rs1052;
	mov.u16 	%rs1222, %rs1052;
	mov.u16 	%rs1223, %rs1052;
	mov.u16 	%rs1224, %rs1052;
	mov.u16 	%rs1225, %rs1052;
	mov.u16 	%rs1226, %rs1052;
	mov.u16 	%rs1227, %rs1052;
	mov.u16 	%rs1228, %rs1052;
	mov.u16 	%rs1229, %rs1052;
	mov.u16 	%rs1230, %rs1052;
	mov.u16 	%rs1231, %rs1052;
	mov.u16 	%rs1232, %rs1052;
	mov.u16 	%rs1233, %rs1052;
	mov.u16 	%rs1234, %rs1052;
	mov.u16 	%rs1235, %rs1052;
	mov.u16 	%rs1236, %rs1052;
	mov.u16 	%rs1237, %rs1052;
	mov.u16 	%rs1238, %rs1052;
	mov.u16 	%rs1239, %rs1052;
	mov.u16 	%rs1240, %rs1052;
	mov.u16 	%rs1241, %rs1052;
	mov.u16 	%rs1242, %rs1052;
	mov.u16 	%rs1243, %rs1052;
	mov.u16 	%rs1244, %rs1052;
	mov.u16 	%rs1245, %rs1052;
	mov.u16 	%rs1246, %rs1052;
	mov.u16 	%rs1247, %rs1052;
	mov.u16 	%rs1248, %rs1052;
	mov.u16 	%rs1249, %rs1052;
	mov.u16 	%rs1250, %rs1052;
	mov.u16 	%rs1251, %rs1052;
	mov.u16 	%rs1252, %rs1052;
	mov.u16 	%rs1253, %rs1052;
	mov.u16 	%rs1254, %rs1052;
	mov.u16 	%rs1255, %rs1052;
	mov.u16 	%rs1256, %rs1052;
	mov.u16 	%rs1257, %rs1052;
	mov.u16 	%rs1258, %rs1052;
	mov.u16 	%rs1259, %rs1052;
	mov.u16 	%rs1260, %rs1052;
	mov.u16 	%rs1261, %rs1052;
	mov.u16 	%rs1262, %rs1052;
	mov.u16 	%rs1263, %rs1052;
	mov.u16 	%rs1264, %rs1052;
	mov.u16 	%rs1265, %rs1052;
	mov.u16 	%rs1266, %rs1052;
	mov.u16 	%rs1267, %rs1052;
	mov.u16 	%rs1268, %rs1052;
	mov.u16 	%rs1269, %rs1052;
	mov.u16 	%rs1270, %rs1052;
	mov.u16 	%rs1271, %rs1052;
	mov.u16 	%rs1272, %rs1052;
	mov.u16 	%rs1273, %rs1052;
	mov.u16 	%rs1274, %rs1052;
	mov.u16 	%rs1275, %rs1052;
	mov.u16 	%rs1276, %rs1052;
	mov.u16 	%rs1277, %rs1052;
	mov.u16 	%rs1278, %rs1052;
	mov.u16 	%rs1279, %rs1052;
	mov.u16 	%rs1280, %rs1052;
	mov.u16 	%rs1281, %rs1052;
	mov.u16 	%rs1282, %rs1052;
	mov.u16 	%rs1283, %rs1052;
	mov.u16 	%rs1284, %rs1052;
	mov.u16 	%rs1285, %rs1052;
	mov.u16 	%rs1286, %rs1052;
	mov.u16 	%rs1287, %rs1052;
	mov.u16 	%rs1288, %rs1052;
	mov.u16 	%rs1289, %rs1052;
	mov.u16 	%rs1290, %rs1052;
	mov.u16 	%rs1291, %rs1052;
	mov.u16 	%rs1292, %rs1052;
	mov.u16 	%rs1293, %rs1052;
	mov.u16 	%rs1294, %rs1052;
	mov.u16 	%rs1295, %rs1052;
	mov.u16 	%rs1296, %rs1052;
	mov.u16 	%rs1297, %rs1052;
	mov.u16 	%rs1298, %rs1052;
	mov.u16 	%rs1299, %rs1052;
	mov.u16 	%rs1300, %rs1052;
	mov.u16 	%rs1301, %rs1052;
	mov.u16 	%rs1302, %rs1052;
	mov.u16 	%rs1303, %rs1052;
	mov.u16 	%rs1304, %rs1052;
	mov.u16 	%rs1305, %rs1052;
	mov.u16 	%rs1306, %rs1052;
	mov.u16 	%rs1307, %rs1052;
	mov.u16 	%rs1308, %rs1052;
	mov.u16 	%rs1309, %rs1052;
	mov.u16 	%rs1310, %rs1052;
	mov.u16 	%rs1311, %rs1052;
	mov.u16 	%rs1312, %rs1052;
	mov.u16 	%rs1313, %rs1052;
	mov.u16 	%rs1314, %rs1052;
	mov.u16 	%rs1315, %rs1052;
	mov.u16 	%rs1316, %rs1052;
	mov.u16 	%rs1317, %rs1052;
	mov.u16 	%rs1318, %rs1052;
	mov.u16 	%rs1319, %rs1052;
	mov.u16 	%rs1320, %rs1052;
	mov.u16 	%rs1321, %rs1052;
	mov.u16 	%rs1322, %rs1052;
	mov.u16 	%rs1323, %rs1052;
	mov.u16 	%rs1324, %rs1052;
	mov.u16 	%rs1325, %rs1052;
	mov.u16 	%rs1326, %rs1052;
	mov.u16 	%rs1327, %rs1052;
	mov.u16 	%rs1328, %rs1052;
	mov.u16 	%rs1329, %rs1052;
	mov.u16 	%rs1330, %rs1052;
	mov.u16 	%rs1331, %rs1052;
	mov.u16 	%rs1332, %rs1052;
	mov.u16 	%rs1333, %rs1052;
	mov.u16 	%rs1334, %rs1052;
	mov.u16 	%rs1335, %rs1052;
	mov.u16 	%rs1336, %rs1052;
	mov.u16 	%rs1337, %rs1052;
	mov.u16 	%rs1338, %rs1052;
	mov.u16 	%rs1339, %rs1052;
	mov.u16 	%rs1340, %rs1052;
	mov.u16 	%rs1341, %rs1052;
	mov.u16 	%rs1342, %rs1052;
	mov.u16 	%rs1343, %rs1052;
	mov.u16 	%rs1344, %rs1052;
	mov.u16 	%rs1345, %rs1052;
	mov.u16 	%rs1346, %rs1052;
	mov.u16 	%rs1347, %rs1052;
	mov.u16 	%rs1348, %rs1052;
	mov.u16 	%rs1349, %rs1052;
	mov.u16 	%rs1350, %rs1052;
	mov.u16 	%rs1351, %rs1052;
	mov.u16 	%rs1352, %rs1052;
	mov.u16 	%rs1353, %rs1052;
	mov.u16 	%rs1354, %rs1052;
	mov.u16 	%rs1355, %rs1052;
	mov.u16 	%rs1356, %rs1052;
	mov.u16 	%rs1357, %rs1052;
	mov.u16 	%rs1358, %rs1052;
	mov.u16 	%rs1359, %rs1052;
	mov.u16 	%rs1360, %rs1052;
	mov.u16 	%rs1361, %rs1052;
	mov.u16 	%rs1362, %rs1052;
	mov.u16 	%rs1363, %rs1052;
	mov.u16 	%rs1364, %rs1052;
	mov.u16 	%rs1365, %rs1052;
	mov.u16 	%rs1366, %rs1052;
	mov.u16 	%rs1367, %rs1052;
	mov.u16 	%rs1368, %rs1052;
	mov.u16 	%rs1369, %rs1052;
	mov.u16 	%rs1370, %rs1052;
	mov.u16 	%rs1371, %rs1052;
	mov.u16 	%rs1372, %rs1052;
	mov.u16 	%rs1373, %rs1052;
	mov.u16 	%rs1374, %rs1052;
	mov.u16 	%rs1375, %rs1052;
	mov.u16 	%rs1376, %rs1052;
	mov.u16 	%rs1377, %rs1052;
	mov.u16 	%rs1378, %rs1052;
	mov.u16 	%rs1379, %rs1052;
	mov.u16 	%rs1380, %rs1052;
	mov.u16 	%rs1381, %rs1052;
	mov.u16 	%rs1382, %rs1052;
	mov.u16 	%rs1383, %rs1052;
	mov.u16 	%rs1384, %rs1052;
	mov.u16 	%rs1385, %rs1052;
	mov.u16 	%rs1386, %rs1052;
	mov.u16 	%rs1387, %rs1052;
	mov.u16 	%rs1388, %rs1052;
	mov.u16 	%rs1389, %rs1052;
	mov.u16 	%rs1390, %rs1052;
	mov.u16 	%rs1391, %rs1052;
	mov.u16 	%rs1392, %rs1052;
	mov.u16 	%rs1393, %rs1052;
	mov.u16 	%rs1394, %rs1052;
	mov.u16 	%rs1395, %rs1052;
	mov.u16 	%rs1396, %rs1052;
	mov.u16 	%rs1397, %rs1052;
	mov.u16 	%rs1398, %rs1052;
	mov.u16 	%rs1399, %rs1052;
	mov.u16 	%rs1400, %rs1052;
	mov.u16 	%rs1401, %rs1052;
	mov.u16 	%rs1402, %rs1052;
	mov.u16 	%rs1403, %rs1052;
	mov.u16 	%rs1404, %rs1052;
	mov.u16 	%rs1405, %rs1052;
	mov.u16 	%rs1406, %rs1052;
	mov.u16 	%rs1407, %rs1052;
	mov.u16 	%rs1408, %rs1052;
	mov.u16 	%rs1409, %rs1052;
	mov.u16 	%rs1410, %rs1052;
	mov.u16 	%rs1411, %rs1052;
	mov.u16 	%rs1412, %rs1052;
	mov.u16 	%rs1413, %rs1052;
	mov.u16 	%rs1414, %rs1052;
	mov.u16 	%rs1415, %rs1052;
	mov.u16 	%rs1416, %rs1052;
	mov.u16 	%rs1417, %rs1052;
	mov.u16 	%rs1418, %rs1052;
	mov.u16 	%rs1419, %rs1052;
	mov.u16 	%rs1420, %rs1052;
	mov.u16 	%rs1421, %rs1052;
	mov.u16 	%rs1422, %rs1052;
	mov.u16 	%rs1423, %rs1052;
	mov.u16 	%rs1424, %rs1052;
	mov.u16 	%rs1425, %rs1052;
	mov.u16 	%rs1426, %rs1052;
	mov.u16 	%rs1427, %rs1052;
	mov.u16 	%rs1428, %rs1052;
	mov.u16 	%rs1429, %rs1052;
	mov.u16 	%rs1430, %rs1052;
	mov.u16 	%rs1431, %rs1052;
	mov.u16 	%rs1432, %rs1052;
	mov.u16 	%rs1433, %rs1052;
	mov.u16 	%rs1434, %rs1052;
	mov.u16 	%rs1435, %rs1052;
	mov.u16 	%rs1436, %rs1052;
	mov.u16 	%rs1437, %rs1052;
	mov.u16 	%rs1438, %rs1052;
	mov.u16 	%rs1439, %rs1052;
	mov.u16 	%rs1440, %rs1052;
	mov.u16 	%rs1441, %rs1052;
	mov.u16 	%rs1442, %rs1052;
	mov.u16 	%rs1443, %rs1052;
	mov.u16 	%rs1444, %rs1052;
	mov.u16 	%rs1445, %rs1052;
	mov.u16 	%rs1446, %rs1052;
	mov.u16 	%rs1447, %rs1052;
	mov.u16 	%rs1448, %rs1052;
	mov.u16 	%rs1449, %rs1052;
	mov.u16 	%rs1450, %rs1052;
	mov.u16 	%rs1451, %rs1052;
	mov.u16 	%rs1452, %rs1052;
	mov.u16 	%rs1453, %rs1052;
	mov.u16 	%rs1454, %rs1052;
	mov.u16 	%rs1455, %rs1052;
	mov.u16 	%rs1456, %rs1052;
	mov.u16 	%rs1457, %rs1052;
	mov.u16 	%rs1458, %rs1052;
	mov.u16 	%rs1459, %rs1052;
	mov.u16 	%rs1460, %rs1052;
	mov.u16 	%rs1461, %rs1052;
	mov.u16 	%rs1462, %rs1052;
	mov.u16 	%rs1463, %rs1052;
	mov.u16 	%rs1464, %rs1052;
	mov.u16 	%rs1465, %rs1052;
	mov.u16 	%rs1466, %rs1052;
	mov.u16 	%rs1467, %rs1052;
	mov.u16 	%rs1468, %rs1052;
	mov.u16 	%rs1469, %rs1052;
	mov.u16 	%rs1470, %rs1052;
	mov.u16 	%rs1471, %rs1052;
	mov.u16 	%rs1472, %rs1052;
	mov.u16 	%rs1473, %rs1052;
	mov.u16 	%rs1474, %rs1052;
	mov.u16 	%rs1475, %rs1052;
	mov.u16 	%rs1476, %rs1052;
	mov.u16 	%rs1477, %rs1052;
	mov.u16 	%rs1478, %rs1052;
	mov.u16 	%rs1479, %rs1052;
	mov.u16 	%rs1480, %rs1052;
	mov.u16 	%rs1481, %rs1052;
	mov.u16 	%rs1482, %rs1052;
	mov.u16 	%rs1483, %rs1052;
	mov.u16 	%rs1484, %rs1052;
	mov.u16 	%rs1485, %rs1052;
	mov.u16 	%rs1486, %rs1052;
	mov.u16 	%rs1487, %rs1052;
	mov.u16 	%rs1488, %rs1052;
	mov.u16 	%rs1489, %rs1052;
	mov.u16 	%rs1490, %rs1052;
	mov.u16 	%rs1491, %rs1052;
	mov.u16 	%rs1492, %rs1052;
	mov.u16 	%rs1493, %rs1052;
	mov.u16 	%rs1494, %rs1052;
	mov.u16 	%rs1495, %rs1052;
	mov.u16 	%rs1496, %rs1052;
	mov.u16 	%rs1497, %rs1052;
	mov.u16 	%rs1498, %rs1052;
	mov.u16 	%rs1499, %rs1052;
	mov.u16 	%rs1500, %rs1052;
	mov.u16 	%rs1501, %rs1052;
	mov.u16 	%rs1502, %rs1052;
	mov.u16 	%rs1503, %rs1052;
	mov.u16 	%rs1504, %rs1052;
	mov.u16 	%rs1505, %rs1052;
	mov.u16 	%rs1506, %rs1052;
	mov.u16 	%rs1507, %rs1052;
	mov.u16 	%rs1508, %rs1052;
	mov.u16 	%rs1509, %rs1052;
	mov.u16 	%rs1510, %rs1052;
	mov.u16 	%rs1511, %rs1052;
	mov.u16 	%rs1512, %rs1052;
	mov.u16 	%rs1513, %rs1052;
	mov.u16 	%rs1514, %rs1052;
	mov.u16 	%rs1515, %rs1052;
	mov.u16 	%rs1516, %rs1052;
	mov.u16 	%rs1517, %rs1052;
	mov.u16 	%rs1518, %rs1052;
	mov.u16 	%rs1519, %rs1052;
	mov.u16 	%rs1520, %rs1052;
	mov.u16 	%rs1521, %rs1052;
	mov.u16 	%rs1522, %rs1052;
	mov.u16 	%rs1523, %rs1052;
	mov.u16 	%rs1524, %rs1052;
	mov.u16 	%rs1525, %rs1052;
	mov.u16 	%rs1526, %rs1052;
	mov.u16 	%rs1527, %rs1052;
	mov.u16 	%rs1528, %rs1052;
	mov.u16 	%rs1529, %rs1052;
	mov.u16 	%rs1530, %rs1052;
	mov.u16 	%rs1531, %rs1052;
	mov.u16 	%rs1532, %rs1052;
	mov.u16 	%rs1533, %rs1052;
	mov.u16 	%rs1534, %rs1052;
	mov.u16 	%rs1535, %rs1052;
	mov.u16 	%rs1536, %rs1052;
	mov.u16 	%rs1537, %rs1052;
	mov.u16 	%rs1538, %rs1052;
	mov.u16 	%rs1539, %rs1052;
	mov.u16 	%rs1540, %rs1052;
	mov.u16 	%rs1541, %rs1052;
	mov.u16 	%rs1542, %rs1052;
	mov.u16 	%rs1543, %rs1052;
	mov.u16 	%rs1544, %rs1052;
	mov.u16 	%rs1545, %rs1052;
	mov.u16 	%rs1546, %rs1052;
	mov.u16 	%rs1547, %rs1052;
	mov.u16 	%rs1548, %rs1052;
	mov.u16 	%rs1549, %rs1052;
	mov.u16 	%rs1550, %rs1052;
	mov.u16 	%rs1551, %rs1052;
	mov.u16 	%rs1552, %rs1052;
	mov.u16 	%rs1553, %rs1052;
	mov.u16 	%rs1554, %rs1052;
	mov.u16 	%rs1555, %rs1052;
	mov.u16 	%rs1556, %rs1052;
	mov.u16 	%rs1557, %rs1052;
	mov.u16 	%rs1558, %rs1052;
	mov.u16 	%rs1559, %rs1052;
	mov.u16 	%rs1560, %rs1052;
	mov.u16 	%rs1561, %rs1052;
	mov.u16 	%rs1562, %rs1052;
	mov.u16 	%rs1563, %rs1052;
	@%p22 bra 	$L__BB0_47;
	add.s16 	%rs4, %rs3, -58;
	cvt.u32.u16 	%r2635, %rs3;
	cvt.s32.s8 	%r1045, %r2635;
	mov.b32 	%r5228, 0;
	and.b16  	%rs1039, %rs4, 255;
$L__BB0_23:
	ld.param.u64 	%rd105, [_Z15regex_kernel_2dPKcPKiiiPK8NFAStatePK11PatternMetaiPi_param_4];
	mul.wide.u32 	%rd74, %r5228, 4;
	add.s64 	%rd75, %rd3, %rd74;
	ld.local.u32 	%r2636, [%rd75];
	cvta.to.global.u64 	%rd76, %rd105;
	add.s64 	%rd5, %rd76, %rd77;
	mul.wide.s32 	%rd78, %r2636, 16;
	add.s64 	%rd6, %rd5, %rd78;
	ld.global.nc.u32 	%r1047, [%rd6];
	setp.eq.s32 	%p23, %r1047, 4;
	@%p23 bra 	$L__BB0_28;
	setp.eq.s32 	%p24, %r1047, 1;
	@%p24 bra 	$L__BB0_27;
	setp.ne.s32 	%p25, %r1047, 0;
	@%p25 bra 	$L__BB0_44;
	ld.global.nc.u8 	%rs1041, [%rd6+4];
	cvt.s32.s8 	%r2637, %rs1041;
	setp.eq.s32 	%p28, %r2637, %r1045;
	@%p28 bra 	$L__BB0_29;
	bra.uni 	$L__BB0_45;
$L__BB0_27:
	and.b16  	%rs1040, %rs3, 255;
	setp.eq.s16 	%p27, %rs1040, 0;
	@%p27 bra 	$L__BB0_45;
	bra.uni 	$L__BB0_29;
$L__BB0_28:
	setp.lt.u16 	%p26, %rs1039, 246;
	@%p26 bra 	$L__BB0_45;
$L__BB0_29:
	ld.global.nc.u32 	%r2639, [%rd6+8];
	setp.lt.s32 	%p29, %r2639, 0;
	setp.ge.s32 	%p30, %r2639, %r5;
	or.pred  	%p1, %p29, %p30;
	mov.b32 	%r5233, 0;
	@%p1 bra 	$L__BB0_31;
	st.local.u32 	[%rd1], %r2639;
	mov.b32 	%r5233, 1;
$L__BB0_31:
	@%p1 bra 	$L__BB0_45;
$L__BB0_32:
	mov.u32 	%r1050, %r5233;
	add.s32 	%r5233, %r1050, -1;
	mul.wide.s32 	%rd79, %r1050, 4;
	add.s64 	%rd7, %rd1, %rd79;
	ld.local.u32 	%r1052, [%rd7+-4];
	mul.wide.s32 	%rd80, %r1052, 16;
	add.s64 	%rd8, %rd5, %rd80;
	ld.global.nc.u32 	%r2641, [%rd8];
	setp.ne.s32 	%p31, %r2641, 2;
	@%p31 bra 	$L__BB0_41;
	ld.global.nc.u32 	%r2644, [%rd8+8];
	setp.lt.s32 	%p33, %r2644, 0;
	setp.ge.s32 	%p34, %r2644, %r5;
	or.pred  	%p35, %p33, %p34;
	@%p35 bra 	$L__BB0_36;
	cvt.u64.u32 	%rd84, %r2644;
	add.s64 	%rd9, %rd4, %rd84;
	ld.local.u8 	%rs1044, [%rd9+2052];
	setp.ne.s16 	%p36, %rs1044, 0;
	@%p36 bra 	$L__BB0_36;
	mov.b16 	%rs1045, 1;
	st.local.u8 	[%rd9+2052], %rs1045;
	st.local.u32 	[%rd7+-4], %r2644;
	mov.u32 	%r5233, %r1050;
$L__BB0_36:
	ld.global.nc.u32 	%r2645, [%rd8+12];
	setp.lt.s32 	%p37, %r2645, 0;
	setp.ge.s32 	%p38, %r2645, %r5;
	or.pred  	%p39, %p37, %p38;
	@%p39 bra 	$L__BB0_39;
	cvt.u64.u32 	%rd85, %r2645;
	add.s64 	%rd10, %rd4, %rd85;
	ld.local.u8 	%rs1046, [%rd10+2052];
	setp.ne.s16 	%p40, %rs1046, 0;
	@%p40 bra 	$L__BB0_39;
	mov.b16 	%rs1047, 1;
	st.local.u8 	[%rd10+2052], %rs1047;
	add.s32 	%r1056, %r5233, 1;
	mul.wide.s32 	%rd86, %r5233, 4;
	add.s64 	%rd87, %rd1, %rd86;
	st.local.u32 	[%rd87], %r2645;
	mov.u32 	%r5233, %r1056;
$L__BB0_39:
	cvt.s64.s32 	%rd88, %r1052;
	add.s64 	%rd11, %rd4, %rd88;
	ld.local.u8 	%rs1048, [%rd11+2052];
	setp.ne.s16 	%p41, %rs1048, 0;
	@%p41 bra 	$L__BB0_43;
	mov.b16 	%rs1049, 1;
	st.local.u8 	[%rd11+2052], %rs1049;
	ld.local.u32 	%r2646, [%rd4+2048];
	add.s32 	%r2647, %r2646, 1;
	st.local.u32 	[%rd4+2048], %r2647;
	mul.wide.s32 	%rd89, %r2646, 4;
	add.s64 	%rd90, %rd4, %rd89;
	st.local.u32 	[%rd90], %r1052;
	bra.uni 	$L__BB0_43;
$L__BB0_41:
	cvt.s64.s32 	%rd81, %r1052;
	add.s64 	%rd12, %rd4, %rd81;
	ld.local.u8 	%rs1042, [%rd12+2052];
	setp.ne.s16 	%p32, %rs1042, 0;
	@%p32 bra 	$L__BB0_43;
	mov.b16 	%rs1043, 1;
	st.local.u8 	[%rd12+2052], %rs1043;
	ld.local.u32 	%r2642, [%rd4+2048];
	add.s32 	%r2643, %r2642, 1;
	st.local.u32 	[%rd4+2048], %r2643;
	mul.wide.s32 	%rd82, %r2642, 4;
	add.s64 	%rd83, %rd4, %rd82;
	st.local.u32 	[%rd83], %r1052;
$L__BB0_43:
	setp.ne.s32 	%p42, %r5233, 0;
	@%p42 bra 	$L__BB0_32;
	bra.uni 	$L__BB0_45;
$L__BB0_44:
	setp.eq.s16 	%p43, %rs1, 0;
	setp.eq.s32 	%p44, %r1047, 3;
	and.pred  	%p45, %p44, %p43;
	@%p45 bra 	$L__BB0_52;
$L__BB0_45:
	add.s32 	%r5228, %r5228, 1;
	setp.ne.s32 	%p46, %r5228, %r5226;
	@%p46 bra 	$L__BB0_23;
	ld.local.u32 	%r5746, [%rd4];
	ld.local.u32 	%r5745, [%rd4+4];
	ld.local.u32 	%r5744, [%rd4+8];
	ld.local.u32 	%r5743, [%rd4+12];
	ld.local.u32 	%r5742, [%rd4+16];
	ld.local.u32 	%r5741, [%rd4+20];
	ld.local.u32 	%r5740, [%rd4+24];
	ld.local.u32 	%r5739, [%rd4+28];
	ld.local.u32 	%r5738, [%rd4+32];
	ld.local.u32 	%r5737, [%rd4+36];
	ld.local.u32 	%r5736, [%rd4+40];
	ld.local.u32 	%r5735, [%rd4+44];
	ld.local.u32 	%r5734, [%rd4+48];
	ld.local.u32 	%r5733, [%rd4+52];
	ld.local.u32 	%r5732, [%rd4+56];
	ld.local.u32 	%r5731, [%rd4+60];
	ld.local.u32 	%r5730, [%rd4+64];
	ld.local.u32 	%r5729, [%rd4+68];
	ld.local.u32 	%r5728, [%rd4+72];
	ld.local.u32 	%r5727, [%rd4+76];
	ld.local.u32 	%r5726, [%rd4+80];
	ld.local.u32 	%r5725, [%rd4+84];
	ld.local.u32 	%r5724, [%rd4+88];
	ld.local.u32 	%r5723, [%rd4+92];
	ld.local.u32 	%r5722, [%rd4+96];
	ld.local.u32 	%r5721, [%rd4+100];
	ld.local.u32 	%r5720, [%rd4+104];
	ld.local.u32 	%r5719, [%rd4+108];
	ld.local.u32 	%r5718, [%rd4+112];
	ld.local.u32 	%r5717, [%rd4+116];
	ld.local.u32 	%r5716, [%rd4+120];
	ld.local.u32 	%r5715, [%rd4+124];
	ld.local.u32 	%r5714, [%rd4+128];
	ld.local.u32 	%r5713, [%rd4+132];
	ld.local.u32 	%r5712, [%rd4+136];
	ld.local.u32 	%r5711, [%rd4+140];
	ld.local.u32 	%r5710, [%rd4+144];
	ld.local.u32 	%r5709, [%rd4+148];
	ld.local.u32 	%r5708, [%rd4+152];
	ld.local.u32 	%r5707, [%rd4+156];
	ld.local.u32 	%r5706, [%rd4+160];
	ld.local.u32 	%r5705, [%rd4+164];
	ld.local.u32 	%r5704, [%rd4+168];
	ld.local.u32 	%r5703, [%rd4+172];
	ld.local.u32 	%r5702, [%rd4+176];
	ld.local.u32 	%r5701, [%rd4+180];
	ld.local.u32 	%r5700, [%rd4+184];
	ld.local.u32 	%r5699, [%rd4+188];
	ld.local.u32 	%r5698, [%rd4+192];
	ld.local.u32 	%r5697, [%rd4+196];
	ld.local.u32 	%r5696, [%rd4+200];
	ld.local.u32 	%r5695, [%rd4+204];
	ld.local.u32 	%r5694, [%rd4+208];
	ld.local.u32 	%r5693, [%rd4+212];
	ld.local.u32 	%r5692, [%rd4+216];
	ld.local.u32 	%r5691, [%rd4+220];
	ld.local.u32 	%r5690, [%rd4+224];
	ld.local.u32 	%r5689, [%rd4+228];
	ld.local.u32 	%r5688, [%rd4+232];
	ld.local.u32 	%r5687, [%rd4+236];
	ld.local.u32 	%r5686, [%rd4+240];
	ld.local.u32 	%r5685, [%rd4+244];
	ld.local.u32 	%r5684, [%rd4+248];
	ld.local.u32 	%r5683, [%rd4+252];
	ld.local.u32 	%r5682, [%rd4+256];
	ld.local.u32 	%r5681, [%rd4+260];
	ld.local.u32 	%r5680, [%rd4+264];
	ld.local.u32 	%r5679, [%rd4+268];
	ld.local.u32 	%r5678, [%rd4+272];
	ld.local.u32 	%r5677, [%rd4+276];
	ld.local.u32 	%r5676, [%rd4+280];
	ld.local.u32 	%r5675, [%rd4+284];
	ld.local.u32 	%r5674, [%rd4+288];
	ld.local.u32 	%r5673, [%rd4+292];
	ld.local.u32 	%r5672, [%rd4+296];
	ld.local.u32 	%r5671, [%rd4+300];
	ld.local.u32 	%r5670, [%rd4+304];
	ld.local.u32 	%r5669, [%rd4+308];
	ld.local.u32 	%r5668, [%rd4+312];
	ld.local.u32 	%r5667, [%rd4+316];
	ld.local.u32 	%r5666, [%rd4+320];
	ld.local.u32 	%r5665, [%rd4+324];
	ld.local.u32 	%r5664, [%rd4+328];
	ld.local.u32 	%r5663, [%rd4+332];
	ld.local.u32 	%r5662, [%rd4+336];
	ld.local.u32 	%r5661, [%rd4+340];
	ld.local.u32 	%r5660, [%rd4+344];
	ld.local.u32 	%r5659, [%rd4+348];
	ld.local.u32 	%r5658, [%rd4+352];
	ld.local.u32 	%r5657, [%rd4+356];
	ld.local.u32 	%r5656, [%rd4+360];
	ld.local.u32 	%r5655, [%rd4+364];
	ld.local.u32 	%r5654, [%rd4+368];
	ld.local.u32 	%r5653, [%rd4+372];
	ld.local.u32 	%r5652, [%rd4+376];
	ld.local.u32 	%r5651, [%rd4+380];
	ld.local.u32 	%r5650, [%rd4+384];
	ld.local.u32 	%r5649, [%rd4+388];
	ld.local.u32 	%r5648, [%rd4+392];
	ld.local.u32 	%r5647, [%rd4+396];
	ld.local.u32 	%r5646, [%rd4+400];
	ld.local.u32 	%r5645, [%rd4+404];
	ld.local.u32 	%r5644, [%rd4+408];
	ld.local.u32 	%r5643, [%rd4+412];
	ld.local.u32 	%r5642, [%rd4+416];
	ld.local.u32 	%r5641, [%rd4+420];
	ld.local.u32 	%r5640, [%rd4+424];
	ld.local.u32 	%r5639, [%rd4+428];
	ld.local.u32 	%r5638, [%rd4+432];
	ld.local.u32 	%r5637, [%rd4+436];
	ld.local.u32 	%r5636, [%rd4+440];
	ld.local.u32 	%r5635, [%rd4+444];
	ld.local.u32 	%r5634, [%rd4+448];
	ld.local.u32 	%r5633, [%rd4+452];
	ld.local.u32 	%r5632, [%rd4+456];
	ld.local.u32 	%r5631, [%rd4+460];
	ld.local.u32 	%r5630, [%rd4+464];
	ld.local.u32 	%r5629, [%rd4+468];
	ld.local.u32 	%r5628, [%rd4+472];
	ld.local.u32 	%r5627, [%rd4+476];
	ld.local.u32 	%r5626, [%rd4+480];
	ld.local.u32 	%r5625, [%rd4+484];
	ld.local.u32 	%r5624, [%rd4+488];
	ld.local.u32 	%r5623, [%rd4+492];
	ld.local.u32 	%r5622, [%rd4+496];
	ld.local.u32 	%r5621, [%rd4+500];
	ld.local.u32 	%r5620, [%rd4+504];
	ld.local.u32 	%r5619, [%rd4+508];
	ld.local.u32 	%r5618, [%rd4+512];
	ld.local.u32 	%r5617, [%rd4+516];
	ld.local.u32 	%r5616, [%rd4+520];
	ld.local.u32 	%r5615, [%rd4+524];
	ld.local.u32 	%r5614, [%rd4+528];
	ld.local.u32 	%r5613, [%rd4+532];
	ld.local.u32 	%r5612, [%rd4+536];
	ld.local.u32 	%r5611, [%rd4+540];
	ld.local.u32 	%r5610, [%rd4+544];
	ld.local.u32 	%r5609, [%rd4+548];
	ld.local.u32 	%r5608, [%rd4+552];
	ld.local.u32 	%r5607, [%rd4+556];
	ld.local.u32 	%r5606, [%rd4+560];
	ld.local.u32 	%r5605, [%rd4+564];
	ld.local.u32 	%r5604, [%rd4+568];
	ld.local.u32 	%r5603, [%rd4+572];
	ld.local.u32 	%r5602, [%rd4+576];
	ld.local.u32 	%r5601, [%rd4+580];
	ld.local.u32 	%r5600, [%rd4+584];
	ld.local.u32 	%r5599, [%rd4+588];
	ld.local.u32 	%r5598, [%rd4+592];
	ld.local.u32 	%r5597, [%rd4+596];
	ld.local.u32 	%r5596, [%rd4+600];
	ld.local.u32 	%r5595, [%rd4+604];
	ld.local.u32 	%r5594, [%rd4+608];
	ld.local.u32 	%r5593, [%rd4+612];
	ld.local.u32 	%r5592, [%rd4+616];
	ld.local.u32 	%r5591, [%rd4+620];
	ld.local.u32 	%r5590, [%rd4+624];
	ld.local.u32 	%r5589, [%rd4+628];
	ld.local.u32 	%r5588, [%rd4+632];
	ld.local.u32 	%r5587, [%rd4+636];
	ld.local.u32 	%r5586, [%rd4+640];
	ld.local.u32 	%r5585, [%rd4+644];
	ld.local.u32 	%r5584, [%rd4+648];
	ld.local.u32 	%r5583, [%rd4+652];
	ld.local.u32 	%r5582, [%rd4+656];
	ld.local.u32 	%r5581, [%rd4+660];
	ld.local.u32 	%r5580, [%rd4+664];
	ld.local.u32 	%r5579, [%rd4+668];
	ld.local.u32 	%r5578, [%rd4+672];
	ld.local.u32 	%r5577, [%rd4+676];
	ld.local.u32 	%r5576, [%rd4+680];
	ld.local.u32 	%r5575, [%rd4+684];
	ld.local.u32 	%r5574, [%rd4+688];
	ld.local.u32 	%r5573, [%rd4+692];
	ld.local.u32 	%r5572, [%rd4+696];
	ld.local.u32 	%r5571, [%rd4+700];
	ld.local.u32 	%r5570, [%rd4+704];
	ld.local.u32 	%r5569, [%rd4+708];
	ld.local.u32 	%r5568, [%rd4+712];
	ld.local.u32 	%r5567, [%rd4+716];
	ld.local.u32 	%r5566, [%rd4+720];
	ld.local.u32 	%r5565, [%rd4+724];
	ld.local.u32 	%r5564, [%rd4+728];
	ld.local.u32 	%r5563, [%rd4+732];
	ld.local.u32 	%r5562, [%rd4+736];
	ld.local.u32 	%r5561, [%rd4+740];
	ld.local.u32 	%r5560, [%rd4+744];
	ld.local.u32 	%r5559, [%rd4+748];
	ld.local.u32 	%r5558, [%rd4+752];
	ld.local.u32 	%r5557, [%rd4+756];
	ld.local.u32 	%r5556, [%rd4+760];
	ld.local.u32 	%r5555, [%rd4+764];
	ld.local.u32 	%r5554, [%rd4+768];
	ld.local.u32 	%r5553, [%rd4+772];
	ld.local.u32 	%r5552, [%rd4+776];
	ld.local.u32 	%r5551, [%rd4+780];
	ld.local.u32 	%r5550, [%rd4+784];
	ld.local.u32 	%r5549, [%rd4+788];
	ld.local.u32 	%r5548, [%rd4+792];
	ld.local.u32 	%r5547, [%rd4+796];
	ld.local.u32 	%r5546, [%rd4+800];
	ld.local.u32 	%r5545, [%rd4+804];
	ld.local.u32 	%r5544, [%rd4+808];
	ld.local.u32 	%r5543, [%rd4+812];
	ld.local.u32 	%r5542, [%rd4+816];
	ld.local.u32 	%r5541, [%rd4+820];
	ld.local.u32 	%r5540, [%rd4+824];
	ld.local.u32 	%r5539, [%rd4+828];
	ld.local.u32 	%r5538, [%rd4+832];
	ld.local.u32 	%r5537, [%rd4+836];
	ld.local.u32 	%r5536, [%rd4+840];
	ld.local.u32 	%r5535, [%rd4+844];
	ld.local.u32 	%r5534, [%rd4+848];
	ld.local.u32 	%r5533, [%rd4+852];
	ld.local.u32 	%r5532, [%rd4+856];
	ld.local.u32 	%r5531, [%rd4+860];
	ld.local.u32 	%r5530, [%rd4+864];
	ld.local.u32 	%r5529, [%rd4+868];
	ld.local.u32 	%r5528, [%rd4+872];
	ld.local.u32 	%r5527, [%rd4+876];
	ld.local.u32 	%r5526, [%rd4+880];
	ld.local.u32 	%r5525, [%rd4+884];
	ld.local.u32 	%r5524, [%rd4+888];
	ld.local.u32 	%r5523, [%rd4+892];
	ld.local.u32 	%r5522, [%rd4+896];
	ld.local.u32 	%r5521, [%rd4+900];
	ld.local.u32 	%r5520, [%rd4+904];
	ld.local.u32 	%r5519, [%rd4+908];
	ld.local.u32 	%r5518, [%rd4+912];
	ld.local.u32 	%r5517, [%rd4+916];
	ld.local.u32 	%r5516, [%rd4+920];
	ld.local.u32 	%r5515, [%rd4+924];
	ld.local.u32 	%r5514, [%rd4+928];
	ld.local.u32 	%r5513, [%rd4+932];
	ld.local.u32 	%r5512, [%rd4+936];
	ld.local.u32 	%r5511, [%rd4+940];
	ld.local.u32 	%r5510, [%rd4+944];
	ld.local.u32 	%r5509, [%rd4+948];
	ld.local.u32 	%r5508, [%rd4+952];
	ld.local.u32 	%r5507, [%rd4+956];
	ld.local.u32 	%r5506, [%rd4+960];
	ld.local.u32 	%r5505, [%rd4+964];
	ld.local.u32 	%r5504, [%rd4+968];
	ld.local.u32 	%r5503, [%rd4+972];
	ld.local.u32 	%r5502, [%rd4+976];
	ld.local.u32 	%r5501, [%rd4+980];
	ld.local.u32 	%r5500, [%rd4+984];
	ld.local.u32 	%r5499, [%rd4+988];
	ld.local.u32 	%r5498, [%rd4+992];
	ld.local.u32 	%r5497, [%rd4+996];
	ld.local.u32 	%r5496, [%rd4+1000];
	ld.local.u32 	%r5495, [%rd4+1004];
	ld.local.u32 	%r5494, [%rd4+1008];
	ld.local.u32 	%r5493, [%rd4+1012];
	ld.local.u32 	%r5492, [%rd4+1016];
	ld.local.u32 	%r5491, [%rd4+1020];
	ld.local.u32 	%r5490, [%rd4+1024];
	ld.local.u32 	%r5489, [%rd4+1028];
	ld.local.u32 	%r5488, [%rd4+1032];
	ld.local.u32 	%r5487, [%rd4+1036];
	ld.local.u32 	%r5486, [%rd4+1040];
	ld.local.u32 	%r5485, [%rd4+1044];
	ld.local.u32 	%r5484, [%rd4+1048];
	ld.local.u32 	%r5483, [%rd4+1052];
	ld.local.u32 	%r5482, [%rd4+1056];
	ld.local.u32 	%r5481, [%rd4+1060];
	ld.local.u32 	%r5480, [%rd4+1064];
	ld.local.u32 	%r5479, [%rd4+1068];
	ld.local.u32 	%r5478, [%rd4+1072];
	ld.local.u32 	%r5477, [%rd4+1076];
	ld.local.u32 	%r5476, [%rd4+1080];
	ld.local.u32 	%r5475, [%rd4+1084];
	ld.local.u32 	%r5474, [%rd4+1088];
	ld.local.u32 	%r5473, [%rd4+1092];
	ld.local.u32 	%r5472, [%rd4+1096];
	ld.local.u32 	%r5471, [%rd4+1100];
	ld.local.u32 	%r5470, [%rd4+1104];
	ld.local.u32 	%r5469, [%rd4+1108];
	ld.local.u32 	%r5468, [%rd4+1112];
	ld.local.u32 	%r5467, [%rd4+1116];
	ld.local.u32 	%r5466, [%rd4+1120];
	ld.local.u32 	%r5465, [%rd4+1124];
	ld.local.u32 	%r5464, [%rd4+1128];
	ld.local.u32 	%r5463, [%rd4+1132];
	ld.local.u32 	%r5462, [%rd4+1136];
	ld.local.u32 	%r5461, [%rd4+1140];
	ld.local.u32 	%r5460, [%rd4+1144];
	ld.local.u32 	%r5459, [%rd4+1148];
	ld.local.u32 	%r5458, [%rd4+1152];
	ld.local.u32 	%r5457, [%rd4+1156];
	ld.local.u32 	%r5456, [%rd4+1160];
	ld.local.u32 	%r5455, [%rd4+1164];
	ld.local.u32 	%r5454, [%rd4+1168];
	ld.local.u32 	%r5453, [%rd4+1172];
	ld.local.u32 	%r5452, [%rd4+1176];
	ld.local.u32 	%r5451, [%rd4+1180];
	ld.local.u32 	%r5450, [%rd4+1184];
	ld.local.u32 	%r5449, [%rd4+1188];
	ld.local.u32 	%r5448, [%rd4+1192];
	ld.local.u32 	%r5447, [%rd4+1196];
	ld.local.u32 	%r5446, [%rd4+1200];
	ld.local.u32 	%r5445, [%rd4+1204];
	ld.local.u32 	%r5444, [%rd4+1208];
	ld.local.u32 	%r5443, [%rd4+1212];
	ld.local.u32 	%r5442, [%rd4+1216];
	ld.local.u32 	%r5441, [%rd4+1220];
	ld.local.u32 	%r5440, [%rd4+1224];
	ld.local.u32 	%r5439, [%rd4+1228];
	ld.local.u32 	%r5438, [%rd4+1232];
	ld.local.u32 	%r5437, [%rd4+1236];
	ld.local.u32 	%r5436, [%rd4+1240];
	ld.local.u32 	%r5435, [%rd4+1244];
	ld.local.u32 	%r5434, [%rd4+1248];
	ld.local.u32 	%r5433, [%rd4+1252];
	ld.local.u32 	%r5432, [%rd4+1256];
	ld.local.u32 	%r5431, [%rd4+1260];
	ld.local.u32 	%r5430, [%rd4+1264];
	ld.local.u32 	%r5429, [%rd4+1268];
	ld.local.u32 	%r5428, [%rd4+1272];
	ld.local.u32 	%r5427, [%rd4+1276];
	ld.local.u32 	%r5426, [%rd4+1280];
	ld.local.u32 	%r5425, [%rd4+1284];
	ld.local.u32 	%r5424, [%rd4+1288];
	ld.local.u32 	%r5423, [%rd4+1292];
	ld.local.u32 	%r5422, [%rd4+1296];
	ld.local.u32 	%r5421, [%rd4+1300];
	ld.local.u32 	%r5420, [%rd4+1304];
	ld.local.u32 	%r5419, [%rd4+1308];
	ld.local.u32 	%r5418, [%rd4+1312];
	ld.local.u32 	%r5417, [%rd4+1316];
	ld.local.u32 	%r5416, [%rd4+1320];
	ld.local.u32 	%r5415, [%rd4+1324];
	ld.local.u32 	%r5414, [%rd4+1328];
	ld.local.u32 	%r5413, [%rd4+1332];
	ld.local.u32 	%r5412, [%rd4+1336];
	ld.local.u32 	%r5411, [%rd4+1340];
	ld.local.u32 	%r5410, [%rd4+1344];
	ld.local.u32 	%r5409, [%rd4+1348];
	ld.local.u32 	%r5408, [%rd4+1352];
	ld.local.u32 	%r5407, [%rd4+1356];
	ld.local.u32 	%r5406, [%rd4+1360];
	ld.local.u32 	%r5405, [%rd4+1364];
	ld.local.u32 	%r5404, [%rd4+1368];
	ld.local.u32 	%r5403, [%rd4+1372];
	ld.local.u32 	%r5402, [%rd4+1376];
	ld.local.u32 	%r5401, [%rd4+1380];
	ld.local.u32 	%r5400, [%rd4+1384];
	ld.local.u32 	%r5399, [%rd4+1388];
	ld.local.u32 	%r5398, [%rd4+1392];
	ld.local.u32 	%r5397, [%rd4+1396];
	ld.local.u32 	%r5396, [%rd4+1400];
	ld.local.u32 	%r5395, [%rd4+1404];
	ld.local.u32 	%r5394, [%rd4+1408];
	ld.local.u32 	%r5393, [%rd4+1412];
	ld.local.u32 	%r5392, [%rd4+1416];
	ld.local.u32 	%r5391, [%rd4+1420];
	ld.local.u32 	%r5390, [%rd4+1424];
	ld.local.u32 	%r5389, [%rd4+1428];
	ld.local.u32 	%r5388, [%rd4+1432];
	ld.local.u32 	%r5387, [%rd4+1436];
	ld.local.u32 	%r5386, [%rd4+1440];
	ld.local.u32 	%r5385, [%rd4+1444];
	ld.local.u32 	%r5384, [%rd4+1448];
	ld.local.u32 	%r5383, [%rd4+1452];
	ld.local.u32 	%r5382, [%rd4+1456];
	ld.local.u32 	%r5381, [%rd4+1460];
	ld.local.u32 	%r5380, [%rd4+1464];
	ld.local.u32 	%r5379, [%rd4+1468];
	ld.local.u32 	%r5378, [%rd4+1472];
	ld.local.u32 	%r5377, [%rd4+1476];
	ld.local.u32 	%r5376, [%rd4+1480];
	ld.local.u32 	%r5375, [%rd4+1484];
	ld.local.u32 	%r5374, [%rd4+1488];
	ld.local.u32 	%r5373, [%rd4+1492];
	ld.local.u32 	%r5372, [%rd4+1496];
	ld.local.u32 	%r5371, [%rd4+1500];
	ld.local.u32 	%r5370, [%rd4+1504];
	ld.local.u32 	%r5369, [%rd4+1508];
	ld.local.u32 	%r5368, [%rd4+1512];
	ld.local.u32 	%r5367, [%rd4+1516];
	ld.local.u32 	%r5366, [%rd4+1520];
	ld.local.u32 	%r5365, [%rd4+1524];
	ld.local.u32 	%r5364, [%rd4+1528];
	ld.local.u32 	%r5363, [%rd4+1532];
	ld.local.u32 	%r5362, [%rd4+1536];
	ld.local.u32 	%r5361, [%rd4+1540];
	ld.local.u32 	%r5360, [%rd4+1544];
	ld.local.u32 	%r5359, [%rd4+1548];
	ld.local.u32 	%r5358, [%rd4+1552];
	ld.local.u32 	%r5357, [%rd4+1556];
	ld.local.u32 	%r5356, [%rd4+1560];
	ld.local.u32 	%r5355, [%rd4+1564];
	ld.local.u32 	%r5354, [%rd4+1568];
	ld.local.u32 	%r5353, [%rd4+1572];
	ld.local.u32 	%r5352, [%rd4+1576];
	ld.local.u32 	%r5351, [%rd4+1580];
	ld.local.u32 	%r5350, [%rd4+1584];
	ld.local.u32 	%r5349, [%rd4+1588];
	ld.local.u32 	%r5348, [%rd4+1592];
	ld.local.u32 	%r5347, [%rd4+1596];
	ld.local.u32 	%r5346, [%rd4+1600];
	ld.local.u32 	%r5345, [%rd4+1604];
	ld.local.u32 	%r5344, [%rd4+1608];
	ld.local.u32 	%r5343, [%rd4+1612];
	ld.local.u32 	%r5342, [%rd4+1616];
	ld.local.u32 	%r5341, [%rd4+1620];
	ld.local.u32 	%r5340, [%rd4+1624];
	ld.local.u32 	%r5339, [%rd4+1628];
	ld.local.u32 	%r5338, [%rd4+1632];
	ld.local.u32 	%r5337, [%rd4+1636];
	ld.local.u32 	%r5336, [%rd4+1640];
	ld.local.u32 	%r5335, [%rd4+1644];
	ld.local.u32 	%r5334, [%rd4+1648];
	ld.local.u32 	%r5333, [%rd4+1652];
	ld.local.u32 	%r5332, [%rd4+1656];
	ld.local.u32 	%r5331, [%rd4+1660];
	ld.local.u32 	%r5330, [%rd4+1664];
	ld.local.u32 	%r5329, [%rd4+1668];
	ld.local.u32 	%r5328, [%rd4+1672];
	ld.local.u32 	%r5327, [%rd4+1676];
	ld.local.u32 	%r5326, [%rd4+1680];
	ld.local.u32 	%r5325, [%rd4+1684];
	ld.local.u32 	%r5324, [%rd4+1688];
	ld.local.u32 	%r5323, [%rd4+1692];
	ld.local.u32 	%r5322, [%rd4+1696];
	ld.local.u32 	%r5321, [%rd4+1700];
	ld.local.u32 	%r5320, [%rd4+1704];
	ld.local.u32 	%r5319, [%rd4+1708];
	ld.local.u32 	%r5318, [%rd4+1712];
	ld.local.u32 	%r5317, [%rd4+1716];
	ld.local.u32 	%r5316, [%rd4+1720];
	ld.local.u32 	%r5315, [%rd4+1724];
	ld.local.u32 	%r5314, [%rd4+1728];
	ld.local.u32 	%r5313, [%rd4+1732];
	ld.local.u32 	%r5312, [%rd4+1736];
	ld.local.u32 	%r5311, [%rd4+1740];
	ld.local.u32 	%r5310, [%rd4+1744];
	ld.local.u32 	%r5309, [%rd4+1748];
	ld.local.u32 	%r5308, [%rd4+1752];
	ld.local.u32 	%r5307, [%rd4+1756];
	ld.local.u32 	%r5306, [%rd4+1760];
	ld.local.u32 	%r5305, [%rd4+1764];
	ld.local.u32 	%r5304, [%rd4+1768];
	ld.local.u32 	%r5303, [%rd4+1772];
	ld.local.u32 	%r5302, [%rd4+1776];
	ld.local.u32 	%r5301, [%rd4+1780];
	ld.local.u32 	%r5300, [%rd4+1784];
	ld.local.u32 	%r5299, [%rd4+1788];
	ld.local.u32 	%r5298, [%rd4+1792];
	ld.local.u32 	%r5297, [%rd4+1796];
	ld.local.u32 	%r5296, [%rd4+1800];
	ld.local.u32 	%r5295, [%rd4+1804];
	ld.local.u32 	%r5294, [%rd4+1808];
	ld.local.u32 	%r5293, [%rd4+1812];
	ld.local.u32 	%r5292, [%rd4+1816];
	ld.local.u32 	%r5291, [%rd4+1820];
	ld.local.u32 	%r5290, [%rd4+1824];
	ld.local.u32 	%r5289, [%rd4+1828];
	ld.local.u32 	%r5288, [%rd4+1832];
	ld.local.u32 	%r5287, [%rd4+1836];
	ld.local.u32 	%r5286, [%rd4+1840];
	ld.local.u32 	%r5285, [%rd4+1844];
	ld.local.u32 	%r5284, [%rd4+1848];
	ld.local.u32 	%r5283, [%rd4+1852];
	ld.local.u32 	%r5282, [%rd4+1856];
	ld.local.u32 	%r5281, [%rd4+1860];
	ld.local.u32 	%r5280, [%rd4+1864];
	ld.local.u32 	%r5279, [%rd4+1868];
	ld.local.u32 	%r5278, [%rd4+1872];
	ld.local.u32 	%r5277, [%rd4+1876];
	ld.local.u32 	%r5276, [%rd4+1880];
	ld.local.u32 	%r5275, [%rd4+1884];
	ld.local.u32 	%r5274, [%rd4+1888];
	ld.local.u32 	%r5273, [%rd4+1892];
	ld.local.u32 	%r5272, [%rd4+1896];
	ld.local.u32 	%r5271, [%rd4+1900];
	ld.local.u32 	%r5270, [%rd4+1904];
	ld.local.u32 	%r5269, [%rd4+1908];
	ld.local.u32 	%r5268, [%rd4+1912];
	ld.local.u32 	%r5267, [%rd4+1916];
	ld.local.u32 	%r5266, [%rd4+1920];
	ld.local.u32 	%r5265, [%rd4+1924];
	ld.local.u32 	%r5264, [%rd4+1928];
	ld.local.u32 	%r5263, [%rd4+1932];
	ld.local.u32 	%r5262, [%rd4+1936];
	ld.local.u32 	%r5261, [%rd4+1940];
	ld.local.u32 	%r5260, [%rd4+1944];
	ld.local.u32 	%r5259, [%rd4+1948];
	ld.local.u32 	%r5258, [%rd4+1952];
	ld.local.u32 	%r5257, [%rd4+1956];
	ld.local.u32 	%r5256, [%rd4+1960];
	ld.local.u32 	%r5255, [%rd4+1964];
	ld.local.u32 	%r5254, [%rd4+1968];
	ld.local.u32 	%r5253, [%rd4+1972];
	ld.local.u32 	%r5252, [%rd4+1976];
	ld.local.u32 	%r5251, [%rd4+1980];
	ld.local.u32 	%r5250, [%rd4+1984];
	ld.local.u32 	%r5249, [%rd4+1988];
	ld.local.u32 	%r5248, [%rd4+1992];
	ld.local.u32 	%r5247, [%rd4+1996];
	ld.local.u32 	%r5246, [%rd4+2000];
	ld.local.u32 	%r5245, [%rd4+2004];
	ld.local.u32 	%r5244, [%rd4+2008];
	ld.local.u32 	%r5243, [%rd4+2012];
	ld.local.u32 	%r5242, [%rd4+2016];
	ld.local.u32 	%r5241, [%rd4+2020];
	ld.local.u32 	%r5240, [%rd4+2024];
	ld.local.u32 	%r5239, [%rd4+2028];
	ld.local.u32 	%r5238, [%rd4+2032];
	ld.local.u32 	%r5237, [%rd4+2036];
	ld.local.u32 	%r5236, [%rd4+2040];
	ld.local.u32 	%r5235, [%rd4+2044];
	ld.local.u32 	%r5747, [%rd4+2048];
	ld.local.u32 	%r2648, [%rd4+2052];
	bfe.u32 	%r2649, %r2648, 0, 8;
	cvt.u16.u32 	%rs1563, %r2649;
	bfe.u32 	%r2650, %r2648, 8, 8;
	cvt.u16.u32 	%rs1562, %r2650;
	bfe.u32 	%r2651, %r2648, 16, 8;
	cvt.u16.u32 	%rs1561, %r2651;
	bfe.u32 	%r2652, %r2648, 24, 8;
	cvt.u16.u32 	%rs1560, %r2652;
	ld.local.u32 	%r2653, [%rd4+2056];
	bfe.u32 	%r2654, %r2653, 0, 8;
	cvt.u16.u32 	%rs1559, %r2654;
	bfe.u32 	%r2655, %r2653, 8, 8;
	cvt.u16.u32 	%rs1558, %r2655;
	bfe.u32 	%r2656, %r2653, 16, 8;
	cvt.u16.u32 	%rs1557, %r2656;
	bfe.u32 	%r2657, %r2653, 24, 8;
	cvt.u16.u32 	%rs1556, %r2657;
	ld.local.u32 	%r2658, [%rd4+2060];
	bfe.u32 	%r2659, %r2658, 0, 8;
	cvt.u16.u32 	%rs1555, %r2659;
	bfe.u32 	%r2660, %r2658, 8, 8;
	cvt.u16.u32 	%rs1554, %r2660;
	bfe.u32 	%r2661, %r2658, 16, 8;
	cvt.u16.u32 	%rs1553, %r2661;
	bfe.u32 	%r2662, %r2658, 24, 8;
	cvt.u16.u32 	%rs1552, %r2662;
	ld.local.u32 	%r2663, [%rd4+2064];
	bfe.u32 	%r2664, %r2663, 0, 8;
	cvt.u16.u32 	%rs1551, %r2664;
	bfe.u32 	%r2665, %r2663, 8, 8;
	cvt.u16.u32 	%rs1550, %r2665;
	bfe.u32 	%r2666, %r2663, 16, 8;
	cvt.u16.u32 	%rs1549, %r2666;
	bfe.u32 	%r2667, %r2663, 24, 8;
	cvt.u16.u32 	%rs1548, %r2667;
	ld.local.u32 	%r2668, [%rd4+2068];
	bfe.u32 	%r2669, %r2668, 0, 8;
	cvt.u16.u32 	%rs1547, %r2669;
	bfe.u32 	%r2670, %r2668, 8, 8;
	cvt.u16.u32 	%rs1546, %r2670;
	bfe.u32 	%r2671, %r2668, 16, 8;
	cvt.u16.u32 	%rs1545, %r2671;
	bfe.u32 	%r2672, %r2668, 24, 8;
	cvt.u16.u32 	%rs1544, %r2672;
	ld.local.u32 	%r2673, [%rd4+2072];
	bfe.u32 	%r2674, %r2673, 0, 8;
	cvt.u16.u32 	%rs1543, %r2674;
	bfe.u32 	%r2675, %r2673, 8, 8;
	cvt.u16.u32 	%rs1542, %r2675;
	bfe.u32 	%r2676, %r2673, 16, 8;
	cvt.u16.u32 	%rs1541, %r2676;
	bfe.u32 	%r2677, %r2673, 24, 8;
	cvt.u16.u32 	%rs1540, %r2677;
	ld.local.u32 	%r2678, [%rd4+2076];
	bfe.u32 	%r2679, %r2678, 0, 8;
	cvt.u16.u32 	%rs1539, %r2679;
	bfe.u32 	%r2680, %r2678, 8, 8;
	cvt.u16.u32 	%rs1538, %r2680;
	bfe.u32 	%r2681, %r2678, 16, 8;
	cvt.u16.u32 	%rs1537, %r2681;
	bfe.u32 	%r2682, %r2678, 24, 8;
	cvt.u16.u32 	%rs1536, %r2682;
	ld.local.u32 	%r2683, [%rd4+2080];
	bfe.u32 	%r2684, %r2683, 0, 8;
	cvt.u16.u32 	%rs1535, %r2684;
	bfe.u32 	%r2685, %r2683, 8, 8;
	cvt.u16.u32 	%rs1534, %r2685;
	bfe.u32 	%r2686, %r2683, 16, 8;
	cvt.u16.u32 	%rs1533, %r2686;
	bfe.u32 	%r2687, %r2683, 24, 8;
	cvt.u16.u32 	%rs1532, %r2687;
	ld.local.u32 	%r2688, [%rd4+2084];
	bfe.u32 	%r2689, %r2688, 0, 8;
	cvt.u16.u32 	%rs1531, %r2689;
	bfe.u32 	%r2690, %r2688, 8, 8;
	cvt.u16.u32 	%rs1530, %r2690;
	bfe.u32 	%r2691, %r2688, 16, 8;
	cvt.u16.u32 	%rs1529, %r2691;
	bfe.u32 	%r2692, %r2688, 24, 8;
	cvt.u16.u32 	%rs1528, %r2692;
	ld.local.u32 	%r2693, [%rd4+2088];
	bfe.u32 	%r2694, %r2693, 0, 8;
	cvt.u16.u32 	%rs1527, %r2694;
	bfe.u32 	%r2695, %r2693, 8, 8;
	cvt.u16.u32 	%rs1526, %r2695;
	bfe.u32 	%r2696, %r2693, 16, 8;
	cvt.u16.u32 	%rs1525, %r2696;
	bfe.u32 	%r2697, %r2693, 24, 8;
	cvt.u16.u32 	%rs1524, %r2697;
	ld.local.u32 	%r2698, [%rd4+2092];
	bfe.u32 	%r2699, %r2698, 0, 8;
	cvt.u16.u32 	%rs1523, %r2699;
	bfe.u32 	%r2700, %r2698, 8, 8;
	cvt.u16.u32 	%rs1522, %r2700;
	bfe.u32 	%r2701, %r2698, 16, 8;
	cvt.u16.u32 	%rs1521, %r2701;
	bfe.u32 	%r2702, %r2698, 24, 8;
	cvt.u16.u32 	%rs1520, %r2702;
	ld.local.u32 	%r2703, [%rd4+2096];
	bfe.u32 	%r2704, %r2703, 0, 8;
	cvt.u16.u32 	%rs1519, %r2704;
	bfe.u32 	%r2705, %r2703, 8, 8;
	cvt.u16.u32 	%rs1518, %r2705;
	bfe.u32 	%r2706, %r2703, 16, 8;
	cvt.u16.u32 	%rs1517, %r2706;
	bfe.u32 	%r2707, %r2703, 24, 8;
	cvt.u16.u32 	%rs1516, %r2707;
	ld.local.u32 	%r2708, [%rd4+2100];
	bfe.u32 	%r2709, %r2708, 0, 8;
	cvt.u16.u32 	%rs1515, %r2709;
	bfe.u32 	%r2710, %r2708, 8, 8;
	cvt.u16.u32 	%rs1514, %r2710;
	bfe.u32 	%r2711, %r2708, 16, 8;
	cvt.u16.u32 	%rs1513, %r2711;
	bfe.u32 	%r2712, %r2708, 24, 8;
	cvt.u16.u32 	%rs1512, %r2712;
	ld.local.u32 	%r2713, [%rd4+2104];
	bfe.u32 	%r2714, %r2713, 0, 8;
	cvt.u16.u32 	%rs1511, %r2714;
	bfe.u32 	%r2715, %r2713, 8, 8;
	cvt.u16.u32 	%rs1510, %r2715;
	bfe.u32 	%r2716, %r2713, 16, 8;
	cvt.u16.u32 	%rs1509, %r2716;
	bfe.u32 	%r2717, %r2713, 24, 8;
	cvt.u16.u32 	%rs1508, %r2717;
	ld.local.u32 	%r2718, [%rd4+2108];
	bfe.u32 	%r2719, %r2718, 0, 8;
	cvt.u16.u32 	%rs1507, %r2719;
	bfe.u32 	%r2720, %r2718, 8, 8;
	cvt.u16.u32 	%rs1506, %r2720;
	bfe.u32 	%r2721, %r2718, 16, 8;
	cvt.u16.u32 	%rs1505, %r2721;
	bfe.u32 	%r2722, %r2718, 24, 8;
	cvt.u16.u32 	%rs1504, %r2722;
	ld.local.u32 	%r2723, [%rd4+2112];
	bfe.u32 	%r2724, %r2723, 0, 8;
	cvt.u16.u32 	%rs1503, %r2724;
	bfe.u32 	%r2725, %r2723, 8, 8;
	cvt.u16.u32 	%rs1502, %r2725;
	bfe.u32 	%r2726, %r2723, 16, 8;
	cvt.u16.u32 	%rs1501, %r2726;
	bfe.u32 	%r2727, %r2723, 24, 8;
	cvt.u16.u32 	%rs1500, %r2727;
	ld.local.u32 	%r2728, [%rd4+2116];
	bfe.u32 	%r2729, %r2728, 0, 8;
	cvt.u16.u32 	%rs1499, %r2729;
	bfe.u32 	%r2730, %r2728, 8, 8;
	cvt.u16.u32 	%rs1498, %r2730;
	bfe.u32 	%r2731, %r2728, 16, 8;
	cvt.u16.u32 	%rs1497, %r2731;
	bfe.u32 	%r2732, %r2728, 24, 8;
	cvt.u16.u32 	%rs1496, %r2732;
	ld.local.u32 	%r2733, [%rd4+2120];
	bfe.u32 	%r2734, %r2733, 0, 8;
	cvt.u16.u32 	%rs1495, %r2734;
	bfe.u32 	%r2735, %r2733, 8, 8;
	cvt.u16.u32 	%rs1494, %r2735;
	bfe.u32 	%r2736, %r2733, 16, 8;
	cvt.u16.u32 	%rs1493, %r2736;
	bfe.u32 	%r2737, %r2733, 24, 8;
	cvt.u16.u32 	%rs1492, %r2737;
	ld.local.u32 	%r2738, [%rd4+2124];
	bfe.u32 	%r2739, %r2738, 0, 8;
	cvt.u16.u32 	%rs1491, %r2739;
	bfe.u32 	%r2740, %r2738, 8, 8;
	cvt.u16.u32 	%rs1490, %r2740;
	bfe.u32 	%r2741, %r2738, 16, 8;
	cvt.u16.u32 	%rs1489, %r2741;
	bfe.u32 	%r2742, %r2738, 24, 8;
	cvt.u16.u32 	%rs1488, %r2742;
	ld.local.u32 	%r2743, [%rd4+2128];
	bfe.u32 	%r2744, %r2743, 0, 8;
	cvt.u16.u32 	%rs1487, %r2744;
	bfe.u32 	%r2745, %r2743, 8, 8;
	cvt.u16.u32 	%rs1486, %r2745;
	bfe.u32 	%r2746, %r2743, 16, 8;
	cvt.u16.u32 	%rs1485, %r2746;
	bfe.u32 	%r2747, %r2743, 24, 8;
	cvt.u16.u32 	%rs1484, %r2747;
	ld.local.u32 	%r2748, [%rd4+2132];
	bfe.u32 	%r2749, %r2748, 0, 8;
	cvt.u16.u32 	%rs1483, %r2749;
	bfe.u32 	%r2750, %r2748, 8, 8;
	cvt.u16.u32 	%rs1482, %r2750;
	bfe.u32 	%r2751, %r2748, 16, 8;
	cvt.u16.u32 	%rs1481, %r2751;
	bfe.u32 	%r2752, %r2748, 24, 8;
	cvt.u16.u32 	%rs1480, %r2752;
	ld.local.u32 	%r2753, [%rd4+2136];
	bfe.u32 	%r2754, %r2753, 0, 8;
	cvt.u16.u32 	%rs1479, %r2754;
	bfe.u32 	%r2755, %r2753, 8, 8;
	cvt.u16.u32 	%rs1478, %r2755;
	bfe.u32 	%r2756, %r2753, 16, 8;
	cvt.u16.u32 	%rs1477, %r2756;
	bfe.u32 	%r2757, %r2753, 24, 8;
	cvt.u16.u32 	%rs1476, %r2757;
	ld.local.u32 	%r2758, [%rd4+2140];
	bfe.u32 	%r2759, %r2758, 0, 8;
	cvt.u16.u32 	%rs1475, %r2759;
	bfe.u32 	%r2760, %r2758, 8, 8;
	cvt.u16.u32 	%rs1474, %r2760;
	bfe.u32 	%r2761, %r2758, 16, 8;
	cvt.u16.u32 	%rs1473, %r2761;
	bfe.u32 	%r2762, %r2758, 24, 8;
	cvt.u16.u32 	%rs1472, %r2762;
	ld.local.u32 	%r2763, [%rd4+2144];
	bfe.u32 	%r2764, %r2763, 0, 8;
	cvt.u16.u32 	%rs1471, %r2764;
	bfe.u32 	%r2765, %r2763, 8, 8;
	cvt.u16.u32 	%rs1470, %r2765;
	bfe.u32 	%r2766, %r2763, 16, 8;
	cvt.u16.u32 	%rs1469, %r2766;
	bfe.u32 	%r2767, %r2763, 24, 8;
	cvt.u16.u32 	%rs1468, %r2767;
	ld.local.u32 	%r2768, [%rd4+2148];
	bfe.u32 	%r2769, %r2768, 0, 8;
	cvt.u16.u32 	%rs1467, %r2769;
	bfe.u32 	%r2770, %r2768, 8, 8;
	cvt.u16.u32 	%rs1466, %r2770;
	bfe.u32 	%r2771, %r2768, 16, 8;
	cvt.u16.u32 	%rs1465, %r2771;
	bfe.u32 	%r2772, %r2768, 24, 8;
	cvt.u16.u32 	%rs1464, %r2772;
	ld.local.u32 	%r2773, [%rd4+2152];
	bfe.u32 	%r2774, %r2773, 0, 8;
	cvt.u16.u32 	%rs1463, %r2774;
	bfe.u32 	%r2775, %r2773, 8, 8;
	cvt.u16.u32 	%rs1462, %r2775;
	bfe.u32 	%r2776, %r2773, 16, 8;
	cvt.u16.u32 	%rs1461, %r2776;
	bfe.u32 	%r2777, %r2773, 24, 8;
	cvt.u16.u32 	%rs1460, %r2777;
	ld.local.u32 	%r2778, [%rd4+2156];
	bfe.u32 	%r2779, %r2778, 0, 8;
	cvt.u16.u32 	%rs1459, %r2779;
	bfe.u32 	%r2780, %r2778, 8, 8;
	cvt.u16.u32 	%rs1458, %r2780;
	bfe.u32 	%r2781, %r2778, 16, 8;
	cvt.u16.u32 	%rs1457, %r2781;
	bfe.u32 	%r2782, %r2778, 24, 8;
	cvt.u16.u32 	%rs1456, %r2782;
	ld.local.u32 	%r2783, [%rd4+2160];
	bfe.u32 	%r2784, %r2783, 0, 8;
	cvt.u16.u32 	%rs1455, %r2784;
	bfe.u32 	%r2785, %r2783, 8, 8;
	cvt.u16.u32 	%rs1454, %r2785;
	bfe.u32 	%r2786, %r2783, 16, 8;
	cvt.u16.u32 	%rs1453, %r2786;
	bfe.u32 	%r2787, %r2783, 24, 8;
	cvt.u16.u32 	%rs1452, %r2787;
	ld.local.u32 	%r2788, [%rd4+2164];
	bfe.u32 	%r2789, %r2788, 0, 8;
	cvt.u16.u32 	%rs1451, %r2789;
	bfe.u32 	%r2790, %r2788, 8, 8;
	cvt.u16.u32 	%rs1450, %r2790;
	bfe.u32 	%r2791, %r2788, 16, 8;
	cvt.u16.u32 	%rs1449, %r2791;
	bfe.u32 	%r2792, %r2788, 24, 8;
	cvt.u16.u32 	%rs1448, %r2792;
	ld.local.u32 	%r2793, [%rd4+2168];
	bfe.u32 	%r2794, %r2793, 0, 8;
	cvt.u16.u32 	%rs1447, %r2794;
	bfe.u32 	%r2795, %r2793, 8, 8;
	cvt.u16.u32 	%rs1446, %r2795;
	bfe.u32 	%r2796, %r2793, 16, 8;
	cvt.u16.u32 	%rs1445, %r2796;
	bfe.u32 	%r2797, %r2793, 24, 8;
	cvt.u16.u32 	%rs1444, %r2797;
	ld.local.u32 	%r2798, [%rd4+2172];
	bfe.u32 	%r2799, %r2798, 0, 8;
	cvt.u16.u32 	%rs1443, %r2799;
	bfe.u32 	%r2800, %r2798, 8, 8;
	cvt.u16.u32 	%rs1442, %r2800;
	bfe.u32 	%r2801, %r2798, 16, 8;
	cvt.u16.u32 	%rs1441, %r2801;
	bfe.u32 	%r2802, %r2798, 24, 8;
	cvt.u16.u32 	%rs1440, %r2802;
	ld.local.u32 	%r2803, [%rd4+2176];
	bfe.u32 	%r2804, %r2803, 0, 8;
	cvt.u16.u32 	%rs1439, %r2804;
	bfe.u32 	%r2805, %r2803, 8, 8;
	cvt.u16.u32 	%rs1438, %r2805;
	bfe.u32 	%r2806, %r2803, 16, 8;
	cvt.u16.u32 	%rs1437, %r2806;
	bfe.u32 	%r2807, %r2803, 24, 8;
	cvt.u16.u32 	%rs1436, %r2807;
	ld.local.u32 	%r2808, [%rd4+2180];
	bfe.u32 	%r2809, %r2808, 0, 8;
	cvt.u16.u32 	%rs1435, %r2809;
	bfe.u32 	%r2810, %r2808, 8, 8;
	cvt.u16.u32 	%rs1434, %r2810;
	bfe.u32 	%r2811, %r2808, 16, 8;
	cvt.u16.u32 	%rs1433, %r2811;
	bfe.u32 	%r2812, %r2808, 24, 8;
	cvt.u16.u32 	%rs1432, %r2812;
	ld.local.u32 	%r2813, [%rd4+2184];
	bfe.u32 	%r2814, %r2813, 0, 8;
	cvt.u16.u32 	%rs1431, %r2814;
	bfe.u32 	%r2815, %r2813, 8, 8;
	cvt.u16.u32 	%rs1430, %r2815;
	bfe.u32 	%r2816, %r2813, 16, 8;
	cvt.u16.u32 	%rs1429, %r2816;
	bfe.u32 	%r2817, %r2813, 24, 8;
	cvt.u16.u32 	%rs1428, %r2817;
	ld.local.u32 	%r2818, [%rd4+2188];
	bfe.u32 	%r2819, %r2818, 0, 8;
	cvt.u16.u32 	%rs1427, %r2819;
	bfe.u32 	%r2820, %r2818, 8, 8;
	cvt.u16.u32 	%rs1426, %r2820;
	bfe.u32 	%r2821, %r2818, 16, 8;
	cvt.u16.u32 	%rs1425, %r2821;
	bfe.u32 	%r2822, %r2818, 24, 8;
	cvt.u16.u32 	%rs1424, %r2822;
	ld.local.u32 	%r2823, [%rd4+2192];
	bfe.u32 	%r2824, %r2823, 0, 8;
	cvt.u16.u32 	%rs1423, %r2824;
	bfe.u32 	%r2825, %r2823, 8, 8;
	cvt.u16.u32 	%rs1422, %r2825;
	bfe.u32 	%r2826, %r2823, 16, 8;
	cvt.u16.u32 	%rs1421, %r2826;
	bfe.u32 	%r2827, %r2823, 24, 8;
	cvt.u16.u32 	%rs1420, %r2827;
	ld.local.u32 	%r2828, [%rd4+2196];
	bfe.u32 	%r2829, %r2828, 0, 8;
	cvt.u16.u32 	%rs1419, %r2829;
	bfe.u32 	%r2830, %r2828, 8, 8;
	cvt.u16.u32 	%rs1418, %r2830;
	bfe.u32 	%r2831, %r2828, 16, 8;
	cvt.u16.u32 	%rs1417, %r2831;
	bfe.u32 	%r2832, %r2828, 24, 8;
	cvt.u16.u32 	%rs1416, %r2832;
	ld.local.u32 	%r2833, [%rd4+2200];
	bfe.u32 	%r2834, %r2833, 0, 8;
	cvt.u16.u32 	%rs1415, %r2834;
	bfe.u32 	%r2835, %r2833, 8, 8;
	cvt.u16.u32 	%rs1414, %r2835;
	bfe.u32 	%r2836, %r2833, 16, 8;
	cvt.u16.u32 	%rs1413, %r2836;
	bfe.u32 	%r2837, %r2833, 24, 8;
	cvt.u16.u32 	%rs1412, %r2837;
	ld.local.u32 	%r2838, [%rd4+2204];
	bfe.u32 	%r2839, %r2838, 0, 8;
	cvt.u16.u32 	%rs1411, %r2839;
	bfe.u32 	%r2840, %r2838, 8, 8;
	cvt.u16.u32 	%rs1410, %r2840;
	bfe.u32 	%r2841, %r2838, 16, 8;
	cvt.u16.u32 	%rs1409, %r2841;
	bfe.u32 	%r2842, %r2838, 24, 8;
	cvt.u16.u32 	%rs1408, %r2842;
	ld.local.u32 	%r2843, [%rd4+2208];
	bfe.u32 	%r2844, %r2843, 0, 8;
	cvt.u16.u32 	%rs1407, %r2844;
	bfe.u32 	%r2845, %r2843, 8, 8;
	cvt.u16.u32 	%rs1406, %r2845;
	bfe.u32 	%r2846, %r2843, 16, 8;
	cvt.u16.u32 	%rs1405, %r2846;
	bfe.u32 	%r2847, %r2843, 24, 8;
	cvt.u16.u32 	%rs1404, %r2847;
	ld.local.u32 	%r2848, [%rd4+2212];
	bfe.u32 	%r2849, %r2848, 0, 8;
	cvt.u16.u32 	%rs1403, %r2849;
	bfe.u32 	%r2850, %r2848, 8, 8;
	cvt.u16.u32 	%rs1402, %r2850;
	bfe.u32 	%r2851, %r2848, 16, 8;
	cvt.u16.u32 	%rs1401, %r2851;
	bfe.u32 	%r2852, %r2848, 24, 8;
	cvt.u16.u32 	%rs1400, %r2852;
	ld.local.u32 	%r2853, [%rd4+2216];
	bfe.u32 	%r2854, %r2853, 0, 8;
	cvt.u16.u32 	%rs1399, %r2854;
	bfe.u32 	%r2855, %r2853, 8, 8;
	cvt.u16.u32 	%rs1398, %r2855;
	bfe.u32 	%r2856, %r2853, 16, 8;
	cvt.u16.u32 	%rs1397, %r2856;
	bfe.u32 	%r2857, %r2853, 24, 8;
	cvt.u16.u32 	%rs1396, %r2857;
	ld.local.u32 	%r2858, [%rd4+2220];
	bfe.u32 	%r2859, %r2858, 0, 8;
	cvt.u16.u32 	%rs1395, %r2859;
	bfe.u32 	%r2860, %r2858, 8, 8;
	cvt.u16.u32 	%rs1394, %r2860;
	bfe.u32 	%r2861, %r2858, 16, 8;
	cvt.u16.u32 	%rs1393, %r2861;
	bfe.u32 	%r2862, %r2858, 24, 8;
	cvt.u16.u32 	%rs1392, %r2862;
	ld.local.u32 	%r2863, [%rd4+2224];
	bfe.u32 	%r2864, %r2863, 0, 8;
	cvt.u16.u32 	%rs1391, %r2864;
	bfe.u32 	%r2865, %r2863, 8, 8;
	cvt.u16.u32 	%rs1390, %r2865;
	bfe.u32 	%r2866, %r2863, 16, 8;
	cvt.u16.u32 	%rs1389, %r2866;
	bfe.u32 	%r2867, %r2863, 24, 8;
	cvt.u16.u32 	%rs1388, %r2867;
	ld.local.u32 	%r2868, [%rd4+2228];
	bfe.u32 	%r2869, %r2868, 0, 8;
	cvt.u16.u32 	%rs1387, %r2869;
	bfe.u32 	%r2870, %r2868, 8, 8;
	cvt.u16.u32 	%rs1386, %r2870;
	bfe.u32 	%r2871, %r2868, 16, 8;
	cvt.u16.u32 	%rs1385, %r2871;
	bfe.u32 	%r2872, %r2868, 24, 8;
	cvt.u16.u32 	%rs1384, %r2872;
	ld.local.u32 	%r2873, [%rd4+2232];
	bfe.u32 	%r2874, %r2873, 0, 8;
	cvt.u16.u32 	%rs1383, %r2874;
	bfe.u32 	%r2875, %r2873, 8, 8;
	cvt.u16.u32 	%rs1382, %r2875;
	bfe.u32 	%r2876, %r2873, 16, 8;
	cvt.u16.u32 	%rs1381, %r2876;
	bfe.u32 	%r2877, %r2873, 24, 8;
	cvt.u16.u32 	%rs1380, %r2877;
	ld.local.u32 	%r2878, [%rd4+2236];
	bfe.u32 	%r2879, %r2878, 0, 8;
	cvt.u16.u32 	%rs1379, %r2879;
	bfe.u32 	%r2880, %r2878, 8, 8;
	cvt.u16.u32 	%rs1378, %r2880;
	bfe.u32 	%r2881, %r2878, 16, 8;
	cvt.u16.u32 	%rs1377, %r2881;
	bfe.u32 	%r2882, %r2878, 24, 8;
	cvt.u16.u32 	%rs1376, %r2882;
	ld.local.u32 	%r2883, [%rd4+2240];
	bfe.u32 	%r2884, %r2883, 0, 8;
	cvt.u16.u32 	%rs1375, %r2884;
	bfe.u32 	%r2885, %r2883, 8, 8;
	cvt.u16.u32 	%rs1374, %r2885;
	bfe.u32 	%r2886, %r2883, 16, 8;
	cvt.u16.u32 	%rs1373, %r2886;
	bfe.u32 	%r2887, %r2883, 24, 8;
	cvt.u16.u32 	%rs1372, %r2887;
	ld.local.u32 	%r2888, [%rd4+2244];
	bfe.u32 	%r2889, %r2888, 0, 8;
	cvt.u16.u32 	%rs1371, %r2889;
	bfe.u32 	%r2890, %r2888, 8, 8;
	cvt.u16.u32 	%rs1370, %r2890;
	bfe.u32 	%r2891, %r2888, 16, 8;
	cvt.u16.u32 	%rs1369, %r2891;
	bfe.u32 	%r2892, %r2888, 24, 8;
	cvt.u16.u32 	%rs1368, %r2892;
	ld.local.u32 	%r2893, [%rd4+2248];
	bfe.u32 	%r2894, %r2893, 0, 8;
	cvt.u16.u32 	%rs1367, %r2894;
	bfe.u32 	%r2895, %r2893, 8, 8;
	cvt.u16.u32 	%rs1366, %r2895;
	bfe.u32 	%r2896, %r2893, 16, 8;
	cvt.u16.u32 	%rs1365, %r2896;
	bfe.u32 	%r2897, %r2893, 24, 8;
	cvt.u16.u32 	%rs1364, %r2897;
	ld.local.u32 	%r2898, [%rd4+2252];
	bfe.u32 	%r2899, %r2898, 0, 8;
	cvt.u16.u32 	%rs1363, %r2899;
	bfe.u32 	%r2900, %r2898, 8, 8;
	cvt.u16.u32 	%rs1362, %r2900;
	bfe.u32 	%r2901, %r2898, 16, 8;
	cvt.u16.u32 	%rs1361, %r2901;
	bfe.u32 	%r2902, %r2898, 24, 8;
	cvt.u16.u32 	%rs1360, %r2902;
	ld.local.u32 	%r2903, [%rd4+2256];
	bfe.u32 	%r2904, %r2903, 0, 8;
	cvt.u16.u32 	%rs1359, %r2904;
	bfe.u32 	%r2905, %r2903, 8, 8;
	cvt.u16.u32 	%rs1358, %r2905;
	bfe.u32 	%r2906, %r2903, 16, 8;
	cvt.u16.u32 	%rs1357, %r2906;
	bfe.u32 	%r2907, %r2903, 24, 8;
	cvt.u16.u32 	%rs1356, %r2907;
	ld.local.u32 	%r2908, [%rd4+2260];
	bfe.u32 	%r2909, %r2908, 0, 8;
	cvt.u16.u32 	%rs1355, %r2909;
	bfe.u32 	%r2910, %r2908, 8, 8;
	cvt.u16.u32 	%rs1354, %r2910;
	bfe.u32 	%r2911, %r2908, 16, 8;
	cvt.u16.u32 	%rs1353, %r2911;
	bfe.u32 	%r2912, %r2908, 24, 8;
	cvt.u16.u32 	%rs1352, %r2912;
	ld.local.u32 	%r2913, [%rd4+2264];
	bfe.u32 	%r2914, %r2913, 0, 8;
	cvt.u16.u32 	%rs1351, %r2914;
	bfe.u32 	%r2915, %r2913, 8, 8;
	cvt.u16.u32 	%rs1350, %r2915;
	bfe.u32 	%r2916, %r2913, 16, 8;
	cvt.u16.u32 	%rs1349, %r2916;
	bfe.u32 	%r2917, %r2913, 24, 8;
	cvt.u16.u32 	%rs1348, %r2917;
	ld.local.u32 	%r2918, [%rd4+2268];
	bfe.u32 	%r2919, %r2918, 0, 8;
	cvt.u16.u32 	%rs1347, %r2919;
	bfe.u32 	%r2920, %r2918, 8, 8;
	cvt.u16.u32 	%rs1346, %r2920;
	bfe.u32 	%r2921, %r2918, 16, 8;
	cvt.u16.u32 	%rs1345, %r2921;
	bfe.u32 	%r2922, %r2918, 24, 8;
	cvt.u16.u32 	%rs1344, %r2922;
	ld.local.u32 	%r2923, [%rd4+2272];
	bfe.u32 	%r2924, %r2923, 0, 8;
	cvt.u16.u32 	%rs1343, %r2924;
	bfe.u32 	%r2925, %r2923, 8, 8;
	cvt.u16.u32 	%rs1342, %r2925;
	bfe.u32 	%r2926, %r2923, 16, 8;
	cvt.u16.u32 	%rs1341, %r2926;
	bfe.u32 	%r2927, %r2923, 24, 8;
	cvt.u16.u32 	%rs1340, %r2927;
	ld.local.u32 	%r2928, [%rd4+2276];
	bfe.u32 	%r2929, %r2928, 0, 8;
	cvt.u16.u32 	%rs1339, %r2929;
	bfe.u32 	%r2930, %r2928, 8, 8;
	cvt.u16.u32 	%rs1338, %r2930;
	bfe.u32 	%r2931, %r2928, 16, 8;
	cvt.u16.u32 	%rs1337, %r2931;
	bfe.u32 	%r2932, %r2928, 24, 8;
	cvt.u16.u32 	%rs1336, %r2932;
	ld.local.u32 	%r2933, [%rd4+2280];
	bfe.u32 	%r2934, %r2933, 0, 8;
	cvt.u16.u32 	%rs1335, %r2934;
	bfe.u32 	%r2935, %r2933, 8, 8;
	cvt.u16.u32 	%rs1334, %r2935;
	bfe.u32 	%r2936, %r2933, 16, 8;
	cvt.u16.u32 	%rs1333, %r2936;
	bfe.u32 	%r2937, %r2933, 24, 8;
	cvt.u16.u32 	%rs1332, %r2937;
	ld.local.u32 	%r2938, [%rd4+2284];
	bfe.u32 	%r2939, %r2938, 0, 8;
	cvt.u16.u32 	%rs1331, %r2939;
	bfe.u32 	%r2940, %r2938, 8, 8;
	cvt.u16.u32 	%rs1330, %r2940;
	bfe.u32 	%r2941, %r2938, 16, 8;
	cvt.u16.u32 	%rs1329, %r2941;
	bfe.u32 	%r2942, %r2938, 24, 8;
	cvt.u16.u32 	%rs1328, %r2942;
	ld.local.u32 	%r2943, [%rd4+2288];
	bfe.u32 	%r2944, %r2943, 0, 8;
	cvt.u16.u32 	%rs1327, %r2944;
	bfe.u32 	%r2945, %r2943, 8, 8;
	cvt.u16.u32 	%rs1326, %r2945;
	bfe.u32 	%r2946, %r2943, 16, 8;
	cvt.u16.u32 	%rs1325, %r2946;
	bfe.u32 	%r2947, %r2943, 24, 8;
	cvt.u16.u32 	%rs1324, %r2947;
	ld.local.u32 	%r2948, [%rd4+2292];
	bfe.u32 	%r2949, %r2948, 0, 8;
	cvt.u16.u32 	%rs1323, %r2949;
	bfe.u32 	%r2950, %r2948, 8, 8;
	cvt.u16.u32 	%rs1322, %r2950;
	bfe.u32 	%r2951, %r2948, 16, 8;
	cvt.u16.u32 	%rs1321, %r2951;
	bfe.u32 	%r2952, %r2948, 24, 8;
	cvt.u16.u32 	%rs1320, %r2952;
	ld.local.u32 	%r2953, [%rd4+2296];
	bfe.u32 	%r2954, %r2953, 0, 8;
	cvt.u16.u32 	%rs1319, %r2954;
	bfe.u32 	%r2955, %r2953, 8, 8;
	cvt.u16.u32 	%rs1318, %r2955;
	bfe.u32 	%r2956, %r2953, 16, 8;
	cvt.u16.u32 	%rs1317, %r2956;
	bfe.u32 	%r2957, %r2953, 24, 8;
	cvt.u16.u32 	%rs1316, %r2957;
	ld.local.u32 	%r2958, [%rd4+2300];
	bfe.u32 	%r2959, %r2958, 0, 8;
	cvt.u16.u32 	%rs1315, %r2959;
	bfe.u32 	%r2960, %r2958, 8, 8;
	cvt.u16.u32 	%rs1314, %r2960;
	bfe.u32 	%r2961, %r2958, 16, 8;
	cvt.u16.u32 	%rs1313, %r2961;
	bfe.u32 	%r2962, %r2958, 24, 8;
	cvt.u16.u32 	%rs1312, %r2962;
	ld.local.u32 	%r2963, [%rd4+2304];
	bfe.u32 	%r2964, %r2963, 0, 8;
	cvt.u16.u32 	%rs1311, %r2964;
	bfe.u32 	%r2965, %r2963, 8, 8;
	cvt.u16.u32 	%rs1310, %r2965;
	bfe.u32 	%r2966, %r2963, 16, 8;
	cvt.u16.u32 	%rs1309, %r2966;
	bfe.u32 	%r2967, %r2963, 24, 8;
	cvt.u16.u32 	%rs1308, %r2967;
	ld.local.u32 	%r2968, [%rd4+2308];
	bfe.u32 	%r2969, %r2968, 0, 8;
	cvt.u16.u32 	%rs1307, %r2969;
	bfe.u32 	%r2970, %r2968, 8, 8;
	cvt.u16.u32 	%rs1306, %r2970;
	bfe.u32 	%r2971, %r2968, 16, 8;
	cvt.u16.u32 	%rs1305, %r2971;
	bfe.u32 	%r2972, %r2968, 24, 8;
	cvt.u16.u32 	%rs1304, %r2972;
	ld.local.u32 	%r2973, [%rd4+2312];
	bfe.u32 	%r2974, %r2973, 0, 8;
	cvt.u16.u32 	%rs1303, %r2974;
	bfe.u32 	%r2975, %r2973, 8, 8;
	cvt.u16.u32 	%rs1302, %r2975;
	bfe.u32 	%r2976, %r2973, 16, 8;
	cvt.u16.u32 	%rs1301, %r2976;
	bfe.u32 	%r2977, %r2973, 24, 8;
	cvt.u16.u32 	%rs1300, %r2977;
	ld.local.u32 	%r2978, [%rd4+2316];
	bfe.u32 	%r2979, %r2978, 0, 8;
	cvt.u16.u32 	%rs1299, %r2979;
	bfe.u32 	%r2980, %r2978, 8, 8;
	cvt.u16.u32 	%rs1298, %r2980;
	bfe.u32 	%r2981, %r2978, 16, 8;
	cvt.u16.u32 	%rs1297, %r2981;
	bfe.u32 	%r2982, %r2978, 24, 8;
	cvt.u16.u32 	%rs1296, %r2982;
	ld.local.u32 	%r2983, [%rd4+2320];
	bfe.u32 	%r2984, %r2983, 0, 8;
	cvt.u16.u32 	%rs1295, %r2984;
	bfe.u32 	%r2985, %r2983, 8, 8;
	cvt.u16.u32 	%rs1294, %r2985;
	bfe.u32 	%r2986, %r2983, 16, 8;
	cvt.u16.u32 	%rs1293, %r2986;
	bfe.u32 	%r2987, %r2983, 24, 8;
	cvt.u16.u32 	%rs1292, %r2987;
	ld.local.u32 	%r2988, [%rd4+2324];
	bfe.u32 	%r2989, %r2988, 0, 8;
	cvt.u16.u32 	%rs1291, %r2989;
	bfe.u32 	%r2990, %r2988, 8, 8;
	cvt.u16.u32 	%rs1290, %r2990;
	bfe.u32 	%r2991, %r2988, 16, 8;
	cvt.u16.u32 	%rs1289, %r2991;
	bfe.u32 	%r2992, %r2988, 24, 8;
	cvt.u16.u32 	%rs1288, %r2992;
	ld.local.u32 	%r2993, [%rd4+2328];
	bfe.u32 	%r2994, %r2993, 0, 8;
	cvt.u16.u32 	%rs1287, %r2994;
	bfe.u32 	%r2995, %r2993, 8, 8;
	cvt.u16.u32 	%rs1286, %r2995;
	bfe.u32 	%r2996, %r2993, 16, 8;
	cvt.u16.u32 	%rs1285, %r2996;
	bfe.u32 	%r2997, %r2993, 24, 8;
	cvt.u16.u32 	%rs1284, %r2997;
	ld.local.u32 	%r2998, [%rd4+2332];
	bfe.u32 	%r2999, %r2998, 0, 8;
	cvt.u16.u32 	%rs1283, %r2999;
	bfe.u32 	%r3000, %r2998, 8, 8;
	cvt.u16.u32 	%rs1282, %r3000;
	bfe.u32 	%r3001, %r2998, 16, 8;
	cvt.u16.u32 	%rs1281, %r3001;
	bfe.u32 	%r3002, %r2998, 24, 8;
	cvt.u16.u32 	%rs1280, %r3002;
	ld.local.u32 	%r3003, [%rd4+2336];
	bfe.u32 	%r3004, %r3003, 0, 8;
	cvt.u16.u32 	%rs1279, %r3004;
	bfe.u32 	%r3005, %r3003, 8, 8;
	cvt.u16.u32 	%rs1278, %r3005;
	bfe.u32 	%r3006, %r3003, 16, 8;
	cvt.u16.u32 	%rs1277, %r3006;
	bfe.u32 	%r3007, %r3003, 24, 8;
	cvt.u16.u32 	%rs1276, %r3007;
	ld.local.u32 	%r3008, [%rd4+2340];
	bfe.u32 	%r3009, %r3008, 0, 8;
	cvt.u16.u32 	%rs1275, %r3009;
	bfe.u32 	%r3010, %r3008, 8, 8;
	cvt.u16.u32 	%rs1274, %r3010;
	bfe.u32 	%r3011, %r3008, 16, 8;
	cvt.u16.u32 	%rs1273, %r3011;
	bfe.u32 	%r3012, %r3008, 24, 8;
	cvt.u16.u32 	%rs1272, %r3012;
	ld.local.u32 	%r3013, [%rd4+2344];
	bfe.u32 	%r3014, %r3013, 0, 8;
	cvt.u16.u32 	%rs1271, %r3014;
	bfe.u32 	%r3015, %r3013, 8, 8;
	cvt.u16.u32 	%rs1270, %r3015;
	bfe.u32 	%r3016, %r3013, 16, 8;
	cvt.u16.u32 	%rs1269, %r3016;
	bfe.u32 	%r3017, %r3013, 24, 8;
	cvt.u16.u32 	%rs1268, %r3017;
	ld.local.u32 	%r3018, [%rd4+2348];
	bfe.u32 	%r3019, %r3018, 0, 8;
	cvt.u16.u32 	%rs1267, %r3019;
	bfe.u32 	%r3020, %r3018, 8, 8;
	cvt.u16.u32 	%rs1266, %r3020;
	bfe.u32 	%r3021, %r3018, 16, 8;
	cvt.u16.u32 	%rs1265, %r3021;
	bfe.u32 	%r3022, %r3018, 24, 8;
	cvt.u16.u32 	%rs1264, %r3022;
	ld.local.u32 	%r3023, [%rd4+2352];
	bfe.u32 	%r3024, %r3023, 0, 8;
	cvt.u16.u32 	%rs1263, %r3024;
	bfe.u32 	%r3025, %r3023, 8, 8;
	cvt.u16.u32 	%rs1262, %r3025;
	bfe.u32 	%r3026, %r3023, 16, 8;
	cvt.u16.u32 	%rs1261, %r3026;
	bfe.u32 	%r3027, %r3023, 24, 8;
	cvt.u16.u32 	%rs1260, %r3027;
	ld.local.u32 	%r3028, [%rd4+2356];
	bfe.u32 	%r3029, %r3028, 0, 8;
	cvt.u16.u32 	%rs1259, %r3029;
	bfe.u32 	%r3030, %r3028, 8, 8;
	cvt.u16.u32 	%rs1258, %r3030;
	bfe.u32 	%r3031, %r3028, 16, 8;
	cvt.u16.u32 	%rs1257, %r3031;
	bfe.u32 	%r3032, %r3028, 24, 8;
	cvt.u16.u32 	%rs1256, %r3032;
	ld.local.u32 	%r3033, [%rd4+2360];
	bfe.u32 	%r3034, %r3033, 0, 8;
	cvt.u16.u32 	%rs1255, %r3034;
	bfe.u32 	%r3035, %r3033, 8, 8;
	cvt.u16.u32 	%rs1254, %r3035;
	bfe.u32 	%r3036, %r3033, 16, 8;
	cvt.u16.u32 	%rs1253, %r3036;
	bfe.u32 	%r3037, %r3033, 24, 8;
	cvt.u16.u32 	%rs1252, %r3037;
	ld.local.u32 	%r3038, [%rd4+2364];
	bfe.u32 	%r3039, %r3038, 0, 8;
	cvt.u16.u32 	%rs1251, %r3039;
	bfe.u32 	%r3040, %r3038, 8, 8;
	cvt.u16.u32 	%rs1250, %r3040;
	bfe.u32 	%r3041, %r3038, 16, 8;
	cvt.u16.u32 	%rs1249, %r3041;
	bfe.u32 	%r3042, %r3038, 24, 8;
	cvt.u16.u32 	%rs1248, %r3042;
	ld.local.u32 	%r3043, [%rd4+2368];
	bfe.u32 	%r3044, %r3043, 0, 8;
	cvt.u16.u32 	%rs1247, %r3044;
	bfe.u32 	%r3045, %r3043, 8, 8;
	cvt.u16.u32 	%rs1246, %r3045;
	bfe.u32 	%r3046, %r3043, 16, 8;
	cvt.u16.u32 	%rs1245, %r3046;
	bfe.u32 	%r3047, %r3043, 24, 8;
	cvt.u16.u32 	%rs1244, %r3047;
	ld.local.u32 	%r3048, [%rd4+2372];
	bfe.u32 	%r3049, %r3048, 0, 8;
	cvt.u16.u32 	%rs1243, %r3049;
	bfe.u32 	%r3050, %r3048, 8, 8;
	cvt.u16.u32 	%rs1242, %r3050;
	bfe.u32 	%r3051, %r3048, 16, 8;
	cvt.u16.u32 	%rs1241, %r3051;
	bfe.u32 	%r3052, %r3048, 24, 8;
	cvt.u16.u32 	%rs1240, %r3052;
	ld.local.u32 	%r3053, [%rd4+2376];
	bfe.u32 	%r3054, %r3053, 0, 8;
	cvt.u16.u32 	%rs1239, %r3054;
	bfe.u32 	%r3055, %r3053, 8, 8;
	cvt.u16.u32 	%rs1238, %r3055;
	bfe.u32 	%r3056, %r3053, 16, 8;
	cvt.u16.u32 	%rs1237, %r3056;
	bfe.u32 	%r3057, %r3053, 24, 8;
	cvt.u16.u32 	%rs1236, %r3057;
	ld.local.u32 	%r3058, [%rd4+2380];
	bfe.u32 	%r3059, %r3058, 0, 8;
	cvt.u16.u32 	%rs1235, %r3059;
	bfe.u32 	%r3060, %r3058, 8, 8;
	cvt.u16.u32 	%rs1234, %r3060;
	bfe.u32 	%r3061, %r3058, 16, 8;
	cvt.u16.u32 	%rs1233, %r3061;
	bfe.u32 	%r3062, %r3058, 24, 8;
	cvt.u16.u32 	%rs1232, %r3062;
	ld.local.u32 	%r3063, [%rd4+2384];
	bfe.u32 	%r3064, %r3063, 0, 8;
	cvt.u16.u32 	%rs1231, %r3064;
	bfe.u32 	%r3065, %r3063, 8, 8;
	cvt.u16.u32 	%rs1230, %r3065;
	bfe.u32 	%r3066, %r3063, 16, 8;
	cvt.u16.u32 	%rs1229, %r3066;
	bfe.u32 	%r3067, %r3063, 24, 8;
	cvt.u16.u32 	%rs1228, %r3067;
	ld.local.u32 	%r3068, [%rd4+2388];
	bfe.u32 	%r3069, %r3068, 0, 8;
	cvt.u16.u32 	%rs1227, %r3069;
	bfe.u32 	%r3070, %r3068, 8, 8;
	cvt.u16.u32 	%rs1226, %r3070;
	bfe.u32 	%r3071, %r3068, 16, 8;
	cvt.u16.u32 	%rs1225, %r3071;
	bfe.u32 	%r3072, %r3068, 24, 8;
	cvt.u16.u32 	%rs1224, %r3072;
	ld.local.u32 	%r3073, [%rd4+2392];
	bfe.u32 	%r3074, %r3073, 0, 8;
	cvt.u16.u32 	%rs1223, %r3074;
	bfe.u32 	%r3075, %r3073, 8, 8;
	cvt.u16.u32 	%rs1222, %r3075;
	bfe.u32 	%r3076, %r3073, 16, 8;
	cvt.u16.u32 	%rs1221, %r3076;
	bfe.u32 	%r3077, %r3073, 24, 8;
	cvt.u16.u32 	%rs1220, %r3077;
	ld.local.u32 	%r3078, [%rd4+2396];
	bfe.u32 	%r3079, %r3078, 0, 8;
	cvt.u16.u32 	%rs1219, %r3079;
	bfe.u32 	%r3080, %r3078, 8, 8;
	cvt.u16.u32 	%rs1218, %r3080;
	bfe.u32 	%r3081, %r3078, 16, 8;
	cvt.u16.u32 	%rs1217, %r3081;
	bfe.u32 	%r3082, %r3078, 24, 8;
	cvt.u16.u32 	%rs1216, %r3082;
	ld.local.u32 	%r3083, [%rd4+2400];
	bfe.u32 	%r3084, %r3083, 0, 8;
	cvt.u16.u32 	%rs1215, %r3084;
	bfe.u32 	%r3085, %r3083, 8, 8;
	cvt.u16.u32 	%rs1214, %r3085;
	bfe.u32 	%r3086, %r3083, 16, 8;
	cvt.u16.u32 	%rs1213, %r3086;
	bfe.u32 	%r3087, %r3083, 24, 8;
	cvt.u16.u32 	%rs1212, %r3087;
	ld.local.u32 	%r3088, [%rd4+2404];
	bfe.u32 	%r3089, %r3088, 0, 8;
	cvt.u16.u32 	%rs1211, %r3089;
	bfe.u32 	%r3090, %r3088, 8, 8;
	cvt.u16.u32 	%rs1210, %r3090;
	bfe.u32 	%r3091, %r3088, 16, 8;
	cvt.u16.u32 	%rs1209, %r3091;
	bfe.u32 	%r3092, %r3088, 24, 8;
	cvt.u16.u32 	%rs1208, %r3092;
	ld.local.u32 	%r3093, [%rd4+2408];
	bfe.u32 	%r3094, %r3093, 0, 8;
	cvt.u16.u32 	%rs1207, %r3094;
	bfe.u32 	%r3095, %r3093, 8, 8;
	cvt.u16.u32 	%rs1206, %r3095;
	bfe.u32 	%r3096, %r3093, 16, 8;
	cvt.u16.u32 	%rs1205, %r3096;
	bfe.u32 	%r3097, %r3093, 24, 8;
	cvt.u16.u32 	%rs1204, %r3097;
	ld.local.u32 	%r3098, [%rd4+2412];
	bfe.u32 	%r3099, %r3098, 0, 8;
	cvt.u16.u32 	%rs1203, %r3099;
	bfe.u32 	%r3100, %r3098, 8, 8;
	cvt.u16.u32 	%rs1202, %r3100;
	bfe.u32 	%r3101, %r3098, 16, 8;
	cvt.u16.u32 	%rs1201, %r3101;
	bfe.u32 	%r3102, %r3098, 24, 8;
	cvt.u16.u32 	%rs1200, %r3102;
	ld.local.u32 	%r3103, [%rd4+2416];
	bfe.u32 	%r3104, %r3103, 0, 8;
	cvt.u16.u32 	%rs1199, %r3104;
	bfe.u32 	%r3105, %r3103, 8, 8;
	cvt.u16.u32 	%rs1198, %r3105;
	bfe.u32 	%r3106, %r3103, 16, 8;
	cvt.u16.u32 	%rs1197, %r3106;
	bfe.u32 	%r3107, %r3103, 24, 8;
	cvt.u16.u32 	%rs1196, %r3107;
	ld.local.u32 	%r3108, [%rd4+2420];
	bfe.u32 	%r3109, %r3108, 0, 8;
	cvt.u16.u32 	%rs1195, %r3109;
	bfe.u32 	%r3110, %r3108, 8, 8;
	cvt.u16.u32 	%rs1194, %r3110;
	bfe.u32 	%r3111, %r3108, 16, 8;
	cvt.u16.u32 	%rs1193, %r3111;
	bfe.u32 	%r3112, %r3108, 24, 8;
	cvt.u16.u32 	%rs1192, %r3112;
	ld.local.u32 	%r3113, [%rd4+2424];
	bfe.u32 	%r3114, %r3113, 0, 8;
	cvt.u16.u32 	%rs1191, %r3114;
	bfe.u32 	%r3115, %r3113, 8, 8;
	cvt.u16.u32 	%rs1190, %r3115;
	bfe.u32 	%r3116, %r3113, 16, 8;
	cvt.u16.u32 	%rs1189, %r3116;
	bfe.u32 	%r3117, %r3113, 24, 8;
	cvt.u16.u32 	%rs1188, %r3117;
	ld.local.u32 	%r3118, [%rd4+2428];
	bfe.u32 	%r3119, %r3118, 0, 8;
	cvt.u16.u32 	%rs1187, %r3119;
	bfe.u32 	%r3120, %r3118, 8, 8;
	cvt.u16.u32 	%rs1186, %r3120;
	bfe.u32 	%r3121, %r3118, 16, 8;
	cvt.u16.u32 	%rs1185, %r3121;
	bfe.u32 	%r3122, %r3118, 24, 8;
	cvt.u16.u32 	%rs1184, %r3122;
	ld.local.u32 	%r3123, [%rd4+2432];
	bfe.u32 	%r3124, %r3123, 0, 8;
	cvt.u16.u32 	%rs1183, %r3124;
	bfe.u32 	%r3125, %r3123, 8, 8;
	cvt.u16.u32 	%rs1182, %r3125;
	bfe.u32 	%r3126, %r3123, 16, 8;
	cvt.u16.u32 	%rs1181, %r3126;
	bfe.u32 	%r3127, %r3123, 24, 8;
	cvt.u16.u32 	%rs1180, %r3127;
	ld.local.u32 	%r3128, [%rd4+2436];
	bfe.u32 	%r3129, %r3128, 0, 8;
	cvt.u16.u32 	%rs1179, %r3129;
	bfe.u32 	%r3130, %r3128, 8, 8;
	cvt.u16.u32 	%rs1178, %r3130;
	bfe.u32 	%r3131, %r3128, 16, 8;
	cvt.u16.u32 	%rs1177, %r3131;
	bfe.u32 	%r3132, %r3128, 24, 8;
	cvt.u16.u32 	%rs1176, %r3132;
	ld.local.u32 	%r3133, [%rd4+2440];
	bfe.u32 	%r3134, %r3133, 0, 8;
	cvt.u16.u32 	%rs1175, %r3134;
	bfe.u32 	%r3135, %r3133, 8, 8;
	cvt.u16.u32 	%rs1174, %r3135;
	bfe.u32 	%r3136, %r3133, 16, 8;
	cvt.u16.u32 	%rs1173, %r3136;
	bfe.u32 	%r3137, %r3133, 24, 8;
	cvt.u16.u32 	%rs1172, %r3137;
	ld.local.u32 	%r3138, [%rd4+2444];
	bfe.u32 	%r3139, %r3138, 0, 8;
	cvt.u16.u32 	%rs1171, %r3139;
	bfe.u32 	%r3140, %r3138, 8, 8;
	cvt.u16.u32 	%rs1170, %r3140;
	bfe.u32 	%r3141, %r3138, 16, 8;
	cvt.u16.u32 	%rs1169, %r3141;
	bfe.u32 	%r3142, %r3138, 24, 8;
	cvt.u16.u32 	%rs1168, %r3142;
	ld.local.u32 	%r3143, [%rd4+2448];
	bfe.u32 	%r3144, %r3143, 0, 8;
	cvt.u16.u32 	%rs1167, %r3144;
	bfe.u32 	%r3145, %r3143, 8, 8;
	cvt.u16.u32 	%rs1166, %r3145;
	bfe.u32 	%r3146, %r3143, 16, 8;
	cvt.u16.u32 	%rs1165, %r3146;
	bfe.u32 	%r3147, %r3143, 24, 8;
	cvt.u16.u32 	%rs1164, %r3147;
	ld.local.u32 	%r3148, [%rd4+2452];
	bfe.u32 	%r3149, %r3148, 0, 8;
	cvt.u16.u32 	%rs1163, %r3149;
	bfe.u32 	%r3150, %r3148, 8, 8;
	cvt.u16.u32 	%rs1162, %r3150;
	bfe.u32 	%r3151, %r3148, 16, 8;
	cvt.u16.u32 	%rs1161, %r3151;
	bfe.u32 	%r3152, %r3148, 24, 8;
	cvt.u16.u32 	%rs1160, %r3152;
	ld.local.u32 	%r3153, [%rd4+2456];
	bfe.u32 	%r3154, %r3153, 0, 8;
	cvt.u16.u32 	%rs1159, %r3154;
	bfe.u32 	%r3155, %r3153, 8, 8;
	cvt.u16.u32 	%rs1158, %r3155;
	bfe.u32 	%r3156, %r3153, 16, 8;
	cvt.u16.u32 	%rs1157, %r3156;
	bfe.u32 	%r3157, %r3153, 24, 8;
	cvt.u16.u32 	%rs1156, %r3157;
	ld.local.u32 	%r3158, [%rd4+2460];
	bfe.u32 	%r3159, %r3158, 0, 8;
	cvt.u16.u32 	%rs1155, %r3159;
	bfe.u32 	%r3160, %r3158, 8, 8;
	cvt.u16.u32 	%rs1154, %r3160;
	bfe.u32 	%r3161, %r3158, 16, 8;
	cvt.u16.u32 	%rs1153, %r3161;
	bfe.u32 	%r3162, %r3158, 24, 8;
	cvt.u16.u32 	%rs1152, %r3162;
	ld.local.u32 	%r3163, [%rd4+2464];
	bfe.u32 	%r3164, %r3163, 0, 8;
	cvt.u16.u32 	%rs1151, %r3164;
	bfe.u32 	%r3165, %r3163, 8, 8;
	cvt.u16.u32 	%rs1150, %r3165;
	bfe.u32 	%r3166, %r3163, 16, 8;
	cvt.u16.u32 	%rs1149, %r3166;
	bfe.u32 	%r3167, %r3163, 24, 8;
	cvt.u16.u32 	%rs1148, %r3167;
	ld.local.u32 	%r3168, [%rd4+2468];
	bfe.u32 	%r3169, %r3168, 0, 8;
	cvt.u16.u32 	%rs1147, %r3169;
	bfe.u32 	%r3170, %r3168, 8, 8;
	cvt.u16.u32 	%rs1146, %r3170;
	bfe.u32 	%r3171, %r3168, 16, 8;
	cvt.u16.u32 	%rs1145, %r3171;
	bfe.u32 	%r3172, %r3168, 24, 8;
	cvt.u16.u32 	%rs1144, %r3172;
	ld.local.u32 	%r3173, [%rd4+2472];
	bfe.u32 	%r3174, %r3173, 0, 8;
	cvt.u16.u32 	%rs1143, %r3174;
	bfe.u32 	%r3175, %r3173, 8, 8;
	cvt.u16.u32 	%rs1142, %r3175;
	bfe.u32 	%r3176, %r3173, 16, 8;
	cvt.u16.u32 	%rs1141, %r3176;
	bfe.u32 	%r3177, %r3173, 24, 8;
	cvt.u16.u32 	%rs1140, %r3177;
	ld.local.u32 	%r3178, [%rd4+2476];
	bfe.u32 	%r3179, %r3178, 0, 8;
	cvt.u16.u32 	%rs1139, %r3179;
	bfe.u32 	%r3180, %r3178, 8, 8;
	cvt.u16.u32 	%rs1138, %r3180;
	bfe.u32 	%r3181, %r3178, 16, 8;
	cvt.u16.u32 	%rs1137, %r3181;
	bfe.u32 	%r3182, %r3178, 24, 8;
	cvt.u16.u32 	%rs1136, %r3182;
	ld.local.u32 	%r3183, [%rd4+2480];
	bfe.u32 	%r3184, %r3183, 0, 8;
	cvt.u16.u32 	%rs1135, %r3184;
	bfe.u32 	%r3185, %r3183, 8, 8;
	cvt.u16.u32 	%rs1134, %r3185;
	bfe.u32 	%r3186, %r3183, 16, 8;
	cvt.u16.u32 	%rs1133, %r3186;
	bfe.u32 	%r3187, %r3183, 24, 8;
	cvt.u16.u32 	%rs1132, %r3187;
	ld.local.u32 	%r3188, [%rd4+2484];
	bfe.u32 	%r3189, %r3188, 0, 8;
	cvt.u16.u32 	%rs1131, %r3189;
	bfe.u32 	%r3190, %r3188, 8, 8;
	cvt.u16.u32 	%rs1130, %r3190;
	bfe.u32 	%r3191, %r3188, 16, 8;
	cvt.u16.u32 	%rs1129, %r3191;
	bfe.u32 	%r3192, %r3188, 24, 8;
	cvt.u16.u32 	%rs1128, %r3192;
	ld.local.u32 	%r3193, [%rd4+2488];
	bfe.u32 	%r3194, %r3193, 0, 8;
	cvt.u16.u32 	%rs1127, %r3194;
	bfe.u32 	%r3195, %r3193, 8, 8;
	cvt.u16.u32 	%rs1126, %r3195;
	bfe.u32 	%r3196, %r3193, 16, 8;
	cvt.u16.u32 	%rs1125, %r3196;
	bfe.u32 	%r3197, %r3193, 24, 8;
	cvt.u16.u32 	%rs1124, %r3197;
	ld.local.u32 	%r3198, [%rd4+2492];
	bfe.u32 	%r3199, %r3198, 0, 8;
	cvt.u16.u32 	%rs1123, %r3199;
	bfe.u32 	%r3200, %r3198, 8, 8;
	cvt.u16.u32 	%rs1122, %r3200;
	bfe.u32 	%r3201, %r3198, 16, 8;
	cvt.u16.u32 	%rs1121, %r3201;
	bfe.u32 	%r3202, %r3198, 24, 8;
	cvt.u16.u32 	%rs1120, %r3202;
	ld.local.u32 	%r3203, [%rd4+2496];
	bfe.u32 	%r3204, %r3203, 0, 8;
	cvt.u16.u32 	%rs1119, %r3204;
	bfe.u32 	%r3205, %r3203, 8, 8;
	cvt.u16.u32 	%rs1118, %r3205;
	bfe.u32 	%r3206, %r3203, 16, 8;
	cvt.u16.u32 	%rs1117, %r3206;
	bfe.u32 	%r3207, %r3203, 24, 8;
	cvt.u16.u32 	%rs1116, %r3207;
	ld.local.u32 	%r3208, [%rd4+2500];
	bfe.u32 	%r3209, %r3208, 0, 8;
	cvt.u16.u32 	%rs1115, %r3209;
	bfe.u32 	%r3210, %r3208, 8, 8;
	cvt.u16.u32 	%rs1114, %r3210;
	bfe.u32 	%r3211, %r3208, 16, 8;
	cvt.u16.u32 	%rs1113, %r3211;
	bfe.u32 	%r3212, %r3208, 24, 8;
	cvt.u16.u32 	%rs1112, %r3212;
	ld.local.u32 	%r3213, [%rd4+2504];
	bfe.u32 	%r3214, %r3213, 0, 8;
	cvt.u16.u32 	%rs1111, %r3214;
	bfe.u32 	%r3215, %r3213, 8, 8;
	cvt.u16.u32 	%rs1110, %r3215;
	bfe.u32 	%r3216, %r3213, 16, 8;
	cvt.u16.u32 	%rs1109, %r3216;
	bfe.u32 	%r3217, %r3213, 24, 8;
	cvt.u16.u32 	%rs1108, %r3217;
	ld.local.u32 	%r3218, [%rd4+2508];
	bfe.u32 	%r3219, %r3218, 0, 8;
	cvt.u16.u32 	%rs1107, %r3219;
	bfe.u32 	%r3220, %r3218, 8, 8;
	cvt.u16.u32 	%rs1106, %r3220;
	bfe.u32 	%r3221, %r3218, 16, 8;
	cvt.u16.u32 	%rs1105, %r3221;
	bfe.u32 	%r3222, %r3218, 24, 8;
	cvt.u16.u32 	%rs1104, %r3222;
	ld.local.u32 	%r3223, [%rd4+2512];
	bfe.u32 	%r3224, %r3223, 0, 8;
	cvt.u16.u32 	%rs1103, %r3224;
	bfe.u32 	%r3225, %r3223, 8, 8;
	cvt.u16.u32 	%rs1102, %r3225;
	bfe.u32 	%r3226, %r3223, 16, 8;
	cvt.u16.u32 	%rs1101, %r3226;
	bfe.u32 	%r3227, %r3223, 24, 8;
	cvt.u16.u32 	%rs1100, %r3227;
	ld.local.u32 	%r3228, [%rd4+2516];
	bfe.u32 	%r3229, %r3228, 0, 8;
	cvt.u16.u32 	%rs1099, %r3229;
	bfe.u32 	%r3230, %r3228, 8, 8;
	cvt.u16.u32 	%rs1098, %r3230;
	bfe.u32 	%r3231, %r3228, 16, 8;
	cvt.u16.u32 	%rs1097, %r3231;
	bfe.u32 	%r3232, %r3228, 24, 8;
	cvt.u16.u32 	%rs1096, %r3232;
	ld.local.u32 	%r3233, [%rd4+2520];
	bfe.u32 	%r3234, %r3233, 0, 8;
	cvt.u16.u32 	%rs1095, %r3234;
	bfe.u32 	%r3235, %r3233, 8, 8;
	cvt.u16.u32 	%rs1094, %r3235;
	bfe.u32 	%r3236, %r3233, 16, 8;
	cvt.u16.u32 	%rs1093, %r3236;
	bfe.u32 	%r3237, %r3233, 24, 8;
	cvt.u16.u32 	%rs1092, %r3237;
	ld.local.u32 	%r3238, [%rd4+2524];
	bfe.u32 	%r3239, %r3238, 0, 8;
	cvt.u16.u32 	%rs1091, %r3239;
	bfe.u32 	%r3240, %r3238, 8, 8;
	cvt.u16.u32 	%rs1090, %r3240;
	bfe.u32 	%r3241, %r3238, 16, 8;
	cvt.u16.u32 	%rs1089, %r3241;
	bfe.u32 	%r3242, %r3238, 24, 8;
	cvt.u16.u32 	%rs1088, %r3242;
	ld.local.u32 	%r3243, [%rd4+2528];
	bfe.u32 	%r3244, %r3243, 0, 8;
	cvt.u16.u32 	%rs1087, %r3244;
	bfe.u32 	%r3245, %r3243, 8, 8;
	cvt.u16.u32 	%rs1086, %r3245;
	bfe.u32 	%r3246, %r3243, 16, 8;
	cvt.u16.u32 	%rs1085, %r3246;
	bfe.u32 	%r3247, %r3243, 24, 8;
	cvt.u16.u32 	%rs1084, %r3247;
	ld.local.u32 	%r3248, [%rd4+2532];
	bfe.u32 	%r3249, %r3248, 0, 8;
	cvt.u16.u32 	%rs1083, %r3249;
	bfe.u32 	%r3250, %r3248, 8, 8;
	cvt.u16.u32 	%rs1082, %r3250;
	bfe.u32 	%r3251, %r3248, 16, 8;
	cvt.u16.u32 	%rs1081, %r3251;
	bfe.u32 	%r3252, %r3248, 24, 8;
	cvt.u16.u32 	%rs1080, %r3252;
	ld.local.u32 	%r3253, [%rd4+2536];
	bfe.u32 	%r3254, %r3253, 0, 8;
	cvt.u16.u32 	%rs1079, %r3254;
	bfe.u32 	%r3255, %r3253, 8, 8;
	cvt.u16.u32 	%rs1078, %r3255;
	ld.local.u32 	%r3256, [%rd4+2540];
	bfe.u32 	%r3257, %r3253, 24, 8;
	bfe.u32 	%r3258, %r3256, 0, 8;
	cvt.u16.u32 	%rs1076, %r3257;
	cvt.u16.u32 	%rs1075, %r3258;
	bfe.u32 	%r3259, %r3256, 8, 8;
	bfe.u32 	%r3260, %r3256, 16, 8;
	cvt.u16.u32 	%rs1074, %r3259;
	cvt.u16.u32 	%rs1073, %r3260;
	ld.local.u32 	%r3261, [%rd4+2544];
	bfe.u32 	%r3262, %r3256, 24, 8;
	bfe.u32 	%r3263, %r3261, 0, 8;
	cvt.u16.u32 	%rs1072, %r3262;
	cvt.u16.u32 	%rs1071, %r3263;
	bfe.u32 	%r3264, %r3261, 8, 8;
	bfe.u32 	%r3265, %r3261, 16, 8;
	cvt.u16.u32 	%rs1070, %r3264;
	cvt.u16.u32 	%rs1069, %r3265;
	ld.local.u32 	%r3266, [%rd4+2548];
	bfe.u32 	%r3267, %r3261, 24, 8;
	bfe.u32 	%r3268, %r3266, 0, 8;
	cvt.u16.u32 	%rs1068, %r3267;
	cvt.u16.u32 	%rs1067, %r3268;
	bfe.u32 	%r3269, %r3266, 8, 8;
	bfe.u32 	%r3270, %r3266, 16, 8;
	cvt.u16.u32 	%rs1066, %r3269;
	cvt.u16.u32 	%rs1065, %r3270;
	ld.local.u32 	%r3271, [%rd4+2552];
	bfe.u32 	%r3272, %r3266, 24, 8;
	bfe.u32 	%r3273, %r3271, 0, 8;
	cvt.u16.u32 	%rs1064, %r3272;
	cvt.u16.u32 	%rs1063, %r3273;
	bfe.u32 	%r3274, %r3271, 8, 8;
	bfe.u32 	%r3275, %r3271, 16, 8;
	cvt.u16.u32 	%rs1062, %r3274;
	cvt.u16.u32 	%rs1061, %r3275;
	ld.local.u32 	%r3276, [%rd4+2556];
	bfe.u32 	%r3277, %r3271, 24, 8;
	bfe.u32 	%r3278, %r3276, 0, 8;
	cvt.u16.u32 	%rs1060, %r3277;
	cvt.u16.u32 	%rs1059, %r3278;
	bfe.u32 	%r3279, %r3276, 8, 8;
	bfe.u32 	%r3280, %r3276, 16, 8;
	cvt.u16.u32 	%rs1058, %r3279;
	cvt.u16.u32 	%rs1057, %r3280;
	ld.local.u32 	%r3281, [%rd4+2560];
	bfe.u32 	%r3282, %r3276, 24, 8;
	bfe.u32 	%r3283, %r3281, 0, 8;
	cvt.u16.u32 	%rs1056, %r3282;
	cvt.u16.u32 	%rs1055, %r3283;
	bfe.u32 	%r3284, %r3281, 8, 8;
	bfe.u32 	%r3285, %r3281, 16, 8;
	cvt.u16.u32 	%rs1054, %r3284;
	cvt.u16.u32 	%rs1053, %r3285;
	bfe.u32 	%r3286, %r3281, 24, 8;
	bfe.u32 	%r3287, %r3253, 16, 8;
	cvt.u16.u32 	%rs1052, %r3286;
	cvt.u16.u32 	%rs1077, %r3287;
$L__BB0_47:
	st.local.u32 	[%rd3], %r5746;
	st.local.u32 	[%rd3+4], %r5745;
	st.local.u32 	[%rd3+8], %r5744;
	st.local.u32 	[%rd3+12], %r5743;
	st.local.u32 	[%rd3+16], %r5742;
	st.local.u32 	[%rd3+20], %r5741;
	st.local.u32 	[%rd3+24], %r5740;
	st.local.u32 	[%rd3+28], %r5739;
	st.local.u32 	[%rd3+32], %r5738;
	st.local.u32 	[%rd3+36], %r5737;
	st.local.u32 	[%rd3+40], %r5736;
	st.local.u32 	[%rd3+44], %r5735;
	st.local.u32 	[%rd3+48], %r5734;
	st.local.u32 	[%rd3+52], %r5733;
	st.local.u32 	[%rd3+56], %r5732;
	st.local.u32 	[%rd3+60], %r5731;
	st.local.u32 	[%rd3+64], %r5730;
	st.local.u32 	[%rd3+68], %r5729;
	st.local.u32 	[%rd3+72], %r5728;
	st.local.u32 	[%rd3+76], %r5727;
	st.local.u32 	[%rd3+80], %r5726;
	st.local.u32 	[%rd3+84], %r5725;
	st.local.u32 	[%rd3+88], %r5724;
	st.local.u32 	[%rd3+92], %r5723;
	st.local.u32 	[%rd3+96], %r5722;
	st.local.u32 	[%rd3+100], %r5721;
	st.local.u32 	[%rd3+104], %r5720;
	st.local.u32 	[%rd3+108], %r5719;
	st.local.u32 	[%rd3+112], %r5718;
	st.local.u32 	[%rd3+116], %r5717;
	st.local.u32 	[%rd3+120], %r5716;
	st.local.u32 	[%rd3+124], %r5715;
	st.local.u32 	[%rd3+128], %r5714;
	st.local.u32 	[%rd3+132], %r5713;
	st.local.u32 	[%rd3+136], %r5712;
	st.local.u32 	[%rd3+140], %r5711;
	st.local.u32 	[%rd3+144], %r5710;
	st.local.u32 	[%rd3+148], %r5709;
	st.local.u32 	[%rd3+152], %r5708;
	st.local.u32 	[%rd3+156], %r5707;
	st.local.u32 	[%rd3+160], %r5706;
	st.local.u32 	[%rd3+164], %r5705;
	st.local.u32 	[%rd3+168], %r5704;
	st.local.u32 	[%rd3+172], %r5703;
	st.local.u32 	[%rd3+176], %r5702;
	st.local.u32 	[%rd3+180], %r5701;
	st.local.u32 	[%rd3+184], %r5700;
	st.local.u32 	[%rd3+188], %r5699;
	st.local.u32 	[%rd3+192], %r5698;
	st.local.u32 	[%rd3+196], %r5697;
	st.local.u32 	[%rd3+200], %r5696;
	st.local.u32 	[%rd3+204], %r5695;
	st.local.u32 	[%rd3+208], %r5694;
	st.local.u32 	[%rd3+212], %r5693;
	st.local.u32 	[%rd3+216], %r5692;
	st.local.u32 	[%rd3+220], %r5691;
	st.local.u32 	[%rd3+224], %r5690;
	st.local.u32 	[%rd3+228], %r5689;
	st.local.u32 	[%rd3+232], %r5688;
	st.local.u32 	[%rd3+236], %r5687;
	st.local.u32 	[%rd3+240], %r5686;
	st.local.u32 	[%rd3+244], %r5685;
	st.local.u32 	[%rd3+248], %r5684;
	st.local.u32 	[%rd3+252], %r5683;
	st.local.u32 	[%rd3+256], %r5682;
	st.local.u32 	[%rd3+260], %r5681;
	st.local.u32 	[%rd3+264], %r5680;
	st.local.u32 	[%rd3+268], %r5679;
	st.local.u32 	[%rd3+272], %r5678;
	st.local.u32 	[%rd3+276], %r5677;
	st.local.u32 	[%rd3+280], %r5676;
	st.local.u32 	[%rd3+284], %r5675;
	st.local.u32 	[%rd3+288], %r5674;
	st.local.u32 	[%rd3+292], %r5673;
	st.local.u32 	[%rd3+296], %r5672;
	st.local.u32 	[%rd3+300], %r5671;
	st.local.u32 	[%rd3+304], %r5670;
	st.local.u32 	[%rd3+308], %r5669;
	st.local.u32 	[%rd3+312], %r5668;
	st.local.u32 	[%rd3+316], %r5667;
	st.local.u32 	[%rd3+320], %r5666;
	st.local.u32 	[%rd3+324], %r5665;
	st.local.u32 	[%rd3+328], %r5664;
	st.local.u32 	[%rd3+332], %r5663;
	st.local.u32 	[%rd3+336], %r5662;
	st.local.u32 	[%rd3+340], %r5661;
	st.local.u32 	[%rd3+344], %r5660;
	st.local.u32 	[%rd3+348], %r5659;
	st.local.u32 	[%rd3+352], %r5658;
	st.local.u32 	[%rd3+356], %r5657;
	st.local.u32 	[%rd3+360], %r5656;
	st.local.u32 	[%rd3+364], %r5655;
	st.local.u32 	[%rd3+368], %r5654;
	st.local.u32 	[%rd3+372], %r5653;
	st.local.u32 	[%rd3+376], %r5652;
	st.local.u32 	[%rd3+380], %r5651;
	st.local.u32 	[%rd3+384], %r5650;
	st.local.u32 	[%rd3+388], %r5649;
	st.local.u32 	[%rd3+392], %r5648;
	st.local.u32 	[%rd3+396], %r5647;
	st.local.u32 	[%rd3+400], %r5646;
	st.local.u32 	[%rd3+404], %r5645;
	st.local.u32 	[%rd3+408], %r5644;
	st.local.u32 	[%rd3+412], %r5643;
	st.local.u32 	[%rd3+416], %r5642;
	st.local.u32 	[%rd3+420], %r5641;
	st.local.u32 	[%rd3+424], %r5640;
	st.local.u32 	[%rd3+428], %r5639;
	st.local.u32 	[%rd3+432], %r5638;
	st.local.u32 	[%rd3+436], %r5637;
	st.local.u32 	[%rd3+440], %r5636;
	st.local.u32 	[%rd3+444], %r5635;
	st.local.u32 	[%rd3+448], %r5634;
	st.local.u32 	[%rd3+452], %r5633;
	st.local.u32 	[%rd3+456], %r5632;
	st.local.u32 	[%rd3+460], %r5631;
	st.local.u32 	[%rd3+464], %r5630;
	st.local.u32 	[%rd3+468], %r5629;
	st.local.u32 	[%rd3+472], %r5628;
	st.local.u32 	[%rd3+476], %r5627;
	st.local.u32 	[%rd3+480], %r5626;
	st.local.u32 	[%rd3+484], %r5625;
	st.local.u32 	[%rd3+488], %r5624;
	st.local.u32 	[%rd3+492], %r5623;
	st.local.u32 	[%rd3+496], %r5622;
	st.local.u32 	[%rd3+500], %r5621;
	st.local.u32 	[%rd3+504], %r5620;
	st.local.u32 	[%rd3+508], %r5619;
	st.local.u32 	[%rd3+512], %r5618;
	st.local.u32 	[%rd3+516], %r5617;
	st.local.u32 	[%rd3+520], %r5616;
	st.local.u32 	[%rd3+524], %r5615;
	st.local.u32 	[%rd3+528], %r5614;
	st.local.u32 	[%rd3+532], %r5613;
	st.local.u32 	[%rd3+536], %r5612;
	st.local.u32 	[%rd3+540], %r5611;
	st.local.u32 	[%rd3+544], %r5610;
	st.local.u32 	[%rd3+548], %r5609;
	st.local.u32 	[%rd3+552], %r5608;
	st.local.u32 	[%rd3+556], %r5607;
	st.local.u32 	[%rd3+560], %r5606;
	st.local.u32 	[%rd3+564], %r5605;
	st.local.u32 	[%rd3+568], %r5604;
	st.local.u32 	[%rd3+572], %r5603;
	st.local.u32 	[%rd3+576], %r5602;
	st.local.u32 	[%rd3+580], %r5601;
	st.local.u32 	[%rd3+584], %r5600;
	st.local.u32 	[%rd3+588], %r5599;
	st.local.u32 	[%rd3+592], %r5598;
	st.local.u32 	[%rd3+596], %r5597;
	st.local.u32 	[%rd3+600], %r5596;
	st.local.u32 	[%rd3+604], %r5595;
	st.local.u32 	[%rd3+608], %r5594;
	st.local.u32 	[%rd3+612], %r5593;
	st.local.u32 	[%rd3+616], %r5592;
	st.local.u32 	[%rd3+620], %r5591;
	st.local.u32 	[%rd3+624], %r5590;
	st.local.u32 	[%rd3+628], %r5589;
	st.local.u32 	[%rd3+632], %r5588;
	st.local.u32 	[%rd3+636], %r5587;
	st.local.u32 	[%rd3+640], %r5586;
	st.local.u32 	[%rd3+644], %r5585;
	st.local.u32 	[%rd3+648], %r5584;
	st.local.u32 	[%rd3+652], %r5583;
	st.local.u32 	[%rd3+656], %r5582;
	st.local.u32 	[%rd3+660], %r5581;
	st.local.u32 	[%rd3+664], %r5580;
	st.local.u32 	[%rd3+668], %r5579;
	st.local.u32 	[%rd3+672], %r5578;
	st.local.u32 	[%rd3+676], %r5577;
	st.local.u32 	[%rd3+680], %r5576;
	st.local.u32 	[%rd3+684], %r5575;
	st.local.u32 	[%rd3+688], %r5574;
	st.local.u32 	[%rd3+692], %r5573;
	st.local.u32 	[%rd3+696], %r5572;
	st.local.u32 	[%rd3+700], %r5571;
	st.local.u32 	[%rd3+704], %r5570;
	st.local.u32 	[%rd3+708], %r5569;
	st.local.u32 	[%rd3+712], %r5568;
	st.local.u32 	[%rd3+716], %r5567;
	st.local.u32 	[%rd3+720], %r5566;
	st.local.u32 	[%rd3+724], %r5565;
	st.local.u32 	[%rd3+728], %r5564;
	st.local.u32 	[%rd3+732], %r5563;
	st.local.u32 	[%rd3+736], %r5562;
	st.local.u32 	[%rd3+740], %r5561;
	st.local.u32 	[%rd3+744], %r5560;
	st.local.u32 	[%rd3+748], %r5559;
	st.local.u32 	[%rd3+752], %r5558;
	st.local.u32 	[%rd3+756], %r5557;
	st.local.u32 	[%rd3+760], %r5556;
	st.local.u32 	[%rd3+764], %r5555;
	st.local.u32 	[%rd3+768], %r5554;
	st.local.u32 	[%rd3+772], %r5553;
	st.local.u32 	[%rd3+776], %r5552;
	st.local.u32 	[%rd3+780], %r5551;
	st.local.u32 	[%rd3+784], %r5550;
	st.local.u32 	[%rd3+788], %r5549;
	st.local.u32 	[%rd3+792], %r5548;
	st.local.u32 	[%rd3+796], %r5547;
	st.local.u32 	[%rd3+800], %r5546;
	st.local.u32 	[%rd3+804], %r5545;
	st.local.u32 	[%rd3+808], %r5544;
	st.local.u32 	[%rd3+812], %r5543;
	st.local.u32 	[%rd3+816], %r5542;
	st.local.u32 	[%rd3+820], %r5541;
	st.local.u32 	[%rd3+824], %r5540;
	st.local.u32 	[%rd3+828], %r5539;
	st.local.u32 	[%rd3+832], %r5538;
	st.local.u32 	[%rd3+836], %r5537;
	st.local.u32 	[%rd3+840], %r5536;
	st.local.u32 	[%rd3+844], %r5535;
	st.local.u32 	[%rd3+848], %r5534;
	st.local.u32 	[%rd3+852], %r5533;
	st.local.u32 	[%rd3+856], %r5532;
	st.local.u32 	[%rd3+860], %r5531;
	st.local.u32 	[%rd3+864], %r5530;
	st.local.u32 	[%rd3+868], %r5529;
	st.local.u32 	[%rd3+872], %r5528;
	st.local.u32 	[%rd3+876], %r5527;
	st.local.u32 	[%rd3+880], %r5526;
	st.local.u32 	[%rd3+884], %r5525;
	st.local.u32 	[%rd3+888], %r5524;
	st.local.u32 	[%rd3+892], %r5523;
	st.local.u32 	[%rd3+896], %r5522;
	st.local.u32 	[%rd3+900], %r5521;
	st.local.u32 	[%rd3+904], %r5520;
	st.local.u32 	[%rd3+908], %r5519;
	st.local.u32 	[%rd3+912], %r5518;
	st.local.u32 	[%rd3+916], %r5517;
	st.local.u32 	[%rd3+920], %r5516;
	st.local.u32 	[%rd3+924], %r5515;
	st.local.u32 	[%rd3+928], %r5514;
	st.local.u32 	[%rd3+932], %r5513;
	st.local.u32 	[%rd3+936], %r5512;
	st.local.u32 	[%rd3+940], %r5511;
	st.local.u32 	[%rd3+944], %r5510;
	st.local.u32 	[%rd3+948], %r5509;
	st.local.u32 	[%rd3+952], %r5508;
	st.local.u32 	[%rd3+956], %r5507;
	st.local.u32 	[%rd3+960], %r5506;
	st.local.u32 	[%rd3+964], %r5505;
	st.local.u32 	[%rd3+968], %r5504;
	st.local.u32 	[%rd3+972], %r5503;
	st.local.u32 	[%rd3+976], %r5502;
	st.local.u32 	[%rd3+980], %r5501;
	st.local.u32 	[%rd3+984], %r5500;
	st.local.u32 	[%rd3+988], %r5499;
	st.local.u32 	[%rd3+992], %r5498;
	st.local.u32 	[%rd3+996], %r5497;
	st.local.u32 	[%rd3+1000], %r5496;
	st.local.u32 	[%rd3+1004], %r5495;
	st.local.u32 	[%rd3+1008], %r5494;
	st.local.u32 	[%rd3+1012], %r5493;
	st.local.u32 	[%rd3+1016], %r5492;
	st.local.u32 	[%rd3+1020], %r5491;
	st.local.u32 	[%rd3+1024], %r5490;
	st.local.u32 	[%rd3+1028], %r5489;
	st.local.u32 	[%rd3+1032], %r5488;
	st.local.u32 	[%rd3+1036], %r5487;
	st.local.u32 	[%rd3+1040], %r5486;
	st.local.u32 	[%rd3+1044], %r5485;
	st.local.u32 	[%rd3+1048], %r5484;
	st.local.u32 	[%rd3+1052], %r5483;
	st.local.u32 	[%rd3+1056], %r5482;
	st.local.u32 	[%rd3+1060], %r5481;
	st.local.u32 	[%rd3+1064], %r5480;
	st.local.u32 	[%rd3+1068], %r5479;
	st.local.u32 	[%rd3+1072], %r5478;
	st.local.u32 	[%rd3+1076], %r5477;
	st.local.u32 	[%rd3+1080], %r5476;
	st.local.u32 	[%rd3+1084], %r5475;
	st.local.u32 	[%rd3+1088], %r5474;
	st.local.u32 	[%rd3+1092], %r5473;
	st.local.u32 	[%rd3+1096], %r5472;
	st.local.u32 	[%rd3+1100], %r5471;
	st.local.u32 	[%rd3+1104], %r5470;
	st.local.u32 	[%rd3+1108], %r5469;
	st.local.u32 	[%rd3+1112], %r5468;
	st.local.u32 	[%rd3+1116], %r5467;
	st.local.u32 	[%rd3+1120], %r5466;
	st.local.u32 	[%rd3+1124], %r5465;
	st.local.u32 	[%rd3+1128], %r5464;
	st.local.u32 	[%rd3+1132], %r5463;
	st.local.u32 	[%rd3+1136], %r5462;
	st.local.u32 	[%rd3+1140], %r5461;
	st.local.u32 	[%rd3+1144], %r5460;
	st.local.u32 	[%rd3+1148], %r5459;
	st.local.u32 	[%rd3+1152], %r5458;
	st.local.u32 	[%rd3+1156], %r5457;
	st.local.u32 	[%rd3+1160], %r5456;
	st.local.u32 	[%rd3+1164], %r5455;
	st.local.u32 	[%rd3+1168], %r5454;
	st.local.u32 	[%rd3+1172], %r5453;
	st.local.u32 	[%rd3+1176], %r5452;
	st.local.u32 	[%rd3+1180], %r5451;
	st.local.u32 	[%rd3+1184], %r5450;
	st.local.u32 	[%rd3+1188], %r5449;
	st.local.u32 	[%rd3+1192], %r5448;
	st.local.u32 	[%rd3+1196], %r5447;
	st.local.u32 	[%rd3+1200], %r5446;
	st.local.u32 	[%rd3+1204], %r5445;
	st.local.u32 	[%rd3+1208], %r5444;
	st.local.u32 	[%rd3+1212], %r5443;
	st.local.u32 	[%rd3+1216], %r5442;
	st.local.u32 	[%rd3+1220], %r5441;
	st.local.u32 	[%rd3+1224], %r5440;
	st.local.u32 	[%rd3+1228], %r5439;
	st.local.u32 	[%rd3+1232], %r5438;
	st.local.u32 	[%rd3+1236], %r5437;
	st.local.u32 	[%rd3+1240], %r5436;
	st.local.u32 	[%rd3+1244], %r5435;
	st.local.u32 	[%rd3+1248], %r5434;
	st.local.u32 	[%rd3+1252], %r5433;
	st.local.u32 	[%rd3+1256], %r5432;
	st.local.u32 	[%rd3+1260], %r5431;
	st.local.u32 	[%rd3+1264], %r5430;
	st.local.u32 	[%rd3+1268], %r5429;
	st.local.u32 	[%rd3+1272], %r5428;
	st.local.u32 	[%rd3+1276], %r5427;
	st.local.u32 	[%rd3+1280], %r5426;
	st.local.u32 	[%rd3+1284], %r5425;
	st.local.u32 	[%rd3+1288], %r5424;
	st.local.u32 	[%rd3+1292], %r5423;
	st.local.u32 	[%rd3+1296], %r5422;
	st.local.u32 	[%rd3+1300], %r5421;
	st.local.u32 	[%rd3+1304], %r5420;
	st.local.u32 	[%rd3+1308], %r5419;
	st.local.u32 	[%rd3+1312], %r5418;
	st.local.u32 	[%rd3+1316], %r5417;
	st.local.u32 	[%rd3+1320], %r5416;
	st.local.u32 	[%rd3+1324], %r5415;
	st.local.u32 	[%rd3+1328], %r5414;
	st.local.u32 	[%rd3+1332], %r5413;
	st.local.u32 	[%rd3+1336], %r5412;
	st.local.u32 	[%rd3+1340], %r5411;
	st.local.u32 	[%rd3+1344], %r5410;
	st.local.u32 	[%rd3+1348], %r5409;
	st.local.u32 	[%rd3+1352], %r5408;
	st.local.u32 	[%rd3+1356], %r5407;
	st.local.u32 	[%rd3+1360], %r5406;
	st.local.u32 	[%rd3+1364], %r5405;
	st.local.u32 	[%rd3+1368], %r5404;
	st.local.u32 	[%rd3+1372], %r5403;
	st.local.u32 	[%rd3+1376], %r5402;
	st.local.u32 	[%rd3+1380], %r5401;
	st.local.u32 	[%rd3+1384], %r5400;
	st.local.u32 	[%rd3+1388], %r5399;
	st.local.u32 	[%rd3+1392], %r5398;
	st.local.u32 	[%rd3+1396], %r5397;
	st.local.u32 	[%rd3+1400], %r5396;
	st.local.u32 	[%rd3+1404], %r5395;
	st.local.u32 	[%rd3+1408], %r5394;
	st.local.u32 	[%rd3+1412], %r5393;
	st.local.u32 	[%rd3+1416], %r5392;
	st.local.u32 	[%rd3+1420], %r5391;
	st.local.u32 	[%rd3+1424], %r5390;
	st.local.u32 	[%rd3+1428], %r5389;
	st.local.u32 	[%rd3+1432], %r5388;
	st.local.u32 	[%rd3+1436], %r5387;
	st.local.u32 	[%rd3+1440], %r5386;
	st.local.u32 	[%rd3+1444], %r5385;
	st.local.u32 	[%rd3+1448], %r5384;
	st.local.u32 	[%rd3+1452], %r5383;
	st.local.u32 	[%rd3+1456], %r5382;
	st.local.u32 	[%rd3+1460], %r5381;
	st.local.u32 	[%rd3+1464], %r5380;
	st.local.u32 	[%rd3+1468], %r5379;
	st.local.u32 	[%rd3+1472], %r5378;
	st.local.u32 	[%rd3+1476], %r5377;
	st.local.u32 	[%rd3+1480], %r5376;
	st.local.u32 	[%rd3+1484], %r5375;
	st.local.u32 	[%rd3+1488], %r5374;
	st.local.u32 	[%rd3+1492], %r5373;
	st.local.u32 	[%rd3+1496], %r5372;
	st.local.u32 	[%rd3+1500], %r5371;
	st.local.u32 	[%rd3+1504], %r5370;
	st.local.u32 	[%rd3+1508], %r5369;
	st.local.u32 	[%rd3+1512], %r5368;
	st.local.u32 	[%rd3+1516], %r5367;
	st.local.u32 	[%rd3+1520], %r5366;
	st.local.u32 	[%rd3+1524], %r5365;
	st.local.u32 	[%rd3+1528], %r5364;
	st.local.u32 	[%rd3+1532], %r5363;
	st.local.u32 	[%rd3+1536], %r5362;
	st.local.u32 	[%rd3+1540], %r5361;
	st.local.u32 	[%rd3+1544], %r5360;
	st.local.u32 	[%rd3+1548], %r5359;
	st.local.u32 	[%rd3+1552], %r5358;
	st.local.u32 	[%rd3+1556], %r5357;
	st.local.u32 	[%rd3+1560], %r5356;
	st.local.u32 	[%rd3+1564], %r5355;
	st.local.u32 	[%rd3+1568], %r5354;
	st.local.u32 	[%rd3+1572], %r5353;
	st.local.u32 	[%rd3+1576], %r5352;
	st.local.u32 	[%rd3+1580], %r5351;
	st.local.u32 	[%rd3+1584], %r5350;
	st.local.u32 	[%rd3+1588], %r5349;
	st.local.u32 	[%rd3+1592], %r5348;
	st.local.u32 	[%rd3+1596], %r5347;
	st.local.u32 	[%rd3+1600], %r5346;
	st.local.u32 	[%rd3+1604], %r5345;
	st.local.u32 	[%rd3+1608], %r5344;
	st.local.u32 	[%rd3+1612], %r5343;
	st.local.u32 	[%rd3+1616], %r5342;
	st.local.u32 	[%rd3+1620], %r5341;
	st.local.u32 	[%rd3+1624], %r5340;
	st.local.u32 	[%rd3+1628], %r5339;
	st.local.u32 	[%rd3+1632], %r5338;
	st.local.u32 	[%rd3+1636], %r5337;
	st.local.u32 	[%rd3+1640], %r5336;
	st.local.u32 	[%rd3+1644], %r5335;
	st.local.u32 	[%rd3+1648], %r5334;
	st.local.u32 	[%rd3+1652], %r5333;
	st.local.u32 	[%rd3+1656], %r5332;
	st.local.u32 	[%rd3+1660], %r5331;
	st.local.u32 	[%rd3+1664], %r5330;
	st.local.u32 	[%rd3+1668], %r5329;
	st.local.u32 	[%rd3+1672], %r5328;
	st.local.u32 	[%rd3+1676], %r5327;
	st.local.u32 	[%rd3+1680], %r5326;
	st.local.u32 	[%rd3+1684], %r5325;
	st.local.u32 	[%rd3+1688], %r5324;
	st.local.u32 	[%rd3+1692], %r5323;
	st.local.u32 	[%rd3+1696], %r5322;
	st.local.u32 	[%rd3+1700], %r5321;
	st.local.u32 	[%rd3+1704], %r5320;
	st.local.u32 	[%rd3+1708], %r5319;
	st.local.u32 	[%rd3+1712], %r5318;
	st.local.u32 	[%rd3+1716], %r5317;
	st.local.u32 	[%rd3+1720], %r5316;
	st.local.u32 	[%rd3+1724], %r5315;
	st.local.u32 	[%rd3+1728], %r5314;
	st.local.u32 	[%rd3+1732], %r5313;
	st.local.u32 	[%rd3+1736], %r5312;
	st.local.u32 	[%rd3+1740], %r5311;
	st.local.u32 	[%rd3+1744], %r5310;
	st.local.u32 	[%rd3+1748], %r5309;
	st.local.u32 	[%rd3+1752], %r5308;
	st.local.u32 	[%rd3+1756], %r5307;
	st.local.u32 	[%rd3+1760], %r5306;
	st.local.u32 	[%rd3+1764], %r5305;
	st.local.u32 	[%rd3+1768], %r5304;
	st.local.u32 	[%rd3+1772], %r5303;
	st.local.u32 	[%rd3+1776], %r5302;
	st.local.u32 	[%rd3+1780], %r5301;
	st.local.u32 	[%rd3+1784], %r5300;
	st.local.u32 	[%rd3+1788], %r5299;
	st.local.u32 	[%rd3+1792], %r5298;
	st.local.u32 	[%rd3+1796], %r5297;
	st.local.u32 	[%rd3+1800], %r5296;
	st.local.u32 	[%rd3+1804], %r5295;
	st.local.u32 	[%rd3+1808], %r5294;
	st.local.u32 	[%rd3+1812], %r5293;
	st.local.u32 	[%rd3+1816], %r5292;
	st.local.u32 	[%rd3+1820], %r5291;
	st.local.u32 	[%rd3+1824], %r5290;
	st.local.u32 	[%rd3+1828], %r5289;
	st.local.u32 	[%rd3+1832], %r5288;
	st.local.u32 	[%rd3+1836], %r5287;
	st.local.u32 	[%rd3+1840], %r5286;
	st.local.u32 	[%rd3+1844], %r5285;
	st.local.u32 	[%rd3+1848], %r5284;
	st.local.u32 	[%rd3+1852], %r5283;
	st.local.u32 	[%rd3+1856], %r5282;
	st.local.u32 	[%rd3+1860], %r5281;
	st.local.u32 	[%rd3+1864], %r5280;
	st.local.u32 	[%rd3+1868], %r5279;
	st.local.u32 	[%rd3+1872], %r5278;
	st.local.u32 	[%rd3+1876], %r5277;
	st.local.u32 	[%rd3+1880], %r5276;
	st.local.u32 	[%rd3+1884], %r5275;
	st.local.u32 	[%rd3+1888], %r5274;
	st.local.u32 	[%rd3+1892], %r5273;
	st.local.u32 	[%rd3+1896], %r5272;
	st.local.u32 	[%rd3+1900], %r5271;
	st.local.u32 	[%rd3+1904], %r5270;
	st.local.u32 	[%rd3+1908], %r5269;
	st.local.u32 	[%rd3+1912], %r5268;
	st.local.u32 	[%rd3+1916], %r5267;
	st.local.u32 	[%rd3+1920], %r5266;
	st.local.u32 	[%rd3+1924], %r5265;
	st.local.u32 	[%rd3+1928], %r5264;
	st.local.u32 	[%rd3+1932], %r5263;
	st.local.u32 	[%rd3+1936], %r5262;
	st.local.u32 	[%rd3+1940], %r5261;
	st.local.u32 	[%rd3+1944], %r5260;
	st.local.u32 	[%rd3+1948], %r5259;
	st.local.u32 	[%rd3+1952], %r5258;
	st.local.u32 	[%rd3+1956], %r5257;
	st.local.u32 	[%rd3+1960], %r5256;
	st.local.u32 	[%rd3+1964], %r5255;
	st.local.u32 	[%rd3+1968], %r5254;
	st.local.u32 	[%rd3+1972], %r5253;
	st.local.u32 	[%rd3+1976], %r5252;
	st.local.u32 	[%rd3+1980], %r5251;
	st.local.u32 	[%rd3+1984], %r5250;
	st.local.u32 	[%rd3+1988], %r5249;
	st.local.u32 	[%rd3+1992], %r5248;
	st.local.u32 	[%rd3+1996], %r5247;
	st.local.u32 	[%rd3+2000], %r5246;
	st.local.u32 	[%rd3+2004], %r5245;
	st.local.u32 	[%rd3+2008], %r5244;
	st.local.u32 	[%rd3+2012], %r5243;
	st.local.u32 	[%rd3+2016], %r5242;
	st.local.u32 	[%rd3+2020], %r5241;
	st.local.u32 	[%rd3+2024], %r5240;
	st.local.u32 	[%rd3+2028], %r5239;
	st.local.u32 	[%rd3+2032], %r5238;
	st.local.u32 	[%rd3+2036], %r5237;
	st.local.u32 	[%rd3+2040], %r5236;
	st.local.u32 	[%rd3+2044], %r5235;
	st.local.u32 	[%rd3+2048], %r5747;
	cvt.u32.u16 	%r3288, %rs1560;
	cvt.u32.u16 	%r3289, %rs1561;
	prmt.b32 	%r3290, %r3289, %r3288, 0x3340U;
	cvt.u32.u16 	%r3291, %rs1562;
	cvt.u32.u16 	%r3292, %rs1563;
	prmt.b32 	%r3293, %r3292, %r3291, 0x3340U;
	prmt.b32 	%r3294, %r3293, %r3290, 0x5410U;
	st.local.u32 	[%rd3+2052], %r3294;
	cvt.u32.u16 	%r3295, %rs1556;
	cvt.u32.u16 	%r3296, %rs1557;
	prmt.b32 	%r3297, %r3296, %r3295, 0x3340U;
	cvt.u32.u16 	%r3298, %rs1558;
	cvt.u32.u16 	%r3299, %rs1559;
	prmt.b32 	%r3300, %r3299, %r3298, 0x3340U;
	prmt.b32 	%r3301, %r3300, %r3297, 0x5410U;
	st.local.u32 	[%rd3+2056], %r3301;
	cvt.u32.u16 	%r3302, %rs1552;
	cvt.u32.u16 	%r3303, %rs1553;
	prmt.b32 	%r3304, %r3303, %r3302, 0x3340U;
	cvt.u32.u16 	%r3305, %rs1554;
	cvt.u32.u16 	%r3306, %rs1555;
	prmt.b32 	%r3307, %r3306, %r3305, 0x3340U;
	prmt.b32 	%r3308, %r3307, %r3304, 0x5410U;
	st.local.u32 	[%rd3+2060], %r3308;
	cvt.u32.u16 	%r3309, %rs1548;
	cvt.u32.u16 	%r3310, %rs1549;
	prmt.b32 	%r3311, %r3310, %r3309, 0x3340U;
	cvt.u32.u16 	%r3312, %rs1550;
	cvt.u32.u16 	%r3313, %rs1551;
	prmt.b32 	%r3314, %r3313, %r3312, 0x3340U;
	prmt.b32 	%r3315, %r3314, %r3311, 0x5410U;
	st.local.u32 	[%rd3+2064], %r3315;
	cvt.u32.u16 	%r3316, %rs1544;
	cvt.u32.u16 	%r3317, %rs1545;
	prmt.b32 	%r3318, %r3317, %r3316, 0x3340U;
	cvt.u32.u16 	%r3319, %rs1546;
	cvt.u32.u16 	%r3320, %rs1547;
	prmt.b32 	%r3321, %r3320, %r3319, 0x3340U;
	prmt.b32 	%r3322, %r3321, %r3318, 0x5410U;
	st.local.u32 	[%rd3+2068], %r3322;
	cvt.u32.u16 	%r3323, %rs1540;
	cvt.u32.u16 	%r3324, %rs1541;
	prmt.b32 	%r3325, %r3324, %r3323, 0x3340U;
	cvt.u32.u16 	%r3326, %rs1542;
	cvt.u32.u16 	%r3327, %rs1543;
	prmt.b32 	%r3328, %r3327, %r3326, 0x3340U;
	prmt.b32 	%r3329, %r3328, %r3325, 0x5410U;
	st.local.u32 	[%rd3+2072], %r3329;
	cvt.u32.u16 	%r3330, %rs1536;
	cvt.u32.u16 	%r3331, %rs1537;
	prmt.b32 	%r3332, %r3331, %r3330, 0x3340U;
	cvt.u32.u16 	%r3333, %rs1538;
	cvt.u32.u16 	%r3334, %rs1539;
	prmt.b32 	%r3335, %r3334, %r3333, 0x3340U;
	prmt.b32 	%r3336, %r3335, %r3332, 0x5410U;
	st.local.u32 	[%rd3+2076], %r3336;
	cvt.u32.u16 	%r3337, %rs1532;
	cvt.u32.u16 	%r3338, %rs1533;
	prmt.b32 	%r3339, %r3338, %r3337, 0x3340U;
	cvt.u32.u16 	%r3340, %rs1534;
	cvt.u32.u16 	%r3341, %rs1535;
	prmt.b32 	%r3342, %r3341, %r3340, 0x3340U;
	prmt.b32 	%r3343, %r3342, %r3339, 0x5410U;
	st.local.u32 	[%rd3+2080], %r3343;
	cvt.u32.u16 	%r3344, %rs1528;
	cvt.u32.u16 	%r3345, %rs1529;
	prmt.b32 	%r3346, %r3345, %r3344, 0x3340U;
	cvt.u32.u16 	%r3347, %rs1530;
	cvt.u32.u16 	%r3348, %rs1531;
	prmt.b32 	%r3349, %r3348, %r3347, 0x3340U;
	prmt.b32 	%r3350, %r3349, %r3346, 0x5410U;
	st.local.u32 	[%rd3+2084], %r3350;
	cvt.u32.u16 	%r3351, %rs1524;
	cvt.u32.u16 	%r3352, %rs1525;
	prmt.b32 	%r3353, %r3352, %r3351, 0x3340U;
	cvt.u32.u16 	%r3354, %rs1526;
	cvt.u32.u16 	%r3355, %rs1527;
	prmt.b32 	%r3356, %r3355, %r3354, 0x3340U;
	prmt.b32 	%r3357, %r3356, %r3353, 0x5410U;
	st.local.u32 	[%rd3+2088], %r3357;
	cvt.u32.u16 	%r3358, %rs1520;
	cvt.u32.u16 	%r3359, %rs1521;
	prmt.b32 	%r3360, %r3359, %r3358, 0x3340U;
	cvt.u32.u16 	%r3361, %rs1522;
	cvt.u32.u16 	%r3362, %rs1523;
	prmt.b32 	%r3363, %r3362, %r3361, 0x3340U;
	prmt.b32 	%r3364, %r3363, %r3360, 0x5410U;
	st.local.u32 	[%rd3+2092], %r3364;
	cvt.u32.u16 	%r3365, %rs1516;
	cvt.u32.u16 	%r3366, %rs1517;
	prmt.b32 	%r3367, %r3366, %r3365, 0x3340U;
	cvt.u32.u16 	%r3368, %rs1518;
	cvt.u32.u16 	%r3369, %rs1519;
	prmt.b32 	%r3370, %r3369, %r3368, 0x3340U;
	prmt.b32 	%r3371, %r3370, %r3367, 0x5410U;
	st.local.u32 	[%rd3+2096], %r3371;
	cvt.u32.u16 	%r3372, %rs1512;
	cvt.u32.u16 	%r3373, %rs1513;
	prmt.b32 	%r3374, %r3373, %r3372, 0x3340U;
	cvt.u32.u16 	%r3375, %rs1514;
	cvt.u32.u16 	%r3376, %rs1515;
	prmt.b32 	%r3377, %r3376, %r3375, 0x3340U;
	prmt.b32 	%r3378, %r3377, %r3374, 0x5410U;
	st.local.u32 	[%rd3+2100], %r3378;
	cvt.u32.u16 	%r3379, %rs1508;
	cvt.u32.u16 	%r3380, %rs1509;
	prmt.b32 	%r3381, %r3380, %r3379, 0x3340U;
	cvt.u32.u16 	%r3382, %rs1510;
	cvt.u32.u16 	%r3383, %rs1511;
	prmt.b32 	%r3384, %r3383, %r3382, 0x3340U;
	prmt.b32 	%r3385, %r3384, %r3381, 0x5410U;
	st.local.u32 	[%rd3+2104], %r3385;
	cvt.u32.u16 	%r3386, %rs1504;
	cvt.u32.u16 	%r3387, %rs1505;
	prmt.b32 	%r3388, %r3387, %r3386, 0x3340U;
	cvt.u32.u16 	%r3389, %rs1506;
	cvt.u32.u16 	%r3390, %rs1507;
	prmt.b32 	%r3391, %r3390, %r3389, 0x3340U;
	prmt.b32 	%r3392, %r3391, %r3388, 0x5410U;
	st.local.u32 	[%rd3+2108], %r3392;
	cvt.u32.u16 	%r3393, %rs1500;
	cvt.u32.u16 	%r3394, %rs1501;
	prmt.b32 	%r3395, %r3394, %r3393, 0x3340U;
	cvt.u32.u16 	%r3396, %rs1502;
	cvt.u32.u16 	%r3397, %rs1503;
	prmt.b32 	%r3398, %r3397, %r3396, 0x3340U;
	prmt.b32 	%r3399, %r3398, %r3395, 0x5410U;
	st.local.u32 	[%rd3+2112], %r3399;
	cvt.u32.u16 	%r3400, %rs1496;
	cvt.u32.u16 	%r3401, %rs1497;
	prmt.b32 	%r3402, %r3401, %r3400, 0x3340U;
	cvt.u32.u16 	%r3403, %rs1498;
	cvt.u32.u16 	%r3404, %rs1499;
	prmt.b32 	%r3405, %r3404, %r3403, 0x3340U;
	prmt.b32 	%r3406, %r3405, %r3402, 0x5410U;
	st.local.u32 	[%rd3+2116], %r3406;
	cvt.u32.u16 	%r3407, %rs1492;
	cvt.u32.u16 	%r3408, %rs1493;
	prmt.b32 	%r3409, %r3408, %r3407, 0x3340U;
	cvt.u32.u16 	%r3410, %rs1494;
	cvt.u32.u16 	%r3411, %rs1495;
	prmt.b32 	%r3412, %r3411, %r3410, 0x3340U;
	prmt.b32 	%r3413, %r3412, %r3409, 0x5410U;
	st.local.u32 	[%rd3+2120], %r3413;
	cvt.u32.u16 	%r3414, %rs1488;
	cvt.u32.u16 	%r3415, %rs1489;
	prmt.b32 	%r3416, %r3415, %r3414, 0x3340U;
	cvt.u32.u16 	%r3417, %rs1490;
	cvt.u32.u16 	%r3418, %rs1491;
	prmt.b32 	%r3419, %r3418, %r3417, 0x3340U;
	prmt.b32 	%r3420, %r3419, %r3416, 0x5410U;
	st.local.u32 	[%rd3+2124], %r3420;
	cvt.u32.u16 	%r3421, %rs1484;
	cvt.u32.u16 	%r3422, %rs1485;
	prmt.b32 	%r3423, %r3422, %r3421, 0x3340U;
	cvt.u32.u16 	%r3424, %rs1486;
	cvt.u32.u16 	%r3425, %rs1487;
	prmt.b32 	%r3426, %r3425, %r3424, 0x3340U;
	prmt.b32 	%r3427, %r3426, %r3423, 0x5410U;
	st.local.u32 	[%rd3+2128], %r3427;
	cvt.u32.u16 	%r3428, %rs1480;
	cvt.u32.u16 	%r3429, %rs1481;
	prmt.b32 	%r3430, %r3429, %r3428, 0x3340U;
	cvt.u32.u16 	%r3431, %rs1482;
	cvt.u32.u16 	%r3432, %rs1483;
	prmt.b32 	%r3433, %r3432, %r3431, 0x3340U;
	prmt.b32 	%r3434, %r3433, %r3430, 0x5410U;
	st.local.u32 	[%rd3+2132], %r3434;
	cvt.u32.u16 	%r3435, %rs1476;
	cvt.u32.u16 	%r3436, %rs1477;
	prmt.b32 	%r3437, %r3436, %r3435, 0x3340U;
	cvt.u32.u16 	%r3438, %rs1478;
	cvt.u32.u16 	%r3439, %rs1479;
	prmt.b32 	%r3440, %r3439, %r3438, 0x3340U;
	prmt.b32 	%r3441, %r3440, %r3437, 0x5410U;
	st.local.u32 	[%rd3+2136], %r3441;
	cvt.u32.u16 	%r3442, %rs1472;
	cvt.u32.u16 	%r3443, %rs1473;
	prmt.b32 	%r3444, %r3443, %r3442, 0x3340U;
	cvt.u32.u16 	%r3445, %rs1474;
	cvt.u32.u16 	%r3446, %rs1475;
	prmt.b32 	%r3447, %r3446, %r3445, 0x3340U;
	prmt.b32 	%r3448, %r3447, %r3444, 0x5410U;
	st.local.u32 	[%rd3+2140], %r3448;
	cvt.u32.u16 	%r3449, %rs1468;
	cvt.u32.u16 	%r3450, %rs1469;
	prmt.b32 	%r3451, %r3450, %r3449, 0x3340U;
	cvt.u32.u16 	%r3452, %rs1470;
	cvt.u32.u16 	%r3453, %rs1471;
	prmt.b32 	%r3454, %r3453, %r3452, 0x3340U;
	prmt.b32 	%r3455, %r3454, %r3451, 0x5410U;
	st.local.u32 	[%rd3+2144], %r3455;
	cvt.u32.u16 	%r3456, %rs1464;
	cvt.u32.u16 	%r3457, %rs1465;
	prmt.b32 	%r3458, %r3457, %r3456, 0x3340U;
	cvt.u32.u16 	%r3459, %rs1466;
	cvt.u32.u16 	%r3460, %rs1467;
	prmt.b32 	%r3461, %r3460, %r3459, 0x3340U;
	prmt.b32 	%r3462, %r3461, %r3458, 0x5410U;
	st.local.u32 	[%rd3+2148], %r3462;
	cvt.u32.u16 	%r3463, %rs1460;
	cvt.u32.u16 	%r3464, %rs1461;
	prmt.b32 	%r3465, %r3464, %r3463, 0x3340U;
	cvt.u32.u16 	%r3466, %rs1462;
	cvt.u32.u16 	%r3467, %rs1463;
	prmt.b32 	%r3468, %r3467, %r3466, 0x3340U;
	prmt.b32 	%r3469, %r3468, %r3465, 0x5410U;
	st.local.u32 	[%rd3+2152], %r3469;
	cvt.u32.u16 	%r3470, %rs1456;
	cvt.u32.u16 	%r3471, %rs1457;
	prmt.b32 	%r3472, %r3471, %r3470, 0x3340U;
	cvt.u32.u16 	%r3473, %rs1458;
	cvt.u32.u16 	%r3474, %rs1459;
	prmt.b32 	%r3475, %r3474, %r3473, 0x3340U;
	prmt.b32 	%r3476, %r3475, %r3472, 0x5410U;
	st.local.u32 	[%rd3+2156], %r3476;
	cvt.u32.u16 	%r3477, %rs1452;
	cvt.u32.u16 	%r3478, %rs1453;
	prmt.b32 	%r3479, %r3478, %r3477, 0x3340U;
	cvt.u32.u16 	%r3480, %rs1454;
	cvt.u32.u16 	%r3481, %rs1455;
	prmt.b32 	%r3482, %r3481, %r3480, 0x3340U;
	prmt.b32 	%r3483, %r3482, %r3479, 0x5410U;
	st.local.u32 	[%rd3+2160], %r3483;
	cvt.u32.u16 	%r3484, %rs1448;
	cvt.u32.u16 	%r3485, %rs1449;
	prmt.b32 	%r3486, %r3485, %r3484, 0x3340U;
	cvt.u32.u16 	%r3487, %rs1450;
	cvt.u32.u16 	%r3488, %rs1451;
	prmt.b32 	%r3489, %r3488, %r3487, 0x3340U;
	prmt.b32 	%r3490, %r3489, %r3486, 0x5410U;
	st.local.u32 	[%rd3+2164], %r3490;
	cvt.u32.u16 	%r3491, %rs1444;
	cvt.u32.u16 	%r3492, %rs1445;
	prmt.b32 	%r3493, %r3492, %r3491, 0x3340U;
	cvt.u32.u16 	%r3494, %rs1446;
	cvt.u32.u16 	%r3495, %rs1447;
	prmt.b32 	%r3496, %r3495, %r3494, 0x3340U;
	prmt.b32 	%r3497, %r3496, %r3493, 0x5410U;
	st.local.u32 	[%rd3+2168], %r3497;
	cvt.u32.u16 	%r3498, %rs1440;
	cvt.u32.u16 	%r3499, %rs1441;
	prmt.b32 	%r3500, %r3499, %r3498, 0x3340U;
	cvt.u32.u16 	%r3501, %rs1442;
	cvt.u32.u16 	%r3502, %rs1443;
	prmt.b32 	%r3503, %r3502, %r3501, 0x3340U;
	prmt.b32 	%r3504, %r3503, %r3500, 0x5410U;
	st.local.u32 	[%rd3+2172], %r3504;
	cvt.u32.u16 	%r3505, %rs1436;
	cvt.u32.u16 	%r3506, %rs1437;
	prmt.b32 	%r3507, %r3506, %r3505, 0x3340U;
	cvt.u32.u16 	%r3508, %rs1438;
	cvt.u32.u16 	%r3509, %rs1439;
	prmt.b32 	%r3510, %r3509, %r3508, 0x3340U;
	prmt.b32 	%r3511, %r3510, %r3507, 0x5410U;
	st.local.u32 	[%rd3+2176], %r3511;
	cvt.u32.u16 	%r3512, %rs1432;
	cvt.u32.u16 	%r3513, %rs1433;
	prmt.b32 	%r3514, %r3513, %r3512, 0x3340U;
	cvt.u32.u16 	%r3515, %rs1434;
	cvt.u32.u16 	%r3516, %rs1435;
	prmt.b32 	%r3517, %r3516, %r3515, 0x3340U;
	prmt.b32 	%r3518, %r3517, %r3514, 0x5410U;
	st.local.u32 	[%rd3+2180], %r3518;
	cvt.u32.u16 	%r3519, %rs1428;
	cvt.u32.u16 	%r3520, %rs1429;
	prmt.b32 	%r3521, %r3520, %r3519, 0x3340U;
	cvt.u32.u16 	%r3522, %rs1430;
	cvt.u32.u16 	%r3523, %rs1431;
	prmt.b32 	%r3524, %r3523, %r3522, 0x3340U;
	prmt.b32 	%r3525, %r3524, %r3521, 0x5410U;
	st.local.u32 	[%rd3+2184], %r3525;
	cvt.u32.u16 	%r3526, %rs1424;
	cvt.u32.u16 	%r3527, %rs1425;
	prmt.b32 	%r3528, %r3527, %r3526, 0x3340U;
	cvt.u32.u16 	%r3529, %rs1426;
	cvt.u32.u16 	%r3530, %rs1427;
	prmt.b32 	%r3531, %r3530, %r3529, 0x3340U;
	prmt.b32 	%r3532, %r3531, %r3528, 0x5410U;
	st.local.u32 	[%rd3+2188], %r3532;
	cvt.u32.u16 	%r3533, %rs1420;
	cvt.u32.u16 	%r3534, %rs1421;
	prmt.b32 	%r3535, %r3534, %r3533, 0x3340U;
	cvt.u32.u16 	%r3536, %rs1422;
	cvt.u32.u16 	%r3537, %rs1423;
	prmt.b32 	%r3538, %r3537, %r3536, 0x3340U;
	prmt.b32 	%r3539, %r3538, %r3535, 0x5410U;
	st.local.u32 	[%rd3+2192], %r3539;
	cvt.u32.u16 	%r3540, %rs1416;
	cvt.u32.u16 	%r3541, %rs1417;
	prmt.b32 	%r3542, %r3541, %r3540, 0x3340U;
	cvt.u32.u16 	%r3543, %rs1418;
	cvt.u32.u16 	%r3544, %rs1419;
	prmt.b32 	%r3545, %r3544, %r3543, 0x3340U;
	prmt.b32 	%r3546, %r3545, %r3542, 0x5410U;
	st.local.u32 	[%rd3+2196], %r3546;
	cvt.u32.u16 	%r3547, %rs1412;
	cvt.u32.u16 	%r3548, %rs1413;
	prmt.b32 	%r3549, %r3548, %r3547, 0x3340U;
	cvt.u32.u16 	%r3550, %rs1414;
	cvt.u32.u16 	%r3551, %rs1415;
	prmt.b32 	%r3552, %r3551, %r3550, 0x3340U;
	prmt.b32 	%r3553, %r3552, %r3549, 0x5410U;
	st.local.u32 	[%rd3+2200], %r3553;
	cvt.u32.u16 	%r3554, %rs1408;
	cvt.u32.u16 	%r3555, %rs1409;
	prmt.b32 	%r3556, %r3555, %r3554, 0x3340U;
	cvt.u32.u16 	%r3557, %rs1410;
	cvt.u32.u16 	%r3558, %rs1411;
	prmt.b32 	%r3559, %r3558, %r3557, 0x3340U;
	prmt.b32 	%r3560, %r3559, %r3556, 0x5410U;
	st.local.u32 	[%rd3+2204], %r3560;
	cvt.u32.u16 	%r3561, %rs1404;
	cvt.u32.u16 	%r3562, %rs1405;
	prmt.b32 	%r3563, %r3562, %r3561, 0x3340U;
	cvt.u32.u16 	%r3564, %rs1406;
	cvt.u32.u16 	%r3565, %rs1407;
	prmt.b32 	%r3566, %r3565, %r3564, 0x3340U;
	prmt.b32 	%r3567, %r3566, %r3563, 0x5410U;
	st.local.u32 	[%rd3+2208], %r3567;
	cvt.u32.u16 	%r3568, %rs1400;
	cvt.u32.u16 	%r3569, %rs1401;
	prmt.b32 	%r3570, %r3569, %r3568, 0x3340U;
	cvt.u32.u16 	%r3571, %rs1402;
	cvt.u32.u16 	%r3572, %rs1403;
	prmt.b32 	%r3573, %r3572, %r3571, 0x3340U;
	prmt.b32 	%r3574, %r3573, %r3570, 0x5410U;
	st.local.u32 	[%rd3+2212], %r3574;
	cvt.u32.u16 	%r3575, %rs1396;
	cvt.u32.u16 	%r3576, %rs1397;
	prmt.b32 	%r3577, %r3576, %r3575, 0x3340U;
	cvt.u32.u16 	%r3578, %rs1398;
	cvt.u32.u16 	%r3579, %rs1399;
	prmt.b32 	%r3580, %r3579, %r3578, 0x3340U;
	prmt.b32 	%r3581, %r3580, %r3577, 0x5410U;
	st.local.u32 	[%rd3+2216], %r3581;
	cvt.u32.u16 	%r3582, %rs1392;
	cvt.u32.u16 	%r3583, %rs1393;
	prmt.b32 	%r3584, %r3583, %r3582, 0x3340U;
	cvt.u32.u16 	%r3585, %rs1394;
	cvt.u32.u16 	%r3586, %rs1395;
	prmt.b32 	%r3587, %r3586, %r3585, 0x3340U;
	prmt.b32 	%r3588, %r3587, %r3584, 0x5410U;
	st.local.u32 	[%rd3+2220], %r3588;
	cvt.u32.u16 	%r3589, %rs1388;
	cvt.u32.u16 	%r3590, %rs1389;
	prmt.b32 	%r3591, %r3590, %r3589, 0x3340U;
	cvt.u32.u16 	%r3592, %rs1390;
	cvt.u32.u16 	%r3593, %rs1391;
	prmt.b32 	%r3594, %r3593, %r3592, 0x3340U;
	prmt.b32 	%r3595, %r3594, %r3591, 0x5410U;
	st.local.u32 	[%rd3+2224], %r3595;
	cvt.u32.u16 	%r3596, %rs1384;
	cvt.u32.u16 	%r3597, %rs1385;
	prmt.b32 	%r3598, %r3597, %r3596, 0x3340U;
	cvt.u32.u16 	%r3599, %rs1386;
	cvt.u32.u16 	%r3600, %rs1387;
	prmt.b32 	%r3601, %r3600, %r3599, 0x3340U;
	prmt.b32 	%r3602, %r3601, %r3598, 0x5410U;
	st.local.u32 	[%rd3+2228], %r3602;
	cvt.u32.u16 	%r3603, %rs1380;
	cvt.u32.u16 	%r3604, %rs1381;
	prmt.b32 	%r3605, %r3604, %r3603, 0x3340U;
	cvt.u32.u16 	%r3606, %rs1382;
	cvt.u32.u16 	%r3607, %rs1383;
	prmt.b32 	%r3608, %r3607, %r3606, 0x3340U;
	prmt.b32 	%r3609, %r3608, %r3605, 0x5410U;
	st.local.u32 	[%rd3+2232], %r3609;
	cvt.u32.u16 	%r3610, %rs1376;
	cvt.u32.u16 	%r3611, %rs1377;
	prmt.b32 	%r3612, %r3611, %r3610, 0x3340U;
	cvt.u32.u16 	%r3613, %rs1378;
	cvt.u32.u16 	%r3614, %rs1379;
	prmt.b32 	%r3615, %r3614, %r3613, 0x3340U;
	prmt.b32 	%r3616, %r3615, %r3612, 0x5410U;
	st.local.u32 	[%rd3+2236], %r3616;
	cvt.u32.u16 	%r3617, %rs1372;
	cvt.u32.u16 	%r3618, %rs1373;
	prmt.b32 	%r3619, %r3618, %r3617, 0x3340U;
	cvt.u32.u16 	%r3620, %rs1374;
	cvt.u32.u16 	%r3621, %rs1375;
	prmt.b32 	%r3622, %r3621, %r3620, 0x3340U;
	prmt.b32 	%r3623, %r3622, %r3619, 0x5410U;
	st.local.u32 	[%rd3+2240], %r3623;
	cvt.u32.u16 	%r3624, %rs1368;
	cvt.u32.u16 	%r3625, %rs1369;
	prmt.b32 	%r3626, %r3625, %r3624, 0x3340U;
	cvt.u32.u16 	%r3627, %rs1370;
	cvt.u32.u16 	%r3628, %rs1371;
	prmt.b32 	%r3629, %r3628, %r3627, 0x3340U;
	prmt.b32 	%r3630, %r3629, %r3626, 0x5410U;
	st.local.u32 	[%rd3+2244], %r3630;
	cvt.u32.u16 	%r3631, %rs1364;
	cvt.u32.u16 	%r3632, %rs1365;
	prmt.b32 	%r3633, %r3632, %r3631, 0x3340U;
	cvt.u32.u16 	%r3634, %rs1366;
	cvt.u32.u16 	%r3635, %rs1367;
	prmt.b32 	%r3636, %r3635, %r3634, 0x3340U;
	prmt.b32 	%r3637, %r3636, %r3633, 0x5410U;
	st.local.u32 	[%rd3+2248], %r3637;
	cvt.u32.u16 	%r3638, %rs1360;
	cvt.u32.u16 	%r3639, %rs1361;
	prmt.b32 	%r3640, %r3639, %r3638, 0x3340U;
	cvt.u32.u16 	%r3641, %rs1362;
	cvt.u32.u16 	%r3642, %rs1363;
	prmt.b32 	%r3643, %r3642, %r3641, 0x3340U;
	prmt.b32 	%r3644, %r3643, %r3640, 0x5410U;
	st.local.u32 	[%rd3+2252], %r3644;
	cvt.u32.u16 	%r3645, %rs1356;
	cvt.u32.u16 	%r3646, %rs1357;
	prmt.b32 	%r3647, %r3646, %r3645, 0x3340U;
	cvt.u32.u16 	%r3648, %rs1358;
	cvt.u32.u16 	%r3649, %rs1359;
	prmt.b32 	%r3650, %r3649, %r3648, 0x3340U;
	prmt.b32 	%r3651, %r3650, %r3647, 0x5410U;
	st.local.u32 	[%rd3+2256], %r3651;
	cvt.u32.u16 	%r3652, %rs1352;
	cvt.u32.u16 	%r3653, %rs1353;
	prmt.b32 	%r3654, %r3653, %r3652, 0x3340U;
	cvt.u32.u16 	%r3655, %rs1354;
	cvt.u32.u16 	%r3656, %rs1355;
	prmt.b32 	%r3657, %r3656, %r3655, 0x3340U;
	prmt.b32 	%r3658, %r3657, %r3654, 0x5410U;
	st.local.u32 	[%rd3+2260], %r3658;
	cvt.u32.u16 	%r3659, %rs1348;
	cvt.u32.u16 	%r3660, %rs1349;
	prmt.b32 	%r3661, %r3660, %r3659, 0x3340U;
	cvt.u32.u16 	%r3662, %rs1350;
	cvt.u32.u16 	%r3663, %rs1351;
	prmt.b32 	%r3664, %r3663, %r3662, 0x3340U;
	prmt.b32 	%r3665, %r3664, %r3661, 0x5410U;
	st.local.u32 	[%rd3+2264], %r3665;
	cvt.u32.u16 	%r3666, %rs1344;
	cvt.u32.u16 	%r3667, %rs1345;
	prmt.b32 	%r3668, %r3667, %r3666, 0x3340U;
	cvt.u32.u16 	%r3669, %rs1346;
	cvt.u32.u16 	%r3670, %rs1347;
	prmt.b32 	%r3671, %r3670, %r3669, 0x3340U;
	prmt.b32 	%r3672, %r3671, %r3668, 0x5410U;
	st.local.u32 	[%rd3+2268], %r3672;
	cvt.u32.u16 	%r3673, %rs1340;
	cvt.u32.u16 	%r3674, %rs1341;
	prmt.b32 	%r3675, %r3674, %r3673, 0x3340U;
	cvt.u32.u16 	%r3676, %rs1342;
	cvt.u32.u16 	%r3677, %rs1343;
	prmt.b32 	%r3678, %r3677, %r3676, 0x3340U;
	prmt.b32 	%r3679, %r3678, %r3675, 0x5410U;
	st.local.u32 	[%rd3+2272], %r3679;
	cvt.u32.u16 	%r3680, %rs1336;
	cvt.u32.u16 	%r3681, %rs1337;
	prmt.b32 	%r3682, %r3681, %r3680, 0x3340U;
	cvt.u32.u16 	%r3683, %rs1338;
	cvt.u32.u16 	%r3684, %rs1339;
	prmt.b32 	%r3685, %r3684, %r3683, 0x3340U;
	prmt.b32 	%r3686, %r3685, %r3682, 0x5410U;
	st.local.u32 	[%rd3+2276], %r3686;
	cvt.u32.u16 	%r3687, %rs1332;
	cvt.u32.u16 	%r3688, %rs1333;
	prmt.b32 	%r3689, %r3688, %r3687, 0x3340U;
	cvt.u32.u16 	%r3690, %rs1334;
	cvt.u32.u16 	%r3691, %rs1335;
	prmt.b32 	%r3692, %r3691, %r3690, 0x3340U;
	prmt.b32 	%r3693, %r3692, %r3689, 0x5410U;
	st.local.u32 	[%rd3+2280], %r3693;
	cvt.u32.u16 	%r3694, %rs1328;
	cvt.u32.u16 	%r3695, %rs1329;
	prmt.b32 	%r3696, %r3695, %r3694, 0x3340U;
	cvt.u32.u16 	%r3697, %rs1330;
	cvt.u32.u16 	%r3698, %rs1331;
	prmt.b32 	%r3699, %r3698, %r3697, 0x3340U;
	prmt.b32 	%r3700, %r3699, %r3696, 0x5410U;
	st.local.u32 	[%rd3+2284], %r3700;
	cvt.u32.u16 	%r3701, %rs1324;
	cvt.u32.u16 	%r3702, %rs1325;
	prmt.b32 	%r3703, %r3702, %r3701, 0x3340U;
	cvt.u32.u16 	%r3704, %rs1326;
	cvt.u32.u16 	%r3705, %rs1327;
	prmt.b32 	%r3706, %r3705, %r3704, 0x3340U;
	prmt.b32 	%r3707, %r3706, %r3703, 0x5410U;
	st.local.u32 	[%rd3+2288], %r3707;
	cvt.u32.u16 	%r3708, %rs1320;
	cvt.u32.u16 	%r3709, %rs1321;
	prmt.b32 	%r3710, %r3709, %r3708, 0x3340U;
	cvt.u32.u16 	%r3711, %rs1322;
	cvt.u32.u16 	%r3712, %rs1323;
	prmt.b32 	%r3713, %r3712, %r3711, 0x3340U;
	prmt.b32 	%r3714, %r3713, %r3710, 0x5410U;
	st.local.u32 	[%rd3+2292], %r3714;
	cvt.u32.u16 	%r3715, %rs1316;
	cvt.u32.u16 	%r3716, %rs1317;
	prmt.b32 	%r3717, %r3716, %r3715, 0x3340U;
	cvt.u32.u16 	%r3718, %rs1318;
	cvt.u32.u16 	%r3719, %rs1319;
	prmt.b32 	%r3720, %r3719, %r3718, 0x3340U;
	prmt.b32 	%r3721, %r3720, %r3717, 0x5410U;
	st.local.u32 	[%rd3+2296], %r3721;
	cvt.u32.u16 	%r3722, %rs1312;
	cvt.u32.u16 	%r3723, %rs1313;
	prmt.b32 	%r3724, %r3723, %r3722, 0x3340U;
	cvt.u32.u16 	%r3725, %rs1314;
	cvt.u32.u16 	%r3726, %rs1315;
	prmt.b32 	%r3727, %r3726, %r3725, 0x3340U;
	prmt.b32 	%r3728, %r3727, %r3724, 0x5410U;
	st.local.u32 	[%rd3+2300], %r3728;
	cvt.u32.u16 	%r3729, %rs1308;
	cvt.u32.u16 	%r3730, %rs1309;
	prmt.b32 	%r3731, %r3730, %r3729, 0x3340U;
	cvt.u32.u16 	%r3732, %rs1310;
	cvt.u32.u16 	%r3733, %rs1311;
	prmt.b32 	%r3734, %r3733, %r3732, 0x3340U;
	prmt.b32 	%r3735, %r3734, %r3731, 0x5410U;
	st.local.u32 	[%rd3+2304], %r3735;
	cvt.u32.u16 	%r3736, %rs1304;
	cvt.u32.u16 	%r3737, %rs1305;
	prmt.b32 	%r3738, %r3737, %r3736, 0x3340U;
	cvt.u32.u16 	%r3739, %rs1306;
	cvt.u32.u16 	%r3740, %rs1307;
	prmt.b32 	%r3741, %r3740, %r3739, 0x3340U;
	prmt.b32 	%r3742, %r3741, %r3738, 0x5410U;
	st.local.u32 	[%rd3+2308], %r3742;
	cvt.u32.u16 	%r3743, %rs1300;
	cvt.u32.u16 	%r3744, %rs1301;
	prmt.b32 	%r3745, %r3744, %r3743, 0x3340U;
	cvt.u32.u16 	%r3746, %rs1302;
	cvt.u32.u16 	%r3747, %rs1303;
	prmt.b32 	%r3748, %r3747, %r3746, 0x3340U;
	prmt.b32 	%r3749, %r3748, %r3745, 0x5410U;
	st.local.u32 	[%rd3+2312], %r3749;
	cvt.u32.u16 	%r3750, %rs1296;
	cvt.u32.u16 	%r3751, %rs1297;
	prmt.b32 	%r3752, %r3751, %r3750, 0x3340U;
	cvt.u32.u16 	%r3753, %rs1298;
	cvt.u32.u16 	%r3754, %rs1299;
	prmt.b32 	%r3755, %r3754, %r3753, 0x3340U;
	prmt.b32 	%r3756, %r3755, %r3752, 0x5410U;
	st.local.u32 	[%rd3+2316], %r3756;
	cvt.u32.u16 	%r3757, %rs1292;
	cvt.u32.u16 	%r3758, %rs1293;
	prmt.b32 	%r3759, %r3758, %r3757, 0x3340U;
	cvt.u32.u16 	%r3760, %rs1294;
	cvt.u32.u16 	%r3761, %rs1295;
	prmt.b32 	%r3762, %r3761, %r3760, 0x3340U;
	prmt.b32 	%r3763, %r3762, %r3759, 0x5410U;
	st.local.u32 	[%rd3+2320], %r3763;
	cvt.u32.u16 	%r3764, %rs1288;
	cvt.u32.u16 	%r3765, %rs1289;
	prmt.b32 	%r3766, %r3765, %r3764, 0x3340U;
	cvt.u32.u16 	%r3767, %rs1290;
	cvt.u32.u16 	%r3768, %rs1291;
	prmt.b32 	%r3769, %r3768, %r3767, 0x3340U;
	prmt.b32 	%r3770, %r3769, %r3766, 0x5410U;
	st.local.u32 	[%rd3+2324], %r3770;
	cvt.u32.u16 	%r3771, %rs1284;
	cvt.u32.u16 	%r3772, %rs1285;
	prmt.b32 	%r3773, %r3772, %r3771, 0x3340U;
	cvt.u32.u16 	%r3774, %rs1286;
	cvt.u32.u16 	%r3775, %rs1287;
	prmt.b32 	%r3776, %r3775, %r3774, 0x3340U;
	prmt.b32 	%r3777, %r3776, %r3773, 0x5410U;
	st.local.u32 	[%rd3+2328], %r3777;
	cvt.u32.u16 	%r3778, %rs1280;
	cvt.u32.u16 	%r3779, %rs1281;
	prmt.b32 	%r3780, %r3779, %r3778, 0x3340U;
	cvt.u32.u16 	%r3781, %rs1282;
	cvt.u32.u16 	%r3782, %rs1283;
	prmt.b32 	%r3783, %r3782, %r3781, 0x3340U;
	prmt.b32 	%r3784, %r3783, %r3780, 0x5410U;
	st.local.u32 	[%rd3+2332], %r3784;
	cvt.u32.u16 	%r3785, %rs1276;
	cvt.u32.u16 	%r3786, %rs1277;
	prmt.b32 	%r3787, %r3786, %r3785, 0x3340U;
	cvt.u32.u16 	%r3788, %rs1278;
	cvt.u32.u16 	%r3789, %rs1279;
	prmt.b32 	%r3790, %r3789, %r3788, 0x3340U;
	prmt.b32 	%r3791, %r3790, %r3787, 0x5410U;
	st.local.u32 	[%rd3+2336], %r3791;
	cvt.u32.u16 	%r3792, %rs1272;
	cvt.u32.u16 	%r3793, %rs1273;
	prmt.b32 	%r3794, %r3793, %r3792, 0x3340U;
	cvt.u32.u16 	%r3795, %rs1274;
	cvt.u32.u16 	%r3796, %rs1275;
	prmt.b32 	%r3797, %r3796, %r3795, 0x3340U;
	prmt.b32 	%r3798, %r3797, %r3794, 0x5410U;
	st.local.u32 	[%rd3+2340], %r3798;
	cvt.u32.u16 	%r3799, %rs1268;
	cvt.u32.u16 	%r3800, %rs1269;
	prmt.b32 	%r3801, %r3800, %r3799, 0x3340U;
	cvt.u32.u16 	%r3802, %rs1270;
	cvt.u32.u16 	%r3803, %rs1271;
	prmt.b32 	%r3804, %r3803, %r3802, 0x3340U;
	prmt.b32 	%r3805, %r3804, %r3801, 0x5410U;
	st.local.u32 	[%rd3+2344], %r3805;
	cvt.u32.u16 	%r3806, %rs1264;
	cvt.u32.u16 	%r3807, %rs1265;
	prmt.b32 	%r3808, %r3807, %r3806, 0x3340U;
	cvt.u32.u16 	%r3809, %rs1266;
	cvt.u32.u16 	%r3810, %rs1267;
	prmt.b32 	%r3811, %r3810, %r3809, 0x3340U;
	prmt.b32 	%r3812, %r3811, %r3808, 0x5410U;
	st.local.u32 	[%rd3+2348], %r3812;
	cvt.u32.u16 	%r3813, %rs1260;
	cvt.u32.u16 	%r3814, %rs1261;
	prmt.b32 	%r3815, %r3814, %r3813, 0x3340U;
	cvt.u32.u16 	%r3816, %rs1262;
	cvt.u32.u16 	%r3817, %rs1263;
	prmt.b32 	%r3818, %r3817, %r3816, 0x3340U;
	prmt.b32 	%r3819, %r3818, %r3815, 0x5410U;
	st.local.u32 	[%rd3+2352], %r3819;
	cvt.u32.u16 	%r3820, %rs1256;
	cvt.u32.u16 	%r3821, %rs1257;
	prmt.b32 	%r3822, %r3821, %r3820, 0x3340U;
	cvt.u32.u16 	%r3823, %rs1258;
	cvt.u32.u16 	%r3824, %rs1259;
	prmt.b32 	%r3825, %r3824, %r3823, 0x3340U;
	prmt.b32 	%r3826, %r3825, %r3822, 0x5410U;
	st.local.u32 	[%rd3+2356], %r3826;
	cvt.u32.u16 	%r3827, %rs1252;
	cvt.u32.u16 	%r3828, %rs1253;
	prmt.b32 	%r3829, %r3828, %r3827, 0x3340U;
	cvt.u32.u16 	%r3830, %rs1254;
	cvt.u32.u16 	%r3831, %rs1255;
	prmt.b32 	%r3832, %r3831, %r3830, 0x3340U;
	prmt.b32 	%r3833, %r3832, %r3829, 0x5410U;
	st.local.u32 	[%rd3+2360], %r3833;
	cvt.u32.u16 	%r3834, %rs1248;
	cvt.u32.u16 	%r3835, %rs1249;
	prmt.b32 	%r3836, %r3835, %r3834, 0x3340U;
	cvt.u32.u16 	%r3837, %rs1250;
	cvt.u32.u16 	%r3838, %rs1251;
	prmt.b32 	%r3839, %r3838, %r3837, 0x3340U;
	prmt.b32 	%r3840, %r3839, %r3836, 0x5410U;
	st.local.u32 	[%rd3+2364], %r3840;
	cvt.u32.u16 	%r3841, %rs1244;
	cvt.u32.u16 	%r3842, %rs1245;
	prmt.b32 	%r3843, %r3842, %r3841, 0x3340U;
	cvt.u32.u16 	%r3844, %rs1246;
	cvt.u32.u16 	%r3845, %rs1247;
	prmt.b32 	%r3846, %r3845, %r3844, 0x3340U;
	prmt.b32 	%r3847, %r3846, %r3843, 0x5410U;
	st.local.u32 	[%rd3+2368], %r3847;
	cvt.u32.u16 	%r3848, %rs1240;
	cvt.u32.u16 	%r3849, %rs1241;
	prmt.b32 	%r3850, %r3849, %r3848, 0x3340U;
	cvt.u32.u16 	%r3851, %rs1242;
	cvt.u32.u16 	%r3852, %rs1243;
	prmt.b32 	%r3853, %r3852, %r3851, 0x3340U;
	prmt.b32 	%r3854, %r3853, %r3850, 0x5410U;
	st.local.u32 	[%rd3+2372], %r3854;
	cvt.u32.u16 	%r3855, %rs1236;
	cvt.u32.u16 	%r3856, %rs1237;
	prmt.b32 	%r3857, %r3856, %r3855, 0x3340U;
	cvt.u32.u16 	%r3858, %rs1238;
	cvt.u32.u16 	%r3859, %rs1239;
	prmt.b32 	%r3860, %r3859, %r3858, 0x3340U;
	prmt.b32 	%r3861, %r3860, %r3857, 0x5410U;
	st.local.u32 	[%rd3+2376], %r3861;
	cvt.u32.u16 	%r3862, %rs1232;
	cvt.u32.u16 	%r3863, %rs1233;
	prmt.b32 	%r3864, %r3863, %r3862, 0x3340U;
	cvt.u32.u16 	%r3865, %rs1234;
	cvt.u32.u16 	%r3866, %rs1235;
	prmt.b32 	%r3867, %r3866, %r3865, 0x3340U;
	prmt.b32 	%r3868, %r3867, %r3864, 0x5410U;
	st.local.u32 	[%rd3+2380], %r3868;
	cvt.u32.u16 	%r3869, %rs1228;
	cvt.u32.u16 	%r3870, %rs1229;
	prmt.b32 	%r3871, %r3870, %r3869, 0x3340U;
	cvt.u32.u16 	%r3872, %rs1230;
	cvt.u32.u16 	%r3873, %rs1231;
	prmt.b32 	%r3874, %r3873, %r3872, 0x3340U;
	prmt.b32 	%r3875, %r3874, %r3871, 0x5410U;
	st.local.u32 	[%rd3+2384], %r3875;
	cvt.u32.u16 	%r3876, %rs1224;
	cvt.u32.u16 	%r3877, %rs1225;
	prmt.b32 	%r3878, %r3877, %r3876, 0x3340U;
	cvt.u32.u16 	%r3879, %rs1226;
	cvt.u32.u16 	%r3880, %rs1227;
	prmt.b32 	%r3881, %r3880, %r3879, 0x3340U;
	prmt.b32 	%r3882, %r3881, %r3878, 0x5410U;
	st.local.u32 	[%rd3+2388], %r3882;
	cvt.u32.u16 	%r3883, %rs1220;
	cvt.u32.u16 	%r3884, %rs1221;
	prmt.b32 	%r3885, %r3884, %r3883, 0x3340U;
	cvt.u32.u16 	%r3886, %rs1222;
	cvt.u32.u16 	%r3887, %rs1223;
	prmt.b32 	%r3888, %r3887, %r3886, 0x3340U;
	prmt.b32 	%r3889, %r3888, %r3885, 0x5410U;
	st.local.u32 	[%rd3+2392], %r3889;
	cvt.u32.u16 	%r3890, %rs1216;
	cvt.u32.u16 	%r3891, %rs1217;
	prmt.b32 	%r3892, %r3891, %r3890, 0x3340U;
	cvt.u32.u16 	%r3893, %rs1218;
	cvt.u32.u16 	%r3894, %rs1219;
	prmt.b32 	%r3895, %r3894, %r3893, 0x3340U;
	prmt.b32 	%r3896, %r3895, %r3892, 0x5410U;
	st.local.u32 	[%rd3+2396], %r3896;
	cvt.u32.u16 	%r3897, %rs1212;
	cvt.u32.u16 	%r3898, %rs1213;
	prmt.b32 	%r3899, %r3898, %r3897, 0x3340U;
	cvt.u32.u16 	%r3900, %rs1214;
	cvt.u32.u16 	%r3901, %rs1215;
	prmt.b32 	%r3902, %r3901, %r3900, 0x3340U;
	prmt.b32 	%r3903, %r3902, %r3899, 0x5410U;
	st.local.u32 	[%rd3+2400], %r3903;
	cvt.u32.u16 	%r3904, %rs1208;
	cvt.u32.u16 	%r3905, %rs1209;
	prmt.b32 	%r3906, %r3905, %r3904, 0x3340U;
	cvt.u32.u16 	%r3907, %rs1210;
	cvt.u32.u16 	%r3908, %rs1211;
	prmt.b32 	%r3909, %r3908, %r3907, 0x3340U;
	prmt.b32 	%r3910, %r3909, %r3906, 0x5410U;
	st.local.u32 	[%rd3+2404], %r3910;
	cvt.u32.u16 	%r3911, %rs1204;
	cvt.u32.u16 	%r3912, %rs1205;
	prmt.b32 	%r3913, %r3912, %r3911, 0x3340U;
	cvt.u32.u16 	%r3914, %rs1206;
	cvt.u32.u16 	%r3915, %rs1207;
	prmt.b32 	%r3916, %r3915, %r3914, 0x3340U;
	prmt.b32 	%r3917, %r3916, %r3913, 0x5410U;
	st.local.u32 	[%rd3+2408], %r3917;
	cvt.u32.u16 	%r3918, %rs1200;
	cvt.u32.u16 	%r3919, %rs1201;
	prmt.b32 	%r3920, %r3919, %r3918, 0x3340U;
	cvt.u32.u16 	%r3921, %rs1202;
	cvt.u32.u16 	%r3922, %rs1203;
	prmt.b32 	%r3923, %r3922, %r3921, 0x3340U;
	prmt.b32 	%r3924, %r3923, %r3920, 0x5410U;
	st.local.u32 	[%rd3+2412], %r3924;
	cvt.u32.u16 	%r3925, %rs1196;
	cvt.u32.u16 	%r3926, %rs1197;
	prmt.b32 	%r3927, %r3926, %r3925, 0x3340U;
	cvt.u32.u16 	%r3928, %rs1198;
	cvt.u32.u16 	%r3929, %rs1199;
	prmt.b32 	%r3930, %r3929, %r3928, 0x3340U;
	prmt.b32 	%r3931, %r3930, %r3927, 0x5410U;
	st.local.u32 	[%rd3+2416], %r3931;
	cvt.u32.u16 	%r3932, %rs1192;
	cvt.u32.u16 	%r3933, %rs1193;
	prmt.b32 	%r3934, %r3933, %r3932, 0x3340U;
	cvt.u32.u16 	%r3935, %rs1194;
	cvt.u32.u16 	%r3936, %rs1195;
	prmt.b32 	%r3937, %r3936, %r3935, 0x3340U;
	prmt.b32 	%r3938, %r3937, %r3934, 0x5410U;
	st.local.u32 	[%rd3+2420], %r3938;
	cvt.u32.u16 	%r3939, %rs1188;
	cvt.u32.u16 	%r3940, %rs1189;
	prmt.b32 	%r3941, %r3940, %r3939, 0x3340U;
	cvt.u32.u16 	%r3942, %rs1190;
	cvt.u32.u16 	%r3943, %rs1191;
	prmt.b32 	%r3944, %r3943, %r3942, 0x3340U;
	prmt.b32 	%r3945, %r3944, %r3941, 0x5410U;
	st.local.u32 	[%rd3+2424], %r3945;
	cvt.u32.u16 	%r3946, %rs1184;
	cvt.u32.u16 	%r3947, %rs1185;
	prmt.b32 	%r3948, %r3947, %r3946, 0x3340U;
	cvt.u32.u16 	%r3949, %rs1186;
	cvt.u32.u16 	%r3950, %rs1187;
	prmt.b32 	%r3951, %r3950, %r3949, 0x3340U;
	prmt.b32 	%r3952, %r3951, %r3948, 0x5410U;
	st.local.u32 	[%rd3+2428], %r3952;
	cvt.u32.u16 	%r3953, %rs1180;
	cvt.u32.u16 	%r3954, %rs1181;
	prmt.b32 	%r3955, %r3954, %r3953, 0x3340U;
	cvt.u32.u16 	%r3956, %rs1182;
	cvt.u32.u16 	%r3957, %rs1183;
	prmt.b32 	%r3958, %r3957, %r3956, 0x3340U;
	prmt.b32 	%r3959, %r3958, %r3955, 0x5410U;
	st.local.u32 	[%rd3+2432], %r3959;
	cvt.u32.u16 	%r3960, %rs1176;
	cvt.u32.u16 	%r3961, %rs1177;
	prmt.b32 	%r3962, %r3961, %r3960, 0x3340U;
	cvt.u32.u16 	%r3963, %rs1178;
	cvt.u32.u16 	%r3964, %rs1179;
	prmt.b32 	%r3965, %r3964, %r3963, 0x3340U;
	prmt.b32 	%r3966, %r3965, %r3962, 0x5410U;
	st.local.u32 	[%rd3+2436], %r3966;
	cvt.u32.u16 	%r3967, %rs1172;
	cvt.u32.u16 	%r3968, %rs1173;
	prmt.b32 	%r3969, %r3968, %r3967, 0x3340U;
	cvt.u32.u16 	%r3970, %rs1174;
	cvt.u32.u16 	%r3971, %rs1175;
	prmt.b32 	%r3972, %r3971, %r3970, 0x3340U;
	prmt.b32 	%r3973, %r3972, %r3969, 0x5410U;
	st.local.u32 	[%rd3+2440], %r3973;
	cvt.u32.u16 	%r3974, %rs1168;
	cvt.u32.u16 	%r3975, %rs1169;
	prmt.b32 	%r3976, %r3975, %r3974, 0x3340U;
	cvt.u32.u16 	%r3977, %rs1170;
	cvt.u32.u16 	%r3978, %rs1171;
	prmt.b32 	%r3979, %r3978, %r3977, 0x3340U;
	prmt.b32 	%r3980, %r3979, %r3976, 0x5410U;
	st.local.u32 	[%rd3+2444], %r3980;
	cvt.u32.u16 	%r3981, %rs1164;
	cvt.u32.u16 	%r3982, %rs1165;
	prmt.b32 	%r3983, %r3982, %r3981, 0x3340U;
	cvt.u32.u16 	%r3984, %rs1166;
	cvt.u32.u16 	%r3985, %rs1167;
	prmt.b32 	%r3986, %r3985, %r3984, 0x3340U;
	prmt.b32 	%r3987, %r3986, %r3983, 0x5410U;
	st.local.u32 	[%rd3+2448], %r3987;
	cvt.u32.u16 	%r3988, %rs1160;
	cvt.u32.u16 	%r3989, %rs1161;
	prmt.b32 	%r3990, %r3989, %r3988, 0x3340U;
	cvt.u32.u16 	%r3991, %rs1162;
	cvt.u32.u16 	%r3992, %rs1163;
	prmt.b32 	%r3993, %r3992, %r3991, 0x3340U;
	prmt.b32 	%r3994, %r3993, %r3990, 0x5410U;
	st.local.u32 	[%rd3+2452], %r3994;
	cvt.u32.u16 	%r3995, %rs1156;
	cvt.u32.u16 	%r3996, %rs1157;
	prmt.b32 	%r3997, %r3996, %r3995, 0x3340U;
	cvt.u32.u16 	%r3998, %rs1158;
	cvt.u32.u16 	%r3999, %rs1159;
	prmt.b32 	%r4000, %r3999, %r3998, 0x3340U;
	prmt.b32 	%r4001, %r4000, %r3997, 0x5410U;
	st.local.u32 	[%rd3+2456], %r4001;
	cvt.u32.u16 	%r4002, %rs1152;
	cvt.u32.u16 	%r4003, %rs1153;
	prmt.b32 	%r4004, %r4003, %r4002, 0x3340U;
	cvt.u32.u16 	%r4005, %rs1154;
	cvt.u32.u16 	%r4006, %rs1155;
	prmt.b32 	%r4007, %r4006, %r4005, 0x3340U;
	prmt.b32 	%r4008, %r4007, %r4004, 0x5410U;
	st.local.u32 	[%rd3+2460], %r4008;
	cvt.u32.u16 	%r4009, %rs1148;
	cvt.u32.u16 	%r4010, %rs1149;
	prmt.b32 	%r4011, %r4010, %r4009, 0x3340U;
	cvt.u32.u16 	%r4012, %rs1150;
	cvt.u32.u16 	%r4013, %rs1151;
	prmt.b32 	%r4014, %r4013, %r4012, 0x3340U;
	prmt.b32 	%r4015, %r4014, %r4011, 0x5410U;
	st.local.u32 	[%rd3+2464], %r4015;
	cvt.u32.u16 	%r4016, %rs1144;
	cvt.u32.u16 	%r4017, %rs1145;
	prmt.b32 	%r4018, %r4017, %r4016, 0x3340U;
	cvt.u32.u16 	%r4019, %rs1146;
	cvt.u32.u16 	%r4020, %rs1147;
	prmt.b32 	%r4021, %r4020, %r4019, 0x3340U;
	prmt.b32 	%r4022, %r4021, %r4018, 0x5410U;
	st.local.u32 	[%rd3+2468], %r4022;
	cvt.u32.u16 	%r4023, %rs1140;
	cvt.u32.u16 	%r4024, %rs1141;
	prmt.b32 	%r4025, %r4024, %r4023, 0x3340U;
	cvt.u32.u16 	%r4026, %rs1142;
	cvt.u32.u16 	%r4027, %rs1143;
	prmt.b32 	%r4028, %r4027, %r4026, 0x3340U;
	prmt.b32 	%r4029, %r4028, %r4025, 0x5410U;
	st.local.u32 	[%rd3+2472], %r4029;
	cvt.u32.u16 	%r4030, %rs1136;
	cvt.u32.u16 	%r4031, %rs1137;
	prmt.b32 	%r4032, %r4031, %r4030, 0x3340U;
	cvt.u32.u16 	%r4033, %rs1138;
	cvt.u32.u16 	%r4034, %rs1139;
	prmt.b32 	%r4035, %r4034, %r4033, 0x3340U;
	prmt.b32 	%r4036, %r4035, %r4032, 0x5410U;
	st.local.u32 	[%rd3+2476], %r4036;
	cvt.u32.u16 	%r4037, %rs1132;
	cvt.u32.u16 	%r4038, %rs1133;
	prmt.b32 	%r4039, %r4038, %r4037, 0x3340U;
	cvt.u32.u16 	%r4040, %rs1134;
	cvt.u32.u16 	%r4041, %rs1135;
	prmt.b32 	%r4042, %r4041, %r4040, 0x3340U;
	prmt.b32 	%r4043, %r4042, %r4039, 0x5410U;
	st.local.u32 	[%rd3+2480], %r4043;
	cvt.u32.u16 	%r4044, %rs1128;
	cvt.u32.u16 	%r4045, %rs1129;
	prmt.b32 	%r4046, %r4045, %r4044, 0x3340U;
	cvt.u32.u16 	%r4047, %rs1130;
	cvt.u32.u16 	%r4048, %rs1131;
	prmt.b32 	%r4049, %r4048, %r4047, 0x3340U;
	prmt.b32 	%r4050, %r4049, %r4046, 0x5410U;
	st.local.u32 	[%rd3+2484], %r4050;
	cvt.u32.u16 	%r4051, %rs1124;
	cvt.u32.u16 	%r4052, %rs1125;
	prmt.b32 	%r4053, %r4052, %r4051, 0x3340U;
	cvt.u32.u16 	%r4054, %rs1126;
	cvt.u32.u16 	%r4055, %rs1127;
	prmt.b32 	%r4056, %r4055, %r4054, 0x3340U;
	prmt.b32 	%r4057, %r4056, %r4053, 0x5410U;
	st.local.u32 	[%rd3+2488], %r4057;
	cvt.u32.u16 	%r4058, %rs1120;
	cvt.u32.u16 	%r4059, %rs1121;
	prmt.b32 	%r4060, %r4059, %r4058, 0x3340U;
	cvt.u32.u16 	%r4061, %rs1122;
	cvt.u32.u16 	%r4062, %rs1123;
	prmt.b32 	%r4063, %r4062, %r4061, 0x3340U;
	prmt.b32 	%r4064, %r4063, %r4060, 0x5410U;
	st.local.u32 	[%rd3+2492], %r4064;
	cvt.u32.u16 	%r4065, %rs1116;
	cvt.u32.u16 	%r4066, %rs1117;
	prmt.b32 	%r4067, %r4066, %r4065, 0x3340U;
	cvt.u32.u16 	%r4068, %rs1118;
	cvt.u32.u16 	%r4069, %rs1119;
	prmt.b32 	%r4070, %r4069, %r4068, 0x3340U;
	prmt.b32 	%r4071, %r4070, %r4067, 0x5410U;
	st.local.u32 	[%rd3+2496], %r4071;
	cvt.u32.u16 	%r4072, %rs1112;
	cvt.u32.u16 	%r4073, %rs1113;
	prmt.b32 	%r4074, %r4073, %r4072, 0x3340U;
	cvt.u32.u16 	%r4075, %rs1114;
	cvt.u32.u16 	%r4076, %rs1115;
	prmt.b32 	%r4077, %r4076, %r4075, 0x3340U;
	prmt.b32 	%r4078, %r4077, %r4074, 0x5410U;
	st.local.u32 	[%rd3+2500], %r4078;
	cvt.u32.u16 	%r4079, %rs1108;
	cvt.u32.u16 	%r4080, %rs1109;
	prmt.b32 	%r4081, %r4080, %r4079, 0x3340U;
	cvt.u32.u16 	%r4082, %rs1110;
	cvt.u32.u16 	%r4083, %rs1111;
	prmt.b32 	%r4084, %r4083, %r4082, 0x3340U;
	prmt.b32 	%r4085, %r4084, %r4081, 0x5410U;
	st.local.u32 	[%rd3+2504], %r4085;
	cvt.u32.u16 	%r4086, %rs1104;
	cvt.u32.u16 	%r4087, %rs1105;
	prmt.b32 	%r4088, %r4087, %r4086, 0x3340U;
	cvt.u32.u16 	%r4089, %rs1106;
	cvt.u32.u16 	%r4090, %rs1107;
	prmt.b32 	%r4091, %r4090, %r4089, 0x3340U;
	prmt.b32 	%r4092, %r4091, %r4088, 0x5410U;
	st.local.u32 	[%rd3+2508], %r4092;
	cvt.u32.u16 	%r4093, %rs1100;
	cvt.u32.u16 	%r4094, %rs1101;
	prmt.b32 	%r4095, %r4094, %r4093, 0x3340U;
	cvt.u32.u16 	%r4096, %rs1102;
	cvt.u32.u16 	%r4097, %rs1103;
	prmt.b32 	%r4098, %r4097, %r4096, 0x3340U;
	prmt.b32 	%r4099, %r4098, %r4095, 0x5410U;
	st.local.u32 	[%rd3+2512], %r4099;
	cvt.u32.u16 	%r4100, %rs1096;
	cvt.u32.u16 	%r4101, %rs1097;
	prmt.b32 	%r4102, %r4101, %r4100, 0x3340U;
	cvt.u32.u16 	%r4103, %rs1098;
	cvt.u32.u16 	%r4104, %rs1099;
	prmt.b32 	%r4105, %r4104, %r4103, 0x3340U;
	prmt.b32 	%r4106, %r4105, %r4102, 0x5410U;
	st.local.u32 	[%rd3+2516], %r4106;
	cvt.u32.u16 	%r4107, %rs1092;
	cvt.u32.u16 	%r4108, %rs1093;
	prmt.b32 	%r4109, %r4108, %r4107, 0x3340U;
	cvt.u32.u16 	%r4110, %rs1094;
	cvt.u32.u16 	%r4111, %rs1095;
	prmt.b32 	%r4112, %r4111, %r4110, 0x3340U;
	prmt.b32 	%r4113, %r4112, %r4109, 0x5410U;
	st.local.u32 	[%rd3+2520], %r4113;
	cvt.u32.u16 	%r4114, %rs1088;
	cvt.u32.u16 	%r4115, %rs1089;
	prmt.b32 	%r4116, %r4115, %r4114, 0x3340U;
	cvt.u32.u16 	%r4117, %rs1090;
	cvt.u32.u16 	%r4118, %rs1091;
	prmt.b32 	%r4119, %r4118, %r4117, 0x3340U;
	prmt.b32 	%r4120, %r4119, %r4116, 0x5410U;
	st.local.u32 	[%rd3+2524], %r4120;
	cvt.u32.u16 	%r4121, %rs1084;
	cvt.u32.u16 	%r4122, %rs1085;
	prmt.b32 	%r4123, %r4122, %r4121, 0x3340U;
	cvt.u32.u16 	%r4124, %rs1086;
	cvt.u32.u16 	%r4125, %rs1087;
	prmt.b32 	%r4126, %r4125, %r4124, 0x3340U;
	prmt.b32 	%r4127, %r4126, %r4123, 0x5410U;
	st.local.u32 	[%rd3+2528], %r4127;
	cvt.u32.u16 	%r4128, %rs1080;
	cvt.u32.u16 	%r4129, %rs1081;
	prmt.b32 	%r4130, %r4129, %r4128, 0x3340U;
	cvt.u32.u16 	%r4131, %rs1082;
	cvt.u32.u16 	%r4132, %rs1083;
	prmt.b32 	%r4133, %r4132, %r4131, 0x3340U;
	prmt.b32 	%r4134, %r4133, %r4130, 0x5410U;
	st.local.u32 	[%rd3+2532], %r4134;
	cvt.u32.u16 	%r4135, %rs1076;
	cvt.u32.u16 	%r4136, %rs1077;
	prmt.b32 	%r4137, %r4136, %r4135, 0x3340U;
	cvt.u32.u16 	%r4138, %rs1078;
	cvt.u32.u16 	%r4139, %rs1079;
	prmt.b32 	%r4140, %r4139, %r4138, 0x3340U;
	prmt.b32 	%r4141, %r4140, %r4137, 0x5410U;
	st.local.u32 	[%rd3+2536], %r4141;
	cvt.u32.u16 	%r4142, %rs1072;
	cvt.u32.u16 	%r4143, %rs1073;
	prmt.b32 	%r4144, %r4143, %r4142, 0x3340U;
	cvt.u32.u16 	%r4145, %rs1074;
	cvt.u32.u16 	%r4146, %rs1075;
	prmt.b32 	%r4147, %r4146, %r4145, 0x3340U;
	prmt.b32 	%r4148, %r4147, %r4144, 0x5410U;
	st.local.u32 	[%rd3+2540], %r4148;
	cvt.u32.u16 	%r4149, %rs1068;
	cvt.u32.u16 	%r4150, %rs1069;
	prmt.b32 	%r4151, %r4150, %r4149, 0x3340U;
	cvt.u32.u16 	%r4152, %rs1070;
	cvt.u32.u16 	%r4153, %rs1071;
	prmt.b32 	%r4154, %r4153, %r4152, 0x3340U;
	prmt.b32 	%r4155, %r4154, %r4151, 0x5410U;
	st.local.u32 	[%rd3+2544], %r4155;
	cvt.u32.u16 	%r4156, %rs1064;
	cvt.u32.u16 	%r4157, %rs1065;
	prmt.b32 	%r4158, %r4157, %r4156, 0x3340U;
	cvt.u32.u16 	%r4159, %rs1066;
	cvt.u32.u16 	%r4160, %rs1067;
	prmt.b32 	%r4161, %r4160, %r4159, 0x3340U;
	prmt.b32 	%r4162, %r4161, %r4158, 0x5410U;
	st.local.u32 	[%rd3+2548], %r4162;
	cvt.u32.u16 	%r4163, %rs1060;
	cvt.u32.u16 	%r4164, %rs1061;
	prmt.b32 	%r4165, %r4164, %r4163, 0x3340U;
	cvt.u32.u16 	%r4166, %rs1062;
	cvt.u32.u16 	%r4167, %rs1063;
	prmt.b32 	%r4168, %r4167, %r4166, 0x3340U;
	prmt.b32 	%r4169, %r4168, %r4165, 0x5410U;
	st.local.u32 	[%rd3+2552], %r4169;
	cvt.u32.u16 	%r4170, %rs1056;
	cvt.u32.u16 	%r4171, %rs1057;
	prmt.b32 	%r4172, %r4171, %r4170, 0x3340U;
	cvt.u32.u16 	%r4173, %rs1058;
	cvt.u32.u16 	%r4174, %rs1059;
	prmt.b32 	%r4175, %r4174, %r4173, 0x3340U;
	prmt.b32 	%r4176, %r4175, %r4172, 0x5410U;
	st.local.u32 	[%rd3+2556], %r4176;
	cvt.u32.u16 	%r4177, %rs1052;
	cvt.u32.u16 	%r4178, %rs1053;
	prmt.b32 	%r4179, %r4178, %r4177, 0x3340U;
	cvt.u32.u16 	%r4180, %rs1054;
	cvt.u32.u16 	%r4181, %rs1055;
	prmt.b32 	%r4182, %r4181, %r4180, 0x3340U;
	prmt.b32 	%r4183, %r4182, %r4179, 0x5410U;
	st.local.u32 	[%rd3+2560], %r4183;
	setp.ne.s32 	%p47, %r5747, 0;
	add.s32 	%r5227, %r5227, 1;
	setp.lt.s32 	%p48, %r5227, %r3;
	and.pred  	%p49, %p47, %p48;
	mov.u32 	%r5226, %r5747;
	@%p49 bra 	$L__BB0_21;
$L__BB0_48:
	setp.lt.s32 	%p50, %r5747, 1;
	@%p50 bra 	$L__BB0_53;
	mov.b32 	%r6260, 0;
	bra.uni 	$L__BB0_51;
$L__BB0_50:
	add.s32 	%r6260, %r6260, 1;
	setp.eq.s32 	%p52, %r6260, %r5747;
	@%p52 bra 	$L__BB0_53;
$L__BB0_51:
	ld.param.u64 	%rd106, [_Z15regex_kernel_2dPKcPKiiiPK8NFAStatePK11PatternMetaiPi_param_4];
	mul.wide.u32 	%rd91, %r6260, 4;
	add.s64 	%rd92, %rd3, %rd91;
	ld.local.u32 	%r4185, [%rd92];
	cvta.to.global.u64 	%rd93, %rd106;
	mul.wide.s32 	%rd94, %r4, 16;
	add.s64 	%rd95, %rd93, %rd94;
	mul.wide.s32 	%rd96, %r4185, 16;
	add.s64 	%rd97, %rd95, %rd96;
	ld.global.nc.u32 	%r4186, [%rd97];
	setp.eq.s32 	%p51, %r4186, 3;
	@%p51 bra 	$L__BB0_52;
	bra.uni 	$L__BB0_50;
$L__BB0_52:
	ld.param.u64 	%rd107, [_Z15regex_kernel_2dPKcPKiiiPK8NFAStatePK11PatternMetaiPi_param_7];
	mov.u32 	%r4189, %ctaid.x;
	mov.u32 	%r4190, %ntid.x;
	mov.u32 	%r4191, %tid.x;
	mad.lo.s32 	%r4192, %r4189, %r4190, %r4191;
	cvta.to.global.u64 	%rd98, %rd107;
	mul.wide.s32 	%rd99, %r4192, 4;
	add.s64 	%rd100, %rd98, %rd99;
	atom.global.add.u32 	%r4193, [%rd100], 1;
	bra.uni 	$L__BB0_54;
$L__BB0_53:
	setp.eq.s16 	%p53, %rs2, 0;
	add.s32 	%r2602, %r4707, 1;
	selp.b32 	%r4187, %r3, 0, %p53;
	setp.lt.s32 	%p54, %r4707, %r4187;
	and.pred  	%p55, %p53, %p54;
	mov.u32 	%r4707, %r2602;
	@%p55 bra 	$L__BB0_3;
$L__BB0_54:
	ret;

}


// ===== COMPILED SASS (sm_100) =====

	.target	sm_100

	.elftype	@"ET_EXEC"


//--------------------- .note.nv.tkinfo           --------------------------
	.section	.note.nv.tkinfo,"",@"SHT_NOTE"
	.sectionflags	@"SHF_NOTE_NV_TKINFO"
	.tkinfo
        /*0018*/ 	.word	0x00000002
        /*0030*/ 	.string	""
        /*0030*/ 	.string	"ptxas"
        /*0030*/ 	.string	"Cuda compilation tools, release 13.0, V13.0.88"
        /*0030*/ 	.string	"Build cuda_13.0.r13.0/compiler.36424714_0"
        /*0030*/ 	.string	"-arch sm_100 -m 64 "



//--------------------- .note.nv.cuinfo           --------------------------
	.section	.note.nv.cuinfo,"",@"SHT_NOTE"
	.sectionflags	@"SHF_NOTE_NV_CUINFO"
        /*0018*/ 	.short	0x0002
        /*001a*/ 	.short	0x0064
        /*001c*/ 	.short	0x0082
	.zero		2


//--------------------- .nv.info                  --------------------------
	.section	.nv.info,"",@"SHT_CUDA_INFO"
	.align	4


	//----- nvinfo : EIATTR_REGCOUNT
	.align		4
        /*0000*/ 	.byte	0x04, 0x2f
        /*0002*/ 	.short	(.L_1 - .L_0)
	.align		4
.L_0:
        /*0004*/ 	.word	index@(_Z15regex_kernel_2dPKcPKiiiPK8NFAStatePK11PatternMetaiPi)
        /*0008*/ 	.word	0x000000ff


	//----- nvinfo : EIATTR_FRAME_SIZE
	.align		4
.L_1:
        /*000c*/ 	.byte	0x04, 0x11
        /*000e*/ 	.short	(.L_3 - .L_2)
	.align		4
.L_2:
        /*0010*/ 	.word	index@(_Z15regex_kernel_2dPKcPKiiiPK8NFAStatePK11PatternMetaiPi)
        /*0014*/ 	.word	0x00003140


	//----- nvinfo : EIATTR_MIN_STACK_SIZE
	.align		4
.L_3:
        /*0018*/ 	.byte	0x04, 0x12
        /*001a*/ 	.short	(.L_5 - .L_4)
	.align		4
.L_4:
        /*001c*/ 	.word	index@(_Z15regex_kernel_2dPKcPKiiiPK8NFAStatePK11PatternMetaiPi)
        /*0020*/ 	.word	0x00003140
.L_5:


//--------------------- .nv.compat                --------------------------
	.section	.nv.compat,"",@"SHT_CUDA_COMPAT_INFO"
	.align	4
        /*0000*/ 	.byte	0x02, 0x09, 0x00, 0x00, 0x02, 0x02, 0x01, 0x00, 0x02, 0x05, 0x05, 0x00, 0x03, 0x07, 0x01, 0x01
        /*0010*/ 	.byte	0x02, 0x03, 0x00, 0x00, 0x02, 0x06, 0x01, 0x00, 0x04, 0x0b, 0x08, 0x00, 0x09, 0x00, 0x00, 0x00
        /*0020*/ 	.byte	0x00, 0x00, 0x00, 0x00


//--------------------- .nv.info._Z15regex_kernel_2dPKcPKiiiPK8NFAStatePK11PatternMetaiPi --------------------------
	.section	.nv.info._Z15regex_kernel_2dPKcPKiiiPK8NFAStatePK11PatternMetaiPi,"",@"SHT_CUDA_INFO"
	.sectionflags	@""
	.align	4


	//----- nvinfo : EIATTR_CUDA_API_VERSION
	.align		4
        /*0000*/ 	.byte	0x04, 0x37
        /*0002*/ 	.short	(.L_7 - .L_6)
.L_6:
        /*0004*/ 	.word	0x00000082


	//----- nvinfo : EIATTR_KPARAM_INFO
	.align		4
.L_7:
        /*0008*/ 	.byte	0x04, 0x17
        /*000a*/ 	.short	(.L_9 - .L_8)
.L_8:
        /*000c*/ 	.word	0x00000000
        /*0010*/ 	.short	0x0007
        /*0012*/ 	.short	0x0030
        /*0014*/ 	.byte	0x00, 0xf5, 0x21, 0x00


	//----- nvinfo : EIATTR_KPARAM_INFO
	.align		4
.L_9:
        /*0018*/ 	.byte	0x04, 0x17
        /*001a*/ 	.short	(.L_11 - .L_10)
.L_10:
        /*001c*/ 	.word	0x00000000
        /*0020*/ 	.short	0x0006
        /*0022*/ 	.short	0x0028
        /*0024*/ 	.byte	0x00, 0xf0, 0x11, 0x00


	//----- nvinfo : EIATTR_KPARAM_INFO
	.align		4
.L_11:
        /*0028*/ 	.byte	0x04, 0x17
        /*002a*/ 	.short	(.L_13 - .L_12)
.L_12:
        /*002c*/ 	.word	0x00000000
        /*0030*/ 	.short	0x0005
        /*0032*/ 	.short	0x0020
        /*0034*/ 	.byte	0x00, 0xf5, 0x21, 0x00


	//----- nvinfo : EIATTR_KPARAM_INFO
	.align		4
.L_13:
        /*0038*/ 	.byte	0x04, 0x17
        /*003a*/ 	.short	(.L_15 - .L_14)
.L_14:
        /*003c*/ 	.word	0x00000000
        /*0040*/ 	.short	0x0004
        /*0042*/ 	.short	0x0018
        /*0044*/ 	.byte	0x00, 0xf5, 0x21, 0x00


	//----- nvinfo : EIATTR_KPARAM_INFO
	.align		4
.L_15:
        /*0048*/ 	.byte	0x04, 0x17
        /*004a*/ 	.short	(.L_17 - .L_16)
.L_16:
        /*004c*/ 	.word	0x00000000
        /*0050*/ 	.short	0x0003
        /*0052*/ 	.short	0x0014
        /*0054*/ 	.byte	0x00, 0xf0, 0x11, 0x00


	//----- nvinfo : EIATTR_KPARAM_INFO
	.align		4
.L_17:
        /*0058*/ 	.byte	0x04, 0x17
        /*005a*/ 	.short	(.L_19 - .L_18)
.L_18:
        /*005c*/ 	.word	0x00000000
        /*0060*/ 	.short	0x0002
        /*0062*/ 	.short	0x0010
        /*0064*/ 	.byte	0x00, 0xf0, 0x11, 0x00


	//----- nvinfo : EIATTR_KPARAM_INFO
	.align		4
.L_19:
        /*0068*/ 	.byte	0x04, 0x17
        /*006a*/ 	.short	(.L_21 - .L_20)
.L_20:
        /*006c*/ 	.word	0x00000000
        /*0070*/ 	.short	0x0001
        /*0072*/ 	.short	0x0008
        /*0074*/ 	.byte	0x00, 0xf5, 0x21, 0x00


	//----- nvinfo : EIATTR_KPARAM_INFO
	.align		4
.L_21:
        /*0078*/ 	.byte	0x04, 0x17
        /*007a*/ 	.short	(.L_23 - .L_22)
.L_22:
        /*007c*/ 	.word	0x00000000
        /*0080*/ 	.short	0x0000
        /*0082*/ 	.short	0x0000
        /*0084*/ 	.byte	0x00, 0xf5, 0x21, 0x00


	//----- nvinfo : EIATTR_SPARSE_MMA_MASK
	.align		4
.L_23:
        /*0088*/ 	.byte	0x03, 0x50
        /*008a*/ 	.short	0x0000


	//----- nvinfo : EIATTR_MAXREG_COUNT
	.align		4
        /*008c*/ 	.byte	0x03, 0x1b
        /*008e*/ 	.short	0x00ff


	//----- nvinfo : EIATTR_ANNOTATIONS
	.align		4
        /*0090*/ 	.byte	0x04, 0x55
        /*0092*/ 	.short	(.L_25 - .L_24)


	//   ....[0]....
.L_24:
        /*0094*/ 	.word	0x00000001
        /*0098*/ 	.byte	0x80, 0x01, 0x00, 0x00, 0x01, 0x00, 0x00, 0x00, 0x90, 0x01, 0x00, 0x00, 0x01, 0x00, 0x00, 0x00
        /* <DEDUP_REMOVED lines=2577> */
        /*a1b8*/ 	.byte	0xf0, 0x13, 0x02, 0x00, 0x01, 0x00, 0x00, 0x00, 0x40, 0x14, 0x02, 0x00


	//----- nvinfo : EIATTR_MERCURY_ISA_VERSION
	.align		4
.L_25:
        /*a1c4*/ 	.byte	0x03, 0x5f
        /*a1c6*/ 	.short	0x0101


	//----- nvinfo : EIATTR_VRC_CTA_INIT_COUNT
	.align		4
        /*a1c8*/ 	.byte	0x02, 0x4a
	.zero		1
	.zero		1


	//----- nvinfo : EIATTR_EXIT_INSTR_OFFSETS
	.align		4
        /*a1cc*/ 	.byte	0x04, 0x1c
        /*a1ce*/ 	.short	(.L_27 - .L_26)


	//   ....[0]....
.L_26:
        /*a1d0*/ 	.word	0x000000e0


	//   ....[1]....
        /*a1d4*/ 	.word	0x000001c0


	//   ....[2]....
        /*a1d8*/ 	.word	0x00021460


	//   ....[3]....
        /*a1dc*/ 	.word	0x00021500


	//----- nvinfo : EIATTR_CRS_STACK_SIZE
	.align		4
.L_27:
        /*a1e0*/ 	.byte	0x04, 0x1e
        /*a1e2*/ 	.short	(.L_29 - .L_28)
.L_28:
        /*a1e4*/ 	.word	0x00000000


	//----- nvinfo : EIATTR_CBANK_PARAM_SIZE
	.align		4
.L_29:
        /*a1e8*/ 	.byte	0x03, 0x19
        /*a1ea*/ 	.short	0x0038


	//----- nvinfo : EIATTR_PARAM_CBANK
	.align		4
        /*a1ec*/ 	.byte	0x04, 0x0a
        /*a1ee*/ 	.short	(.L_31 - .L_30)
	.align		4
.L_30:
        /*a1f0*/ 	.word	index@(.nv.constant0._Z15regex_kernel_2dPKcPKiiiPK8NFAStatePK11PatternMetaiPi)
        /*a1f4*/ 	.short	0x0380
        /*a1f6*/ 	.short	0x0038


	//----- nvinfo : EIATTR_SW_WAR
	.align		4
.L_31:
        /*a1f8*/ 	.byte	0x04, 0x36
        /*a1fa*/ 	.short	(.L_33 - .L_32)
.L_32:
        /*a1fc*/ 	.word	0x00000008
.L_33:


//--------------------- .nv.callgraph             --------------------------
	.section	.nv.callgraph,"",@"SHT_CUDA_CALLGRAPH"
	.align	4
	.sectionentsize	8
	.align		4
        /*0000*/ 	.word	0x00000000
	.align		4
        /*0004*/ 	.word	0xffffffff
	.align		4
        /*0008*/ 	.word	0x00000000
	.align		4
        /*000c*/ 	.word	0xfffffffe
	.align		4
        /*0010*/ 	.word	0x00000000
	.align		4
        /*0014*/ 	.word	0xfffffffd
	.align		4
        /*0018*/ 	.word	0x00000000
	.align		4
        /*001c*/ 	.word	0xfffffffc


//--------------------- .text._Z15regex_kernel_2dPKcPKiiiPK8NFAStatePK11PatternMetaiPi --------------------------
	.section	.text._Z15regex_kernel_2dPKcPKiiiPK8NFAStatePK11PatternMetaiPi,"ax",@progbits
	.align	128
        .global         _Z15regex_kernel_2dPKcPKiiiPK8NFAStatePK11PatternMetaiPi
        .type           _Z15regex_kernel_2dPKcPKiiiPK8NFAStatePK11PatternMetaiPi,@function
        .size           _Z15regex_kernel_2dPKcPKiiiPK8NFAStatePK11PatternMetaiPi,(.L_x_40 - _Z15regex_kernel_2dPKcPKiiiPK8NFAStatePK11PatternMetaiPi)
        .other          _Z15regex_kernel_2dPKcPKiiiPK8NFAStatePK11PatternMetaiPi,@"STO_CUDA_ENTRY STV_DEFAULT"
_Z15regex_kernel_2dPKcPKiiiPK8NFAStatePK11PatternMetaiPi:
.text._Z15regex_kernel_2dPKcPKiiiPK8NFAStatePK11PatternMetaiPi:
[----:B------:R-:W0:Y:S01]  /*0000*/  LDC R1, c[0x0][0x37c] ;  /* 0x0000df00ff017b82 */ /* 0x000e220000000800 */
[----:B------:R-:W1:Y:S07]  /*0010*/  S2R R2, SR_TID.Y ;  /* 0x0000000000027919 */ /* 0x000e6e0000002200 */
[----:B------:R-:W2:Y:S01]  /*0020*/  LDC R7, c[0x0][0x360] ;  /* 0x0000d800ff077b82 */ /* 0x000ea20000000800 */
[----:B------:R-:W3:Y:S01]  /*0030*/  LDCU UR6, c[0x0][0x3a8] ;  /* 0x00007500ff0677ac */ /* 0x000ee20008000800 */
[----:B0-----:R-:W-:Y:S01]  /*0040*/  VIADD R1, R1, 0xffffcec0 ;  /* 0xffffcec001017836 */ /* 0x001fe20000000000 */
[----:B------:R-:W2:Y:S01]  /*0050*/  S2R R0, SR_TID.X ;  /* 0x0000000000007919 */ /* 0x000ea20000002100 */
[----:B------:R-:W0:Y:S04]  /*0060*/  LDCU UR7, c[0x0][0x390] ;  /* 0x00007200ff0777ac */ /* 0x000e280008000800 */
[----:B------:R-:W1:Y:S08]  /*0070*/  S2UR UR5, SR_CTAID.Y ;  /* 0x00000000000579c3 */ /* 0x000e700000002600 */
[----:B------:R-:W1:Y:S08]  /*0080*/  LDC R9, c[0x0][0x364] ;  /* 0x0000d900ff097b82 */ /* 0x000e700000000800 */
[----:B------:R-:W2:Y:S01]  /*0090*/  S2UR UR4, SR_CTAID.X ;  /* 0x00000000000479c3 */ /* 0x000ea20000002500 */
[----:B-1----:R-:W-:-:S05]  /*00a0*/  IMAD R9, R9, UR5, R2 ;  /* 0x0000000509097c24 */ /* 0x002fca000f8e0202 */
[----:B---3--:R-:W-:Y:S01]  /*00b0*/  ISETP.GE.AND P0, PT, R9, UR6, PT ;  /* 0x0000000609007c0c */ /* 0x008fe2000bf06270 */
[----:B--2---:R-:W-:-:S05]  /*00c0*/  IMAD R7, R7, UR4, R0 ;  /* 0x0000000407077c24 */ /* 0x004fca000f8e0200 */
[----:B0-----:R-:W-:-:S13]  /*00d0*/  ISETP.GE.OR P0, PT, R7, UR7, P0 ;  /* 0x0000000707007c0c */ /* 0x001fda0008706670 */
[----:B------:R-:W-:Y:S05]  /*00e0*/  @P0 EXIT ;  /* 0x000000000000094d */ /* 0x000fea0003800000 */
[----:B------:R-:W0:Y:S01]  /*00f0*/  LDC.64 R4, c[0x0][0x3a0] ;  /* 0x0000e800ff047b82 */ /* 0x000e220000000a00 */
[----:B------:R-:W1:Y:S07]  /*0100*/  LDCU.64 UR4, c[0x0][0x358] ;  /* 0x00006b00ff0477ac */ /* 0x000e6e0008000a00 */
[----:B------:R-:W2:Y:S01]  /*0110*/  LDC.64 R2, c[0x0][0x388] ;  /* 0x0000e200ff027b82 */ /* 0x000ea20000000a00 */
[----:B0-----:R-:W-:-:S05]  /*0120*/  IMAD.WIDE.U32 R4, R9, 0xc, R4 ;  /* 0x0000000c09047825 */ /* 0x001fca00078e0004 */
[----:B-1----:R-:W3:Y:S01]  /*0130*/  LDG.E.U16.CONSTANT R6, desc[UR4][R4.64+0x8] ;  /* 0x0000080404067981 */ /* 0x002ee2000c1e9500 */
[----:B--2---:R-:W-:-:S05]  /*0140*/  IMAD.WIDE R2, R7, 0x4, R2 ;  /* 0x0000000407027825 */ /* 0x004fca00078e0202 */
[----:B------:R-:W2:Y:S01]  /*0150*/  LDG.E.CONSTANT R0, desc[UR4][R2.64] ;  /* 0x0000000402007981 */ /* 0x000ea2000c1e9900 */
[----:B---3--:R-:W-:-:S04]  /*0160*/  PRMT R8, R6, 0x7770, RZ ;  /* 0x0000777006087816 */ /* 0x008fc800000000ff */
[----:B------:R-:W-:Y:S01]  /*0170*/  ISETP.NE.AND P0, PT, R8, RZ, PT ;  /* 0x000000ff0800720c */ /* 0x000fe20003f05270 */
[----:B------:R-:W-:Y:S04]  /*0180*/  STL [R1+0x2968], R8 ;  /* 0x0029680801007387 */ /* 0x000fe80000100800 */
[----:B--2---:R0:W-:Y:S02]  /*0190*/  STL [R1+0x295c], R0 ;  /* 0x00295c0001007387 */ /* 0x0041e40000100800 */
[----:B0-----:R-:W-:-:S04]  /*01a0*/  SEL R0, R0, RZ, !P0 ;  /* 0x000000ff00007207 */ /* 0x001fc80004000000 */
[----:B------:R-:W-:-:S13]  /*01b0*/  ISETP.GE.AND P0, PT, R0, RZ, PT ;  /* 0x000000ff0000720c */ /* 0x000fda0003f06270 */
[----:B------:R-:W-:Y:S05]  /*01c0*/  @!P0 EXIT ;  /* 0x000000000000894d */ /* 0x000fea0003800000 */
[----:B------:R0:W5:Y:S04]  /*01d0*/  LDG.E.CONSTANT R2, desc[UR4][R4.64] ;  /* 0x0000000404027981 */ /* 0x000168000c1e9900 */
[----:B------:R0:W5:Y:S01]  /*01e0*/  LDG.E.CONSTANT R3, desc[UR4][R4.64+0x4] ;  /* 0x0000040404037981 */ /* 0x000162000c1e9900 */
[----:B------:R-:W-:Y:S01]  /*01f0*/  PRMT R0, R6, 0x7771, RZ ;  /* 0x0000777106007816 */ /* 0x000fe200000000ff */
[----:B------:R-:W-:Y:S01]  /*0200*/  BSSY.RECONVERGENT B0, `(.L_x_0) ;  /* 0x0002127000007945 */ /* 0x000fe20003800200 */
[----:B------:R-:W-:Y:S01]  /*0210*/  VIADD R240, R1, 0x1204 ;  /* 0x0000120401f07836 */ /* 0x000fe20000000000 */
[----:B------:R0:W-:Y:S01]  /*0220*/  STL [R1+0x2964], RZ ;  /* 0x002964ff01007387 */ /* 0x0001e20000100800 */
[----:B------:R-:W-:Y:S01]  /*0230*/  ISETP.NE.AND P3, PT, R0, RZ, PT ;  /* 0x000000ff0000720c */ /* 0x000fe20003f65270 */
[----:B------:R-:W-:-:S12]  /*0240*/  IMAD.MOV.U32 R0, RZ, RZ, R1 ;  /* 0x000000ffff007224 */ /* 0x000fd800078e0001 */
.L_x_38:
[----:B-----5:R-:W-:Y:S01]  /*0250*/  ISETP.GE.AND P0, PT, R3, 0x1, PT ;  /* 0x000000010300780c */ /* 0x020fe20003f06270 */
[----:B-1----:R1:W-:Y:S01]  /*0260*/  STL.128 [R1+0x1000], RZ ;  /* 0x001000ff01007387 */ /* 0x0023e20000100c00 */
[----:B------:R-:W-:Y:S01]  /*0270*/  BSSY.RECONVERGENT B1, `(.L_x_1) ;  /* 0x0000091000017945 */ /* 0x000fe20003800200 */
[----:B------:R-:W-:Y:S02]  /*0280*/  IMAD.MOV.U32 R226, RZ, RZ, RZ ;  /* 0x000000ffffe27224 */ /* 0x000fe400078e00ff */
[----:B------:R1:W-:Y:S01]  /*0290*/  STL.128 [R1+0x1010], RZ ;  /* 0x001010ff01007387 */ /* 0x0003e20000100c00 */
[----:B------:R-:W-:-:S03]  /*02a0*/  IMAD.MOV.U32 R233, RZ, RZ, RZ ;  /* 0x000000ffffe97224 */ /* 0x000fc600078e00ff */
[----:B------:R1:W-:Y:S04]  /*02b0*/  STL.128 [R1+0x1020], RZ ;  /* 0x001020ff01007387 */ /* 0x0003e80000100c00 */
[----:B------:R1:W-:Y:S01]  /*02c0*/  STL.128 [R1+0x1030], RZ ;  /* 0x001030ff01007387 */ /* 0x0003e20000100c00 */
[----:B------:R-:W-:-:S03]  /*02d0*/  @P0 IMAD.MOV.U32 R226, RZ, RZ, 0x1 ;  /* 0x00000001ffe20424 */ /* 0x000fc600078e00ff */
[----:B------:R1:W-:Y:S04]  /*02e0*/  STL.128 [R1+0x1040], RZ ;  /* 0x001040ff01007387 */ /* 0x0003e80000100c00 */
        /* <DEDUP_REMOVED lines=27> */
[----:B------:R1:W-:Y:S04]  /*04a0*/  STL [R1+0x1200], RZ ;  /* 0x001200ff01007387 */ /* 0x0003e80000100800 */
[----:B------:R1:W-:Y:S04]  /*04b0*/  STL [R1+0x1a04], RZ ;  /* 0x001a04ff01007387 */ /* 0x0003e80000100800 */
[----:B------:R1:W-:Y:S04]  /*04c0*/  STL.64 [R1+0x1a08], RZ ;  /* 0x001a08ff01007387 */ /* 0x0003e80000100a00 */
        /* <DEDUP_REMOVED lines=31> */
[----:B------:R1:W-:Y:S04]  /*06c0*/  STL.64 [R1+0x1c00], RZ ;  /* 0x001c00ff01007387 */ /* 0x0003e80000100a00 */
[----:B------:R1:W-:Y:S01]  /*06d0*/  @P0 STL [R1], RZ ;  /* 0x000000ff01000387 */ /* 0x0003e20000100800 */
[----:B--2-4-:R-:W-:Y:S05]  /*06e0*/  @!P0 BRA `(.L_x_2) ;  /* 0x0000000400248947 */ /* 0x014fea0003800000 */
[----:B------:R-:W2:Y:S01]  /*06f0*/  LDC.64 R228, c[0x0][0x398] ;  /* 0x0000e600ffe47b82 */ /* 0x000ea20000000a00 */
[----:B------:R-:W-:Y:S01]  /*0700*/  BSSY.RECONVERGENT B2, `(.L_x_3) ;  /* 0x0000046000027945 */ /* 0x000fe20003800200 */
[----:B--2---:R-:W-:-:S07]  /*0710*/  IMAD.WIDE R228, R2, 0x10, R228 ;  /* 0x0000001002e47825 */ /* 0x004fce00078e02e4 */
.L_x_11:
[----:B------:R-:W-:-:S05]  /*0720*/  IMAD R230, R226, 0x4, R0 ;  /* 0x00000004e2e67824 */ /* 0x000fca00078e0200 */
[----:B--23--:R-:W2:Y:S02]  /*0730*/  LDL R227, [R230+-0x4] ;  /* 0xfffffc00e6e37983 */ /* 0x00cea40000100800 */
[----:B--2---:R-:W-:-:S05]  /*0740*/  IMAD.WIDE R224, R227, 0x10, R228 ;  /* 0x00000010e3e07825 */ /* 0x004fca00078e02e4 */
[----:B------:R-:W2:Y:S01]  /*0750*/  LDG.E.CONSTANT R231, desc[UR4][R224.64] ;  /* 0x00000004e0e77981 */ /* 0x000ea2000c1e9900 */
[----:B------:R-:W-:Y:S01]  /*0760*/  BSSY.RECONVERGENT B3, `(.L_x_4) ;  /* 0x000003d000037945 */ /* 0x000fe20003800200 */
[----:B------:R-:W-:Y:S01]  /*0770*/  IMAD.MOV.U32 R233, RZ, RZ, R226 ;  /* 0x000000ffffe97224 */ /* 0x000fe200078e00e2 */
[----:B--2---:R-:W-:Y:S01]  /*0780*/  ISETP.NE.AND P0, PT, R231, 0x2, PT ;  /* 0x00000002e700780c */ /* 0x004fe20003f05270 */
[----:B------:R-:W-:-:S04]  /*0790*/  VIADD R231, R226, 0xffffffff ;  /* 0xffffffffe2e77836 */ /* 0x000fc80000000000 */
[----:B------:R-:W-:-:S08]  /*07a0*/  IMAD.MOV.U32 R226, RZ, RZ, R231 ;  /* 0x000000ffffe27224 */ /* 0x000fd000078e00e7 */
[----:B------:R-:W-:Y:S05]  /*07b0*/  @P0 BRA `(.L_x_5) ;  /* 0x0000000000ac0947 */ /* 0x000fea0003800000 */
[----:B------:R-:W2:Y:S04]  /*07c0*/  LDG.E.CONSTANT R228, desc[UR4][R224.64+0x8] ;  /* 0x00000804e0e47981 */ /* 0x000ea8000c1e9900 */
[----:B------:R-:W3:Y:S01]  /*07d0*/  LDG.E.CONSTANT R224, desc[UR4][R224.64+0xc] ;  /* 0x00000c04e0e07981 */ /* 0x000ee2000c1e9900 */
[----:B------:R-:W-:Y:S01]  /*07e0*/  BSSY.RECONVERGENT B4, `(.L_x_6) ;  /* 0x000000d000047945 */ /* 0x000fe20003800200 */
[----:B--2---:R-:W-:-:S04]  /*07f0*/  ISETP.GE.AND P0, PT, R228, R3, PT ;  /* 0x00000003e400720c */ /* 0x004fc80003f06270 */
[----:B------:R-:W-:Y:S02]  /*0800*/  ISETP.LT.OR P0, PT, R228, RZ, P0 ;  /* 0x000000ffe400720c */ /* 0x000fe40000701670 */
[----:B---3--:R-:W-:-:S04]  /*0810*/  ISETP.GE.AND P1, PT, R224, R3, PT ;  /* 0x00000003e000720c */ /* 0x008fc80003f26270 */
[----:B------:R-:W-:-:S07]  /*0820*/  ISETP.LT.OR P1, PT, R224, RZ, P1 ;  /* 0x000000ffe000720c */ /* 0x000fce0000f21670 */
[----:B------:R-:W-:Y:S06]  /*0830*/  @P0 BRA `(.L_x_7) ;  /* 0x00000000001c0947 */ /* 0x000fec0003800000 */
[----:B------:R-:W-:-:S05]  /*0840*/  IMAD.IADD R225, R1, 0x1, R228 ;  /* 0x0000000101e17824 */ /* 0x000fca00078e02e4 */
[----:B------:R-:W2:Y:S02]  /*0850*/  LDL.U8 R229, [R225+0x1004] ;  /* 0x00100400e1e57983 */ /* 0x000ea40000100000 */
[----:B--2---:R-:W-:Y:S01]  /*0860*/  ISETP.NE.AND P0, PT, R229, RZ, PT ;  /* 0x000000ffe500720c */ /* 0x004fe20003f05270 */
[----:B------:R-:W-:-:S12]  /*0870*/  IMAD.MOV.U32 R229, RZ, RZ, 0x1 ;  /* 0x00000001ffe57424 */ /* 0x000fd800078e00ff */
[----:B------:R2:W-:Y:S01]  /*0880*/  @!P0 STL.U8 [R225+0x1004], R229 ;  /* 0x001004e5e1008387 */ /* 0x0005e20000100000 */
[----:B------:R-:W-:-:S03]  /*0890*/  @!P0 IMAD.MOV.U32 R226, RZ, RZ, R233 ;  /* 0x000000ffffe28224 */ /* 0x000fc600078e00e9 */
[----:B------:R2:W-:Y:S04]  /*08a0*/  @!P0 STL [R230+-0x4], R228 ;  /* 0xfffffce4e6008387 */ /* 0x0005e80000100800 */
.L_x_7:
[----:B------:R-:W-:Y:S05]  /*08b0*/  BSYNC.RECONVERGENT B4 ;  /* 0x0000000000047941 */ /* 0x000fea0003800200 */
.L_x_6:
[----:B------:R-:W-:Y:S04]  /*08c0*/  BSSY.RECONVERGENT B4, `(.L_x_8) ;  /* 0x000000b000047945 */ /* 0x000fe80003800200 */
[----:B------:R-:W-:Y:S05]  /*08d0*/  @P1 BRA `(.L_x_9) ;  /* 0x0000000000241947 */ /* 0x000fea0003800000 */
[----:B--2---:R-:W-:-:S05]  /*08e0*/  IMAD.IADD R225, R1, 0x1, R224 ;  /* 0x0000000101e17824 */ /* 0x004fca00078e02e0 */
[----:B------:R-:W2:Y:S02]  /*08f0*/  LDL.U8 R228, [R225+0x1004] ;  /* 0x00100400e1e47983 */ /* 0x000ea40000100000 */
[----:B--2---:R-:W-:Y:S01]  /*0900*/  ISETP.NE.AND P0, PT, R228, RZ, PT ;  /* 0x000000ffe400720c */ /* 0x004fe20003f05270 */
[----:B------:R-:W-:-:S12]  /*0910*/  IMAD.MOV.U32 R228, RZ, RZ, 0x1 ;  /* 0x00000001ffe47424 */ /* 0x000fd800078e00ff */
[----:B------:R2:W-:Y:S02]  /*0920*/  @!P0 STL.U8 [R225+0x1004], R228 ;  /* 0x001004e4e1008387 */ /* 0x0005e40000100000 */
[----:B--2---:R-:W-:-:S05]  /*0930*/  @!P0 IMAD R225, R226, 0x4, R0 ;  /* 0x00000004e2e18824 */ /* 0x004fca00078e0200 */
[----:B------:R2:W-:Y:S02]  /*0940*/  @!P0 STL [R225], R224 ;  /* 0x000000e0e1008387 */ /* 0x0005e40000100800 */
[----:B--2---:R-:W-:-:S04]  /*0950*/  @!P0 VIADD R224, R226, 0x1 ;  /* 0x00000001e2e08836 */ /* 0x004fc80000000000 */
[----:B------:R-:W-:-:S07]  /*0960*/  @!P0 IMAD.MOV.U32 R226, RZ, RZ, R224 ;  /* 0x000000ffffe28224 */ /* 0x000fce00078e00e0 */
.L_x_9:
[----:B------:R-:W-:Y:S05]  /*0970*/  BSYNC.RECONVERGENT B4 ;  /* 0x0000000000047941 */ /* 0x000fea0003800200 */
.L_x_8:
[----:B------:R-:W-:Y:S01]  /*0980*/  IMAD.IADD R224, R1, 0x1, R227 ;  /* 0x0000000101e07824 */ /* 0x000fe200078e02e3 */
[----:B--2---:R-:W2:Y:S04]  /*0990*/  LDC.64 R228, c[0x0][0x398] ;  /* 0x0000e600ffe47b82 */ /* 0x004ea80000000a00 */
[----:B------:R-:W3:Y:S01]  /*09a0*/  LDL.U8 R225, [R224+0x1004] ;  /* 0x00100400e0e17983 */ /* 0x000ee20000100000 */
[----:B--2---:R-:W-:Y:S01]  /*09b0*/  IMAD.WIDE R228, R2, 0x10, R228 ;  /* 0x0000001002e47825 */ /* 0x004fe200078e02e4 */
[----:B---3--:R-:W-:-:S13]  /*09c0*/  ISETP.NE.AND P0, PT, R225, RZ, PT ;  /* 0x000000ffe100720c */ /* 0x008fda0003f05270 */
[----:B------:R-:W-:Y:S05]  /*09d0*/  @P0 BRA `(.L_x_10) ;  /* 0x0000000000540947 */ /* 0x000fea0003800000 */
[----:B------:R-:W-:Y:S02]  /*09e0*/  IMAD.MOV.U32 R225, RZ, RZ, 0x1 ;  /* 0x00000001ffe17424 */ /* 0x000fe400078e00ff */
[----:B------:R-:W-:-:S03]  /*09f0*/  VIADD R230, R1, 0x800 ;  /* 0x0000080001e67836 */ /* 0x000fc60000000000 */
[----:B------:R2:W-:Y:S04]  /*0a00*/  STL.U8 [R224+0x1004], R225 ;  /* 0x001004e1e0007387 */ /* 0x0005e80000100000 */
[----:B--2---:R-:W2:Y:S02]  /*0a10*/  LDL R224, [R1+0x1000] ;  /* 0x0010000001e07983 */ /* 0x004ea40000100800 */
[C---:B--2---:R-:W-:Y:S02]  /*0a20*/  VIADD R225, R224.reuse, 0x1 ;  /* 0x00000001e0e17836 */ /* 0x044fe40000000000 */
[----:B------:R-:W-:-:S03]  /*0a30*/  IMAD R224, R224, 0x4, R230 ;  /* 0x00000004e0e07824 */ /* 0x000fc600078e02e6 */
[----:B------:R3:W-:Y:S04]  /*0a40*/  STL [R1+0x1000], R225 ;  /* 0x001000e101007387 */ /* 0x0007e80000100800 */
[----:B------:R3:W-:Y:S01]  /*0a50*/  STL [R224], R227 ;  /* 0x000000e3e0007387 */ /* 0x0007e20000100800 */
[----:B------:R-:W-:Y:S05]  /*0a60*/  BRA `(.L_x_10) ;  /* 0x0000000000307947 */ /* 0x000fea0003800000 */
.L_x_5:
[----:B------:R-:W-:-:S05]  /*0a70*/  IMAD.IADD R224, R1, 0x1, R227 ;  /* 0x0000000101e07824 */ /* 0x000fca00078e02e3 */
[----:B------:R-:W2:Y:S02]  /*0a80*/  LDL.U8 R225, [R224+0x1004] ;  /* 0x00100400e0e17983 */ /* 0x000ea40000100000 */
[----:B--2---:R-:W-:-:S13]  /*0a90*/  ISETP.NE.AND P0, PT, R225, RZ, PT ;  /* 0x000000ffe100720c */ /* 0x004fda0003f05270 */
        /* <DEDUP_REMOVED lines=8> */
[----:B------:R2:W-:Y:S02]  /*0b20*/  STL [R224], R227 ;  /* 0x000000e3e0007387 */ /* 0x0005e40000100800 */
.L_x_10:
[----:B------:R-:W-:Y:S05]  /*0b30*/  BSYNC.RECONVERGENT B3 ;  /* 0x0000000000037941 */ /* 0x000fea0003800200 */
.L_x_4:
[----:B------:R-:W-:-:S13]  /*0b40*/  ISETP.NE.AND P0, PT, R226, RZ, PT ;  /* 0x000000ffe200720c */ /* 0x000fda0003f05270 */
[----:B------:R-:W-:Y:S05]  /*0b50*/  @P0 BRA `(.L_x_11) ;  /* 0xfffffff800f00947 */ /* 0x000fea000383ffff */
[----:B------:R-:W-:Y:S05]  /*0b60*/  BSYNC.RECONVERGENT B2 ;  /* 0x0000000000027941 */ /* 0x000fea0003800200 */
.L_x_3:
[----:B------:R4:W5:Y:S02]  /*0b70*/  LDL R233, [R1+0x1000] ;  /* 0x0010000001e97983 */ /* 0x0009640000100800 */
.L_x_2:
[----:B------:R-:W-:Y:S05]  /*0b80*/  BSYNC.RECONVERGENT B1 ;  /* 0x0000000000017941 */ /* 0x000fea0003800200 */
.L_x_1:
[----:B--23--:R-:W2:Y:S04]  /*0b90*/  LDL R224, [R1+0x295c] ;  /* 0x00295c0001e07983 */ /* 0x00cea80000100800 */
[----:B------:R-:W2:Y:S01]  /*0ba0*/  LDL R225, [R1+0x2964] ;  /* 0x0029640001e17983 */ /* 0x000ea20000100800 */
[----:B------:R-:W-:Y:S01]  /*0bb0*/  BSSY.RELIABLE B6, `(.L_x_12) ;  /* 0x000206f000067945 */ /* 0x000fe20003800100 */
[----:B--2---:R-:W-:-:S13]  /*0bc0*/  ISETP.GE.AND P0, PT, R225, R224, PT ;  /* 0x000000e0e100720c */ /* 0x004fda0003f06270 */
[----:B------:R-:W-:Y:S05]  /*0bd0*/  @P0 BRA `(.L_x_13) ;  /* 0x0000020400b00947 */ /* 0x000fea0003800000 */
[----:B------:R2:W-:Y:S01]  /*0be0*/  STL [R1+0x273c], R225 ;  /* 0x00273ce101007387 */ /* 0x0005e20000100800 */
[----:B-----5:R-:W-:-:S07]  /*0bf0*/  IMAD.MOV.U32 R224, RZ, RZ, R233 ;  /* 0x000000ffffe07224 */ /* 0x020fce00078e00e9 */
.L_x_34:
[----:B------:R-:W3:Y:S01]  /*0c00*/  LDL R227, [R1+0x273c] ;  /* 0x00273c0001e37983 */ /* 0x000ee20000100800 */
[----:B------:R-:W0:Y:S01]  /*0c10*/  S2UR UR7, SR_CTAID.X ;  /* 0x00000000000779c3 */ /* 0x000e220000002500 */
[----:B------:R-:W1:Y:S02]  /*0c20*/  LDCU UR6, c[0x0][0x394] ;  /* 0x00007280ff0677ac */ /* 0x000e640008000800 */
[----:B------:R-:W-:Y:S01]  /*0c30*/  STL [R1+0x2d48], R252 ;  /* 0x002d48fc01007387 */ /* 0x000fe20000100800 */
[----:B------:R-:W3:Y:S03]  /*0c40*/  LDCU.64 UR8, c[0x0][0x380] ;  /* 0x00007000ff0877ac */ /* 0x000ee60008000a00 */
[----:B------:R-:W-:Y:S01]  /*0c50*/  STL [R1+0x2d4c], R252 ;  /* 0x002d4cfc01007387 */ /* 0x000fe20000100800 */
[----:B--2---:R-:W0:Y:S03]  /*0c60*/  LDC R225, c[0x0][0x360] ;  /* 0x0000d800ffe17b82 */ /* 0x004e260000000800 */
[----:B------:R-:W-:Y:S04]  /*0c70*/  STL [R1+0x2d50], R252 ;  /* 0x002d50fc01007387 */ /* 0x000fe80000100800 */
        /* <DEDUP_REMOVED lines=239> */
[----:B------:R2:W-:Y:S04]  /*1b70*/  STL [R1+0x3110], R252 ;  /* 0x003110fc01007387 */ /* 0x0005e80000100800 */
[----:B------:R-:W-:Y:S04]  /*1b80*/  STL [R1+0x2d44], R250 ;  /* 0x002d44fa01007387 */ /* 0x000fe80000100800 */
[----:B------:R-:W-:Y:S01]  /*1b90*/  STL [R1+0x2d40], R249 ;  /* 0x002d40f901007387 */ /* 0x000fe20000100800 */
[----:B--2---:R-:W-:-:S03]  /*1ba0*/  PRMT R252, RZ, 0x7610, R252 ;  /* 0x00007610fffc7816 */ /* 0x004fc600000000fc */
        /* <DEDUP_REMOVED lines=18> */
[----:B-----5:R-:W-:Y:S04]  /*1cd0*/  STL [R1+0x2cf4], R239 ;  /* 0x002cf4ef01007387 */ /* 0x020fe80000100800 */
        /* <DEDUP_REMOVED lines=137> */
[----:B------:R2:W-:Y:S04]  /*2570*/  STL.S16 [R1+0x2834], R252 ;  /* 0x002834fc01007387 */ /* 0x0005e80000100600 */
[----:B------:R-:W-:Y:S04]  /*2580*/  STL [R1+0x2acc], R90 ;  /* 0x002acc5a01007387 */ /* 0x000fe80000100800 */
[----:B------:R-:W-:Y:S04]  /*2590*/  STL [R1+0x2ac8], R89 ;  /* 0x002ac85901007387 */ /* 0x000fe80000100800 */
[----:B--2---:R-:W2:Y:S04]  /*25a0*/  LDL.LU R252, [R1+0x3110] ;  /* 0x0031100001fc7983 */ /* 0x004ea80000300800 */
        /* <DEDUP_REMOVED lines=73> */
[----:B------:R-:W-:Y:S01]  /*2a40*/  STL [R1+0x29a0], R15 ;  /* 0x0029a00f01007387 */ /* 0x000fe20000100800 */
[----:B--2---:R-:W-:-:S03]  /*2a50*/  PRMT R252, RZ, 0x7610, R252 ;  /* 0x00007610fffc7816 */ /* 0x004fc600000000fc */
        /* <DEDUP_REMOVED lines=15> */
[----:B------:R-:W0:Y:S03]  /*2b50*/  S2R R226, SR_TID.X ;  /* 0x0000000000e27919 */ /* 0x000e260000002100 */
[----:B------:R-:W-:Y:S04]  /*2b60*/  STL [R1+0x1a04], RZ ;  /* 0x001a04ff01007387 */ /* 0x000fe80000100800 */
[----:B------:R-:W-:Y:S04]  /*2b70*/  STL.64 [R1+0x1a08], RZ ;  /* 0x001a08ff01007387 */ /* 0x000fe80000100a00 */
[----:B------:R-:W-:Y:S04]  /*2b80*/  STL.128 [R1+0x1a10], RZ ;  /* 0x001a10ff01007387 */ /* 0x000fe80000100c00 */
        /* <DEDUP_REMOVED lines=30> */
[----:B------:R-:W-:Y:S01]  /*2d70*/  STL.64 [R1+0x1c00], RZ ;  /* 0x001c00ff01007387 */ /* 0x000fe20000100a00 */
[----:B--2---:R-:W-:Y:S01]  /*2d80*/  PRMT R252, RZ, 0x7610, R252 ;  /* 0x00007610fffc7816 */ /* 0x004fe200000000fc */
[----:B0-----:R-:W-:-:S04]  /*2d90*/  IMAD R225, R225, UR7, R226 ;  /* 0x00000007e1e17c24 */ /* 0x001fc8000f8e02e2 */
[----:B------:R0:W-:Y:S01]  /*2da0*/  STL.S16 [R1+0x283c], R252 ;  /* 0x00283cfc01007387 */ /* 0x0001e20000100600 */
[----:B------:R-:W-:Y:S01]  /*2db0*/  PRMT R250, RZ, 0x7610, R250 ;  /* 0x00007610fffa7816 */ /* 0x000fe200000000fa */
[----:B-1----:R-:W-:Y:S01]  /*2dc0*/  IMAD R226, R225, UR6, RZ ;  /* 0x00000006e1e27c24 */ /* 0x002fe2000f8e02ff */
[----:B------:R-:W-:Y:S02]  /*2dd0*/  PRMT R249, RZ, 0x7610, R249 ;  /* 0x00007610fff97816 */ /* 0x000fe400000000f9 */
[----:B------:R-:W-:Y:S02]  /*2de0*/  PRMT R248, RZ, 0x7610, R248 ;  /* 0x00007610fff87816 */ /* 0x000fe400000000f8 */
[----:B------:R-:W-:Y:S02]  /*2df0*/  PRMT R246, RZ, 0x7610, R246 ;  /* 0x00007610fff67816 */ /* 0x000fe400000000f6 */
[----:B------:R-:W-:Y:S01]  /*2e00*/  PRMT R245, RZ, 0x7610, R245 ;  /* 0x00007610fff57816 */ /* 0x000fe200000000f5 */
[----:B0-----:R-:W2:Y:S01]  /*2e10*/  LDL.LU R252, [R1+0x3108] ;  /* 0x0031080001fc7983 */ /* 0x001ea20000300800 */
[----:B------:R-:W-:-:S02]  /*2e20*/  PRMT R244, RZ, 0x7610, R244 ;  /* 0x00007610fff47816 */ /* 0x000fc400000000f4 */
[----:B------:R-:W-:Y:S02]  /*2e30*/  PRMT R242, RZ, 0x7610, R242 ;  /* 0x00007610fff27816 */ /* 0x000fe400000000f2 */
[----:B------:R-:W-:Y:S02]  /*2e40*/  PRMT R241, RZ, 0x7610, R241 ;  /* 0x00007610fff17816 */ /* 0x000fe400000000f1 */
[----:B------:R-:W-:Y:S02]  /*2e50*/  PRMT R243, RZ, 0x7610, R243 ;  /* 0x00007610fff37816 */ /* 0x000fe400000000f3 */
[----:B------:R-:W-:Y:S02]  /*2e60*/  PRMT R247, RZ, 0x7610, R247 ;  /* 0x00007610fff77816 */ /* 0x000fe400000000f7 */
[----:B------:R-:W-:Y:S02]  /*2e70*/  PRMT R251, RZ, 0x7610, R251 ;  /* 0x00007610fffb7816 */ /* 0x000fe400000000fb */
        /* <DEDUP_REMOVED lines=144> */
[----:B--2---:R-:W-:-:S02]  /*3780*/  PRMT R252, RZ, 0x7610, R252 ;  /* 0x00007610fffc7816 */ /* 0x004fc400000000fc */
[----:B------:R-:W-:Y:S02]  /*3790*/  PRMT R93, RZ, 0x7610, R93 ;  /* 0x00007610ff5d7816 */ /* 0x000fe4000000005d */
[----:B------:R-:W-:Y:S01]  /*37a0*/  PRMT R92, RZ, 0x7610, R92 ;  /* 0x00007610ff5c7816 */ /* 0x000fe2000000005c */
[----:B------:R0:W-:Y:S01]  /*37b0*/  STL.S16 [R1+0x2840], R252 ;  /* 0x002840fc01007387 */ /* 0x0001e20000100600 */
[----:B------:R-:W-:Y:S02]  /*37c0*/  PRMT R91, RZ, 0x7610, R91 ;  /* 0x00007610ff5b7816 */ /* 0x000fe4000000005b */
[----:B------:R-:W-:Y:S02]  /*37d0*/  PRMT R90, RZ, 0x7610, R90 ;  /* 0x00007610ff5a7816 */ /* 0x000fe4000000005a */
[----:B------:R-:W-:Y:S02]  /*37e0*/  PRMT R89, RZ, 0x7610, R89 ;  /* 0x00007610ff597816 */ /* 0x000fe40000000059 */
[----:B------:R-:W-:-:S02]  /*37f0*/  PRMT R88, RZ, 0x7610, R88 ;  /* 0x00007610ff587816 */ /* 0x000fc40000000058 */
[----:B------:R-:W-:Y:S01]  /*3800*/  PRMT R87, RZ, 0x7610, R87 ;  /* 0x00007610ff577816 */ /* 0x000fe20000000057 */
[----:B0-----:R-:W2:Y:S01]  /*3810*/  LDL.LU R252, [R1+0x3104] ;  /* 0x0031040001fc7983 */ /* 0x001ea20000300800 */
        /* <DEDUP_REMOVED lines=85> */
[--C-:B------:R-:W-:Y:S02]  /*3d70*/  SHF.R.S32.HI R225, RZ, 0x1f, R226.reuse ;  /* 0x0000001fffe17819 */ /* 0x100fe400000114e2 */
[----:B---3--:R-:W-:-:S04]  /*3d80*/  IADD3 R226, P0, P1, R227, UR8, R226 ;  /* 0x00000008e3e27c10 */ /* 0x008fc8000f91e0e2 */
[--C-:B------:R-:W-:Y:S02]  /*3d90*/  IADD3.X R227, PT, PT, RZ, UR9, R225.reuse, P0, P1 ;  /* 0x00000009ffe37c10 */ /* 0x100fe400087e24e1 */
[----:B--2---:R-:W-:Y:S02]  /*3da0*/  PRMT R252, RZ, 0x7610, R252 ;  /* 0x00007610fffc7816 */ /* 0x004fe400000000fc */
[----:B------:R-:W-:Y:S02]  /*3db0*/  PRMT R225, RZ, 0x7610, R225 ;  /* 0x00007610ffe17816 */ /* 0x000fe400000000e1 */
[----:B------:R-:W-:Y:S01]  /*3dc0*/  ISETP.GE.AND P0, PT, R224, 0x1, PT ;  /* 0x00000001e000780c */ /* 0x000fe20003f06270 */
[----:B------:R0:W-:Y:S04]  /*3dd0*/  STL.S16 [R1+0x2844], R252 ;  /* 0x002844fc01007387 */ /* 0x0001e80000100600 */
[----:B0-----:R-:W2:Y:S02]  /*3de0*/  LDL.LU R252, [R1+0x3100] ;  /* 0x0031000001fc7983 */ /* 0x001ea40000300800 */
[----:B--2---:R-:W-:-:S05]  /*3df0*/  PRMT R252, RZ, 0x7610, R252 ;  /* 0x00007610fffc7816 */ /* 0x004fca00000000fc */
        /* <DEDUP_REMOVED lines=709> */
[----:B0-----:R-:W2:Y:S04]  /*6a50*/  LDL.LU R252, [R1+0x2d4c] ;  /* 0x002d4c0001fc7983 */ /* 0x001ea80000300800 */
[----:B------:R0:W-:Y:S04]  /*6a60*/  STL.S16 [R1+0x2484], R250 ;  /* 0x002484fa01007387 */ /* 0x0001e80000100600 */
        /* <DEDUP_REMOVED lines=11> */
[----:B0-----:R-:W2:Y:S04]  /*6b20*/  LDL.LU R250, [R1+0x2d44] ;  /* 0x002d440001fa7983 */ /* 0x001ea80000300800 */
[----:B-1----:R-:W2:Y:S04]  /*6b30*/  LDL.LU R249, [R1+0x2d40] ;  /* 0x002d400001f97983 */ /* 0x002ea80000300800 */
[----:B---3--:R-:W3:Y:S04]  /*6b40*/  LDL.LU R248, [R1+0x2d3c] ;  /* 0x002d3c0001f87983 */ /* 0x008ee80000300800 */
[----:B----4-:R-:W4:Y:S04]  /*6b50*/  LDL.LU R246, [R1+0x2d38] ;  /* 0x002d380001f67983 */ /* 0x010f280000300800 */
[----:B------:R-:W4:Y:S04]  /*6b60*/  LDL.LU R245, [R1+0x2d34] ;  /* 0x002d340001f57983 */ /* 0x000f280000300800 */
[----:B------:R-:W4:Y:S04]  /*6b70*/  LDL.LU R244, [R1+0x2d30] ;  /* 0x002d300001f47983 */ /* 0x000f280000300800 */
[----:B------:R-:W4:Y:S04]  /*6b80*/  LDL.LU R242, [R1+0x2d2c] ;  /* 0x002d2c0001f27983 */ /* 0x000f280000300800 */
[----:B------:R-:W4:Y:S04]  /*6b90*/  LDL.LU R241, [R1+0x2d28] ;  /* 0x002d280001f17983 */ /* 0x000f280000300800 */
[----:B------:R-:W4:Y:S04]  /*6ba0*/  LDL.LU R243, [R1+0x2d24] ;  /* 0x002d240001f37983 */ /* 0x000f280000300800 */
[----:B------:R-:W4:Y:S04]  /*6bb0*/  LDL.LU R247, [R1+0x2d20] ;  /* 0x002d200001f77983 */ /* 0x000f280000300800 */
[----:B------:R-:W4:Y:S04]  /*6bc0*/  LDL.LU R251, [R1+0x2d1c] ;  /* 0x002d1c0001fb7983 */ /* 0x000f280000300800 */
[----:B------:R-:W3:Y:S01]  /*6bd0*/  LDL.LU R240, [R1+0x2d18] ;  /* 0x002d180001f07983 */ /* 0x000ee20000300800 */
[----:B--2---:R-:W-:-:S05]  /*6be0*/  PRMT R252, RZ, 0x7610, R252 ;  /* 0x00007610fffc7816 */ /* 0x004fca00000000fc */
[----:B------:R0:W-:Y:S04]  /*6bf0*/  STL.S16 [R1+0x2480], R252 ;  /* 0x002480fc01007387 */ /* 0x0001e80000100600 */
[----:B0-----:R-:W2:Y:S04]  /*6c00*/  LDL.LU R252, [R1+0x2d48] ;  /* 0x002d480001fc7983 */ /* 0x001ea80000300800 */
[----:B------:R-:W-:Y:S04]  /*6c10*/  STL.S16 [R1+0x2454], R0 ;  /* 0x0024540001007387 */ /* 0x000fe80000100600 */
[----:B------:R0:W-:Y:S04]  /*6c20*/  STL.S16 [R1+0x2440], R231 ;  /* 0x002440e701007387 */ /* 0x0001e80000100600 */
[----:B------:R1:W-:Y:S04]  /*6c30*/  STL.S16 [R1+0x2444], R230 ;  /* 0x002444e601007387 */ /* 0x0003e80000100600 */
[----:B------:R1:W-:Y:S04]  /*6c40*/  STL.S16 [R1+0x242c], R229 ;  /* 0x00242ce501007387 */ /* 0x0003e80000100600 */
[----:B------:R1:W-:Y:S04]  /*6c50*/  STL.S16 [R1+0x2430], R228 ;  /* 0x002430e401007387 */ /* 0x0003e80000100600 */
[----:B0-----:R-:W4:Y:S04]  /*6c60*/  LDL.LU R231, [R1+0x2d08] ;  /* 0x002d080001e77983 */ /* 0x001f280000300800 */
[----:B-1----:R-:W3:Y:S04]  /*6c70*/  LDL.LU R230, [R1+0x2d04] ;  /* 0x002d040001e67983 */ /* 0x002ee80000300800 */
[----:B------:R-:W2:Y:S04]  /*6c80*/  LDL.LU R229, [R1+0x2cfc] ;  /* 0x002cfc0001e57983 */ /* 0x000ea80000300800 */
[----:B------:R-:W2:Y:S04]  /*6c90*/  LDL.LU R228, [R1+0x2cf8] ;  /* 0x002cf80001e47983 */ /* 0x000ea80000300800 */
[----:B------:R0:W-:Y:S04]  /*6ca0*/  STL.S16 [R1+0x243c], R233 ;  /* 0x00243ce901007387 */ /* 0x0001e80000100600 */
[----:B------:R-:W2:Y:S04]  /*6cb0*/  LDL.LU R0, [R1+0x2d14] ;  /* 0x002d140001007983 */ /* 0x000ea80000300800 */
        /* <DEDUP_REMOVED lines=97> */
[----:B------:R0:W5:Y:S04]  /*72d0*/  LDL.LU R239, [R1+0x2cf4] ;  /* 0x002cf40001ef7983 */ /* 0x0001680000300800 */
        /* <DEDUP_REMOVED lines=31> */
[----:B----4-:R0:W5:Y:S04]  /*74d0*/  LDL.LU R196, [R1+0x2c74] ;  /* 0x002c740001c47983 */ /* 0x0101680000300800 */
        /* <DEDUP_REMOVED lines=15> */
[----:B---3--:R0:W5:Y:S04]  /*75d0*/  LDL.LU R180, [R1+0x2c34] ;  /* 0x002c340001b47983 */ /* 0x0081680000300800 */
        /* <DEDUP_REMOVED lines=10> */
[----:B--2---:R0:W5:Y:S04]  /*7680*/  LDL.LU R169, [R1+0x2c08] ;  /* 0x002c080001a97983 */ /* 0x0041680000300800 */
        /* <DEDUP_REMOVED lines=132> */
[----:B-1----:R1:W5:Y:S04]  /*7ed0*/  LDL.LU R136, [R1+0x2b84] ;  /* 0x002b840001887983 */ /* 0x0023680000300800 */
[----:B--2---:R1:W5:Y:S04]  /*7ee0*/  LDL.LU R135, [R1+0x2b80] ;  /* 0x002b800001877983 */ /* 0x0043680000300800 */
[----:B---3--:R1:W5:Y:S04]  /*7ef0*/  LDL.LU R134, [R1+0x2b7c] ;  /* 0x002b7c0001867983 */ /* 0x0083680000300800 */
[----:B----4-:R1:W5:Y:S04]  /*7f00*/  LDL.LU R133, [R1+0x2b78] ;  /* 0x002b780001857983 */ /* 0x0103680000300800 */
[----:B0-----:R1:W5:Y:S04]  /*7f10*/  LDL.LU R132, [R1+0x2b74] ;  /* 0x002b740001847983 */ /* 0x0013680000300800 */
        /* <DEDUP_REMOVED lines=130> */
[----:B0-----:R0:W5:Y:S04]  /*8740*/  LDL.LU R36, [R1+0x29f4] ;  /* 0x0029f40001247983 */ /* 0x0011680000300800 */
[----:B--2---:R0:W5:Y:S04]  /*8750*/  LDL.LU R35, [R1+0x29f0] ;  /* 0x0029f00001237983 */ /* 0x0041680000300800 */
[----:B---3--:R0:W5:Y:S04]  /*8760*/  LDL.LU R34, [R1+0x29ec] ;  /* 0x0029ec0001227983 */ /* 0x0081680000300800 */
[----:B----4-:R0:W5:Y:S04]  /*8770*/  LDL.LU R33, [R1+0x29e8] ;  /* 0x0029e80001217983 */ /* 0x0101680000300800 */
[----:B-1----:R0:W5:Y:S04]  /*8780*/  LDL.LU R32, [R1+0x29e4] ;  /* 0x0029e40001207983 */ /* 0x0021680000300800 */
        /* <DEDUP_REMOVED lines=29> */
[----:B------:R0:W5:Y:S01]  /*8960*/  LDL.LU R2, [R1+0x296c] ;  /* 0x00296c0001027983 */ /* 0x0001620000300800 */
[----:B------:R-:W-:-:S02]  /*8970*/  PRMT R231, RZ, 0x7610, R231 ;  /* 0x00007610ffe77816 */ /* 0x000fc400000000e7 */
[----:B------:R-:W-:Y:S02]  /*8980*/  PRMT R230, RZ, 0x7610, R230 ;  /* 0x00007610ffe67816 */ /* 0x000fe400000000e6 */
[----:B------:R-:W-:Y:S02]  /*8990*/  PRMT R229, RZ, 0x7610, R229 ;  /* 0x00007610ffe57816 */ /* 0x000fe400000000e5 */
[----:B------:R-:W-:Y:S01]  /*89a0*/  PRMT R228, RZ, 0x7610, R228 ;  /* 0x00007610ffe47816 */ /* 0x000fe200000000e4 */
[----:B------:R-:W-:Y:S04]  /*89b0*/  STL.S16 [R1+0x22d4], R231 ;  /* 0x0022d4e701007387 */ /* 0x000fe80000100600 */
[----:B------:R-:W-:Y:S04]  /*89c0*/  STL.S16 [R1+0x22f8], R230 ;  /* 0x0022f8e601007387 */ /* 0x000fe80000100600 */
[----:B------:R-:W-:Y:S04]  /*89d0*/  STL.S16 [R1+0x22c8], R229 ;  /* 0x0022c8e501007387 */ /* 0x000fe80000100600 */
[----:B------:R-:W-:Y:S04]  /*89e0*/  STL.S16 [R1+0x22d0], R228 ;  /* 0x0022d0e401007387 */ /* 0x000fe80000100600 */
[----:B------:R-:W-:Y:S01]  /*89f0*/  STL.S16 [R1+0x22f4], R225 ;  /* 0x0022f4e101007387 */ /* 0x000fe20000100600 */
[----:B------:R-:W-:-:S02]  /*8a00*/  PRMT R240, RZ, 0x7610, R240 ;  /* 0x00007610fff07816 */ /* 0x000fc400000000f0 */
[----:B------:R-:W-:Y:S02]  /*8a10*/  PRMT R0, RZ, 0x7610, R0 ;  /* 0x00007610ff007816 */ /* 0x000fe40000000000 */
[----:B------:R-:W-:Y:S01]  /*8a20*/  PRMT R233, RZ, 0x7610, R233 ;  /* 0x00007610ffe97816 */ /* 0x000fe200000000e9 */
[----:B------:R-:W-:Y:S01]  /*8a30*/  BSSY.RELIABLE B5, `(.L_x_14) ;  /* 0x0000e95000057945 */ /* 0x000fe20003800100 */
[----:B------:R1:W-:Y:S01]  /*8a40*/  STL.S16 [R1+0x22c0], R240 ;  /* 0x0022c0f001007387 */ /* 0x0003e20000100600 */
[----:B------:R-:W-:Y:S02]  /*8a50*/  PRMT R252, RZ, 0x7610, R252 ;  /* 0x00007610fffc7816 */ /* 0x000fe400000000fc */
[----:B------:R-:W-:Y:S01]  /*8a60*/  PRMT R250, RZ, 0x7610, R250 ;  /* 0x00007610fffa7816 */ /* 0x000fe200000000fa */
[----:B------:R2:W-:Y:S01]  /*8a70*/  STL.S16 [R1+0x22fc], R0 ;  /* 0x0022fc0001007387 */ /* 0x0005e20000100600 */
[----:B------:R-:W-:Y:S02]  /*8a80*/  PRMT R249, RZ, 0x7610, R249 ;  /* 0x00007610fff97816 */ /* 0x000fe400000000f9 */
[----:B------:R-:W-:Y:S01]  /*8a90*/  PRMT R248, RZ, 0x7610, R248 ;  /* 0x00007610fff87816 */ /* 0x000fe200000000f8 */
[----:B------:R3:W-:Y:S01]  /*8aa0*/  STL.S16 [R1+0x22cc], R233 ;  /* 0x0022cce901007387 */ /* 0x0007e20000100600 */
[----:B------:R-:W-:Y:S01]  /*8ab0*/  PRMT R246, RZ, 0x7610, R246 ;  /* 0x00007610fff67816 */ /* 0x000fe200000000f6 */
[----:B-1----:R-:W-:Y:S01]  /*8ac0*/  VIADD R240, R1, 0x1204 ;  /* 0x0000120401f07836 */ /* 0x002fe20000000000 */
[----:B------:R-:W-:-:S02]  /*8ad0*/  PRMT R245, RZ, 0x7610, R245 ;  /* 0x00007610fff57816 */ /* 0x000fc400000000f5 */
[----:B------:R-:W-:Y:S01]  /*8ae0*/  PRMT R244, RZ, 0x7610, R244 ;  /* 0x00007610fff47816 */ /* 0x000fe200000000f4 */
[----:B--2---:R-:W-:Y:S01]  /*8af0*/  IMAD.MOV.U32 R0, RZ, RZ, R1 ;  /* 0x000000ffff007224 */ /* 0x004fe200078e0001 */
[----:B------:R-:W-:Y:S02]  /*8b00*/  PRMT R242, RZ, 0x7610, R242 ;  /* 0x00007610fff27816 */ /* 0x000fe400000000f2 */
[----:B------:R-:W-:Y:S01]  /*8b10*/  PRMT R241, RZ, 0x7610, R241 ;  /* 0x00007610fff17816 */ /* 0x000fe200000000f1 */
[----:B---3--:R-:W-:Y:S01]  /*8b20*/  IMAD.MOV.U32 R233, RZ, RZ, RZ ;  /* 0x000000ffffe97224 */ /* 0x008fe200078e00ff */
[----:B------:R-:W-:Y:S02]  /*8b30*/  PRMT R243, RZ, 0x7610, R243 ;  /* 0x00007610fff37816 */ /* 0x000fe400000000f3 */
[----:B------:R-:W-:Y:S02]  /*8b40*/  PRMT R247, RZ, 0x7610, R247 ;  /* 0x00007610fff77816 */ /* 0x000fe400000000f7 */
[----:B------:R-:W-:-:S02]  /*8b50*/  PRMT R251, RZ, 0x7610, R251 ;  /* 0x00007610fffb7816 */ /* 0x000fc400000000fb */
[----:B------:R-:W-:Y:S02]  /*8b60*/  PRMT R235, RZ, 0x7610, R235 ;  /* 0x00007610ffeb7816 */ /* 0x000fe400000000eb */
[----:B------:R-:W-:Y:S01]  /*8b70*/  PRMT R234, RZ, 0x7610, R234 ;  /* 0x00007610ffea7816 */ /* 0x000fe200000000ea */
[----:B0-----:R-:W-:Y:S06]  /*8b80*/  @!P0 BRA `(.L_x_15) ;  /* 0x000000e400fc8947 */ /* 0x001fec0003800000 */
[----:B------:R-:W2:Y:S01]  /*8b90*/  LDG.E.U8.CONSTANT R226, desc[UR4][R226.64] ;  /* 0x00000004e2e27981 */ /* 0x000ea2000c1e9100 */
[----:B------:R-:W-:Y:S01]  /*8ba0*/  BSSY.RELIABLE B4, `(.L_x_16) ;  /* 0x0000071000047945 */ /* 0x000fe20003800100 */
[----:B-----5:R-:W-:Y:S02]  /*8bb0*/  IMAD.MOV.U32 R13, RZ, RZ, RZ ;  /* 0x000000ffff0d7224 */ /* 0x020fe400078e00ff */
[C---:B--2---:R-:W-:Y:S01]  /*8bc0*/  VIADD R4, R226.reuse, 0xffffffc6 ;  /* 0xffffffc6e2047836 */ /* 0x044fe20000000000 */
[----:B------:R-:W-:-:S04]  /*8bd0*/  PRMT R17, R226, 0x8880, RZ ;  /* 0x00008880e2117816 */ /* 0x000fc800000000ff */
[----:B------:R-:W-:-:S04]  /*8be0*/  LOP3.LUT R4, R4, 0xff, RZ, 0xc0, !PT ;  /* 0x000000ff04047812 */ /* 0x000fc800078ec0ff */
[----:B------:R-:W-:-:S13]  /*8bf0*/  ISETP.GE.U32.AND P2, PT, R4, 0xf6, PT ;  /* 0x000000f60400780c */ /* 0x000fda0003f46070 */
.L_x_33:
[----:B0-2---:R-:W-:-:S04]  /*8c00*/  VIADD R4, R1, 0x800 ;  /* 0x0000080001047836 */ /* 0x005fc80000000000 */
[----:B-1----:R-:W-:Y:S02]  /*8c10*/  IMAD R8, R13, 0x4, R4 ;  /* 0x000000040d087824 */ /* 0x002fe400078e0204 */
[----:B------:R-:W0:Y:S03]  /*8c20*/  LDC.64 R4, c[0x0][0x398] ;  /* 0x0000e600ff047b82 */ /* 0x000e260000000a00 */
[----:B------:R-:W2:Y:S01]  /*8c30*/  LDL R7, [R8] ;  /* 0x0000000008077983 */ /* 0x000ea20000100800 */
[----:B0-----:R-:W-:-:S04]  /*8c40*/  IMAD.WIDE R10, R2, 0x10, R4 ;  /* 0x00000010020a7825 */ /* 0x001fc800078e0204 */
[----:B--2---:R-:W-:-:S05]  /*8c50*/  IMAD.WIDE R6, R7, 0x10, R10 ;  /* 0x0000001007067825 */ /* 0x004fca00078e020a */
[----:B------:R-:W2:Y:S01]  /*8c60*/  LDG.E.CONSTANT R4, desc[UR4][R6.64] ;  /* 0x0000000406047981 */ /* 0x000ea2000c1e9900 */
[----:B------:R-:W-:Y:S01]  /*8c70*/  BSSY.RELIABLE B3, `(.L_x_17) ;  /* 0x0000060000037945 */ /* 0x000fe20003800100 */
[----:B--2---:R-:W-:-:S13]  /*8c80*/  ISETP.NE.AND P0, PT, R4, 0x4, PT ;  /* 0x000000040400780c */ /* 0x004fda0003f05270 */
[----:B------:R-:W-:Y:S05]  /*8c90*/  @!P0 BRA `(.L_x_18) ;  /* 0x00000000004c8947 */ /* 0x000fea0003800000 */
[----:B------:R-:W-:-:S13]  /*8ca0*/  ISETP.NE.AND P0, PT, R4, 0x1, PT ;  /* 0x000000010400780c */ /* 0x000fda0003f05270 */
[----:B------:R-:W-:Y:S05]  /*8cb0*/  @!P0 BRA `(.L_x_19) ;  /* 0x0000000000388947 */ /* 0x000fea0003800000 */
[----:B------:R-:W-:-:S13]  /*8cc0*/  ISETP.NE.AND P0, PT, R4, RZ, PT ;  /* 0x000000ff0400720c */ /* 0x000fda0003f05270 */
[----:B------:R-:W-:Y:S05]  /*8cd0*/  @P0 BRA `(.L_x_20) ;  /* 0x0000000000140947 */ /* 0x000fea0003800000 */
[----:B------:R-:W2:Y:S02]  /*8ce0*/  LDG.E.U8.CONSTANT R4, desc[UR4][R6.64+0x4] ;  /* 0x0000040406047981 */ /* 0x000ea4000c1e9100 */
[----:B--2---:R-:W-:-:S04]  /*8cf0*/  PRMT R4, R4, 0x8880, RZ ;  /* 0x0000888004047816 */ /* 0x004fc800000000ff */
[----:B------:R-:W-:-:S13]  /*8d00*/  ISETP.NE.AND P0, PT, R4, R17, PT ;  /* 0x000000110400720c */ /* 0x000fda0003f05270 */
[----:B------:R-:W-:Y:S05]  /*8d10*/  @!P0 BRA `(.L_x_21) ;  /* 0x0000000000308947 */ /* 0x000fea0003800000 */
[----:B------:R-:W-:Y:S05]  /*8d20*/  BRA `(.L_x_22) ;  /* 0x0000000400507947 */ /* 0x000fea0003800000 */
.L_x_20:
[----:B------:R-:W-:-:S13]  /*8d30*/  ISETP.EQ.AND P0, PT, R4, 0x3, PT ;  /* 0x000000030400780c */ /* 0x000fda0003f02270 */
[----:B------:R-:W-:Y:S05]  /*8d40*/  @!P3 BREAK.RELIABLE P0, B3 ;  /* 0x000000000003b942 */ /* 0x000fea0000000100 */
[----:B------:R-:W-:Y:S05]  /*8d50*/  @!P3 BREAK.RELIABLE P0, B4 ;  /* 0x000000000004b942 */ /* 0x000fea0000000100 */
[----:B------:R-:W-:Y:S05]  /*8d60*/  @!P3 BREAK.RELIABLE P0, B5 ;  /* 0x000000000005b942 */ /* 0x000fea0000000100 */
[----:B------:R-:W-:Y:S05]  /*8d70*/  @!P3 BREAK.RELIABLE P0, B6 ;  /* 0x000000000006b942 */ /* 0x000fea0000000100 */
[----:B------:R-:W-:Y:S05]  /*8d80*/  @!P3 BRA P0, `(.L_x_23) ;  /* 0x0000018400b8b947 */ /* 0x000fea0000000000 */
[----:B------:R-:W-:Y:S05]  /*8d90*/  BRA `(.L_x_22) ;  /* 0x0000000400347947 */ /* 0x000fea0003800000 */
.L_x_19:
[----:B------:R-:W-:-:S13]  /*8da0*/  ISETP.NE.AND P0, PT, R226, RZ, PT ;  /* 0x000000ffe200720c */ /* 0x000fda0003f05270 */
[----:B------:R-:W-:Y:S05]  /*8db0*/  @!P0 BRA `(.L_x_22) ;  /* 0x00000004002c8947 */ /* 0x000fea0003800000 */
[----:B------:R-:W-:Y:S05]  /*8dc0*/  BRA `(.L_x_21) ;  /* 0x0000000000047947 */ /* 0x000fea0003800000 */
.L_x_18:
[----:B------:R-:W-:Y:S05]  /*8dd0*/  @!P2 BRA `(.L_x_22) ;  /* 0x000000040024a947 */ /* 0x000fea0003800000 */
.L_x_21:
[----:B------:R-:W2:Y:S01]  /*8de0*/  LDG.E.CONSTANT R4, desc[UR4][R6.64+0x8] ;  /* 0x0000080406047981 */ /* 0x000ea2000c1e9900 */
[----:B------:R-:W-:Y:S01]  /*8df0*/  BSSY.RECONVERGENT B2, `(.L_x_22) ;  /* 0x0000047000027945 */ /* 0x000fe20003800200 */
[----:B------:R-:W-:Y:S01]  /*8e00*/  IMAD.MOV.U32 R5, RZ, RZ, RZ ;  /* 0x000000ffff057224 */ /* 0x000fe200078e00ff */
[----:B--2---:R-:W-:-:S04]  /*8e10*/  ISETP.GE.AND P0, PT, R4, R3, PT ;  /* 0x000000030400720c */ /* 0x004fc80003f06270 */
[----:B------:R-:W-:-:S13]  /*8e20*/  ISETP.LT.OR P0, PT, R4, RZ, P0 ;  /* 0x000000ff0400720c */ /* 0x000fda0000701670 */
[----:B------:R0:W-:Y:S01]  /*8e30*/  @!P0 STL [R1], R4 ;  /* 0x0000000401008387 */ /* 0x0001e20000100800 */
[----:B------:R-:W-:Y:S01]  /*8e40*/  @!P0 IMAD.MOV.U32 R5, RZ, RZ, 0x1 ;  /* 0x00000001ff058424 */ /* 0x000fe200078e00ff */
[----:B------:R-:W-:Y:S06]  /*8e50*/  @P0 BRA `(.L_x_24) ;  /* 0x0000000400000947 */ /* 0x000fec0003800000 */
.L_x_32:
[----:B------:R-:W-:-:S05]  /*8e60*/  IMAD R15, R5, 0x4, R0 ;  /* 0x00000004050f7824 */ /* 0x000fca00078e0200 */
[----:B0-2---:R-:W2:Y:S02]  /*8e70*/  LDL R7, [R15+-0x4] ;  /* 0xfffffc000f077983 */ /* 0x005ea40000100800 */
[----:B-12---:R-:W-:-:S05]  /*8e80*/  IMAD.WIDE R8, R7, 0x10, R10 ;  /* 0x0000001007087825 */ /* 0x006fca00078e020a */
[----:B0-----:R-:W2:Y:S01]  /*8e90*/  LDG.E.CONSTANT R4, desc[UR4][R8.64] ;  /* 0x0000000408047981 */ /* 0x001ea2000c1e9900 */
        /* <DEDUP_REMOVED lines=9> */
[----:B------:R-:W-:Y:S01]  /*8f30*/  IMAD.IADD R14, R1, 0x1, R7 ;  /* 0x00000001010e7824 */ /* 0x000fe200078e0207 */
        /* <DEDUP_REMOVED lines=12> */
.L_x_28:
[----:B------:R-:W-:Y:S05]  /*9000*/  BSYNC.RECONVERGENT B7 ;  /* 0x0000000000077941 */ /* 0x000fea0003800200 */
.L_x_27:
[----:B------:R-:W-:Y:S04]  /*9010*/  BSSY.RECONVERGENT B7, `(.L_x_29) ;  /* 0x000000b000077945 */ /* 0x000fe80003800200 */
[----:B------:R-:W-:Y:S05]  /*9020*/  @P1 BRA `(.L_x_30) ;  /* 0x0000000000241947 */ /* 0x000fea0003800000 */
[----:B0-----:R-:W-:-:S05]  /*9030*/  IMAD.IADD R8, R1, 0x1, R6 ;  /* 0x0000000101087824 */ /* 0x001fca00078e0206 */
[----:B------:R-:W2:Y:S01]  /*9040*/  LDL.U8 R4, [R8+0x1a08] ;  /* 0x001a080008047983 */ /* 0x000ea20000100000 */
[----:B------:R-:W-:Y:S01]  /*9050*/  IMAD.MOV.U32 R12, RZ, RZ, 0x1 ;  /* 0x00000001ff0c7424 */ /* 0x000fe200078e00ff */
[----:B--2---:R-:W-:-:S13]  /*9060*/  ISETP.NE.AND P0, PT, R4, RZ, PT ;  /* 0x000000ff0400720c */ /* 0x004fda0003f05270 */
[C---:B------:R-:W-:Y:S01]  /*9070*/  @!P0 IMAD R9, R5.reuse, 0x4, R0 ;  /* 0x0000000405098824 */ /* 0x040fe200078e0200 */
[----:B------:R1:W-:Y:S01]  /*9080*/  @!P0 STL.U8 [R8+0x1a08], R12 ;  /* 0x001a080c08008387 */ /* 0x0003e20000100000 */
[----:B------:R-:W-:-:S03]  /*9090*/  @!P0 VIADD R4, R5, 0x1 ;  /* 0x0000000105048836 */ /* 0x000fc60000000000 */
[----:B------:R1:W-:Y:S01]  /*90a0*/  @!P0 STL [R9], R6 ;  /* 0x0000000609008387 */ /* 0x0003e20000100800 */
[----:B------:R-:W-:-:S07]  /*90b0*/  @!P0 IMAD.MOV.U32 R5, RZ, RZ, R4 ;  /* 0x000000ffff058224 */ /* 0x000fce00078e0004 */
.L_x_30:
[----:B------:R-:W-:Y:S05]  /*90c0*/  BSYNC.RECONVERGENT B7 ;  /* 0x0000000000077941 */ /* 0x000fea0003800200 */
.L_x_29:
[----:B0-----:R-:W2:Y:S02]  /*90d0*/  LDL.U8 R4, [R14+0x1a08] ;  /* 0x001a08000e047983 */ /* 0x001ea40000100000 */
[----:B--2---:R-:W-:-:S13]  /*90e0*/  ISETP.NE.AND P0, PT, R4, RZ, PT ;  /* 0x000000ff0400720c */ /* 0x004fda0003f05270 */
[----:B------:R-:W-:Y:S05]  /*90f0*/  @P0 BRA `(.L_x_31) ;  /* 0x00000000004c0947 */ /* 0x000fea0003800000 */
[----:B-1----:R-:W-:-:S05]  /*9100*/  IMAD.MOV.U32 R8, RZ, RZ, 0x1 ;  /* 0x00000001ff087424 */ /* 0x002fca00078e00ff */
[----:B------:R2:W-:Y:S04]  /*9110*/  STL.U8 [R14+0x1a08], R8 ;  /* 0x001a08080e007387 */ /* 0x0005e80000100000 */
[----:B------:R-:W3:Y:S02]  /*9120*/  LDL R9, [R1+0x1a04] ;  /* 0x001a040001097983 */ /* 0x000ee40000100800 */
[C---:B---3--:R-:W-:Y:S02]  /*9130*/  VIADD R4, R9.reuse, 0x1 ;  /* 0x0000000109047836 */ /* 0x048fe40000000000 */
[----:B------:R-:W-:-:S03]  /*9140*/  IMAD R6, R9, 0x4, R240 ;  /* 0x0000000409067824 */ /* 0x000fc600078e02f0 */
[----:B------:R2:W-:Y:S04]  /*9150*/  STL [R1+0x1a04], R4 ;  /* 0x001a040401007387 */ /* 0x0005e80000100800 */
[----:B------:R2:W-:Y:S01]  /*9160*/  STL [R6], R7 ;  /* 0x0000000706007387 */ /* 0x0005e20000100800 */
[----:B------:R-:W-:Y:S05]  /*9170*/  BRA `(.L_x_31) ;  /* 0x00000000002c7947 */ /* 0x000fea0003800000 */
.L_x_26:
[----:B------:R-:W-:-:S05]  /*9180*/  IMAD.IADD R8, R1, 0x1, R7 ;  /* 0x0000000101087824 */ /* 0x000fca00078e0207 */
[----:B------:R-:W2:Y:S02]  /*9190*/  LDL.U8 R4, [R8+0x1a08] ;  /* 0x001a080008047983 */ /* 0x000ea40000100000 */
[----:B--2---:R-:W-:-:S13]  /*91a0*/  ISETP.NE.AND P0, PT, R4, RZ, PT ;  /* 0x000000ff0400720c */ /* 0x004fda0003f05270 */
[----:B------:R-:W-:Y:S05]  /*91b0*/  @P0 BRA `(.L_x_31) ;  /* 0x00000000001c0947 */ /* 0x000fea0003800000 */
[----:B------:R-:W-:-:S05]  /*91c0*/  IMAD.MOV.U32 R12, RZ, RZ, 0x1 ;  /* 0x00000001ff0c7424 */ /* 0x000fca00078e00ff */
[----:B------:R0:W-:Y:S04]  /*91d0*/  STL.U8 [R8+0x1a08], R12 ;  /* 0x001a080c08007387 */ /* 0x0001e80000100000 */
[----:B------:R-:W2:Y:S02]  /*91e0*/  LDL R9, [R1+0x1a04] ;  /* 0x001a040001097983 */ /* 0x000ea40000100800 */
[C---:B--2---:R-:W-:Y:S02]  /*91f0*/  VIADD R4, R9.reuse, 0x1 ;  /* 0x0000000109047836 */ /* 0x044fe40000000000 */
[----:B------:R-:W-:-:S03]  /*9200*/  IMAD R6, R9, 0x4, R240 ;  /* 0x0000000409067824 */ /* 0x000fc600078e02f0 */
[----:B------:R0:W-:Y:S04]  /*9210*/  STL [R1+0x1a04], R4 ;  /* 0x001a040401007387 */ /* 0x0001e80000100800 */
[----:B------:R0:W-:Y:S02]  /*9220*/  STL [R6], R7 ;  /* 0x0000000706007387 */ /* 0x0001e40000100800 */
.L_x_31:
[----:B------:R-:W-:Y:S05]  /*9230*/  BSYNC.RECONVERGENT B1 ;  /* 0x0000000000017941 */ /* 0x000fea0003800200 */
.L_x_25:
[----:B------:R-:W-:-:S13]  /*9240*/  ISETP.NE.AND P0, PT, R5, RZ, PT ;  /* 0x000000ff0500720c */ /* 0x000fda0003f05270 */
[----:B------:R-:W-:Y:S05]  /*9250*/  @P0 BRA `(.L_x_32) ;  /* 0xfffffffc00000947 */ /* 0x000fea000383ffff */
.L_x_24:
[----:B------:R-:W-:Y:S05]  /*9260*/  BSYNC.RECONVERGENT B2 ;  /* 0x0000000000027941 */ /* 0x000fea0003800200 */
.L_x_22:
[----:B------:R-:W-:Y:S05]  /*9270*/  BSYNC.RELIABLE B3 ;  /* 0x0000000000037941 */ /* 0x000fea0003800100 */
.L_x_17:
[----:B------:R-:W-:-:S05]  /*9280*/  VIADD R13, R13, 0x1 ;  /* 0x000000010d0d7836 */ /* 0x000fca0000000000 */
[----:B------:R-:W-:-:S13]  /*9290*/  ISETP.NE.AND P0, PT, R13, R224, PT ;  /* 0x000000e00d00720c */ /* 0x000fda0003f05270 */
[----:B------:R-:W-:Y:S05]  /*92a0*/  @P0 BRA `(.L_x_33) ;  /* 0xfffffff800540947 */ /* 0x000fea000383ffff */
[----:B------:R-:W-:Y:S05]  /*92b0*/  BSYNC.RELIABLE B4 ;  /* 0x0000000000047941 */ /* 0x000fea0003800100 */
.L_x_16:
[----:B------:R-:W3:Y:S04]  /*92c0*/  LDL.128 R28, [R1+0x1a10] ;  /* 0x001a1000011c7983 */ /* 0x000ee80000100c00 */
[----:B------:R-:W4:Y:S04]  /*92d0*/  LDL.128 R32, [R1+0x1a20] ;  /* 0x001a200001207983 */ /* 0x000f280000100c00 */
[----:B012---:R-:W2:Y:S04]  /*92e0*/  LDL.128 R4, [R1+0x1a30] ;  /* 0x001a300001047983 */ /* 0x007ea80000100c00 */
[----:B------:R-:W2:Y:S04]  /*92f0*/  LDL.128 R40, [R1+0x1a40] ;  /* 0x001a400001287983 */ /* 0x000ea80000100c00 */
[----:B------:R-:W2:Y:S04]  /*9300*/  LDL.128 R44, [R1+0x1a50] ;  /* 0x001a5000012c7983 */ /* 0x000ea80000100c00 */
[----:B------:R-:W2:Y:S04]  /*9310*/  LDL.128 R48, [R1+0x1a60] ;  /* 0x001a600001307983 */ /* 0x000ea80000100c00 */
[----:B------:R-:W2:Y:S04]  /*9320*/  LDL.128 R52, [R1+0x1a70] ;  /* 0x001a700001347983 */ /* 0x000ea80000100c00 */
[----:B------:R-:W2:Y:S04]  /*9330*/  LDL.128 R56, [R1+0x1a80] ;  /* 0x001a800001387983 */ /* 0x000ea80000100c00 */
[----:B------:R-:W2:Y:S04]  /*9340*/  LDL.128 R60, [R1+0x1a90] ;  /* 0x001a9000013c7983 */ /* 0x000ea80000100c00 */
[----:B------:R-:W2:Y:S04]  /*9350*/  LDL.128 R64, [R1+0x1aa0] ;  /* 0x001aa00001407983 */ /* 0x000ea80000100c00 */
[----:B------:R-:W2:Y:S04]  /*9360*/  LDL.128 R24, [R1+0x1ae0] ;  /* 0x001ae00001187983 */ /* 0x000ea80000100c00 */
[----:B------:R0:W-:Y:S04]  /*9370*/  STL [R1+0x296c], R2 ;  /* 0x00296c0201007387 */ /* 0x0001e80000100800 */
[----:B------:R-:W2:Y:S04]  /*9380*/  LDL.128 R72, [R1+0x1af0] ;  /* 0x001af00001487983 */ /* 0x000ea80000100c00 */
[----:B------:R-:W-:Y:S04]  /*9390*/  STL [R1+0x2970], R3 ;  /* 0x0029700301007387 */ /* 0x000fe80000100800 */
        /* <DEDUP_REMOVED lines=9> */
[----:B------:R-:W2:Y:S04]  /*9430*/  LDL.64 R76, [R1+0x1c00] ;  /* 0x001c0000014c7983 */ /* 0x000ea80000100a00 */
        /* <DEDUP_REMOVED lines=13> */
[----:B------:R1:W5:Y:S04]  /*9510*/  LDL.128 R132, [R1+0x1880] ;  /* 0x0018800001847983 */ /* 0x0003680000100c00 */
[----:B------:R1:W5:Y:S04]  /*9520*/  LDL.128 R136, [R1+0x1890] ;  /* 0x0018900001887983 */ /* 0x0003680000100c00 */
[----:B------:R1:W5:Y:S04]  /*9530*/  LDL.128 R140, [R1+0x18a0] ;  /* 0x0018a000018c7983 */ /* 0x0003680000100c00 */
[----:B------:R1:W5:Y:S04]  /*9540*/  LDL.128 R144, [R1+0x18b0] ;  /* 0x0018b00001907983 */ /* 0x0003680000100c00 */
[----:B------:R1:W5:Y:S04]  /*9550*/  LDL.128 R148, [R1+0x18c0] ;  /* 0x0018c00001947983 */ /* 0x0003680000100c00 */
[----:B------:R1:W5:Y:S04]  /*9560*/  LDL.128 R152, [R1+0x18d0] ;  /* 0x0018d00001987983 */ /* 0x0003680000100c00 */
[----:B------:R1:W5:Y:S04]  /*9570*/  LDL.128 R156, [R1+0x18e0] ;  /* 0x0018e000019c7983 */ /* 0x0003680000100c00 */
[----:B------:R1:W5:Y:S04]  /*9580*/  LDL.128 R160, [R1+0x18f0] ;  /* 0x0018f00001a07983 */ /* 0x0003680000100c00 */
[----:B------:R1:W5:Y:S01]  /*9590*/  LDL.128 R164, [R1+0x1900] ;  /* 0x0019000001a47983 */ /* 0x0003620000100c00 */
[----:B---3--:R-:W-:-:S02]  /*95a0*/  PRMT R0, R28, 0x7770, RZ ;  /* 0x000077701c007816 */ /* 0x008fc400000000ff */
[----:B0-----:R-:W-:-:S03]  /*95b0*/  PRMT R2, R28, 0x7772, RZ ;  /* 0x000077721c027816 */ /* 0x001fc600000000ff */
[----:B------:R0:W-:Y:S02]  /*95c0*/  STL [R1+0x22c4], R0 ;  /* 0x0022c40001007387 */ /* 0x0001e40000100800 */
[----:B0-----:R-:W-:Y:S02]  /*95d0*/  PRMT R0, R28, 0x7773, RZ ;  /* 0x000077731c007816 */ /* 0x001fe400000000ff */
[----:B------:R0:W-:Y:S04]  /*95e0*/  STL [R1+0x22bc], R2 ;  /* 0x0022bc0201007387 */ /* 0x0001e80000100800 */
[----:B------:R3:W-:Y:S01]  /*95f0*/  STL [R1+0x22b8], R0 ;  /* 0x0022b80001007387 */ /* 0x0007e20000100800 */
[C---:B0-----:R-:W-:Y:S02]  /*9600*/  PRMT R2, R29.reuse, 0x7771, RZ ;  /* 0x000077711d027816 */ /* 0x041fe400000000ff */
[----:B---3--:R-:W-:-:S03]  /*9610*/  PRMT R0, R29, 0x7772, RZ ;  /* 0x000077721d007816 */ /* 0x008fc600000000ff */
[----:B------:R0:W-:Y:S04]  /*9620*/  STL [R1+0x22b0], R2 ;  /* 0x0022b00201007387 */ /* 0x0001e80000100800 */
[----:B------:R3:W-:Y:S01]  /*9630*/  STL [R1+0x22ac], R0 ;  /* 0x0022ac0001007387 */ /* 0x0007e20000100800 */
[C---:B0-----:R-:W-:Y:S02]  /*9640*/  PRMT R2, R30.reuse, 0x7770, RZ ;  /* 0x000077701e027816 */ /* 0x041fe400000000ff */
[----:B---3--:R-:W-:-:S03]  /*9650*/  PRMT R0, R30, 0x7771, RZ ;  /* 0x000077711e007816 */ /* 0x008fc600000000ff */
[----:B------:R0:W-:Y:S04]  /*9660*/  STL [R1+0x22a4], R2 ;  /* 0x0022a40201007387 */ /* 0x0001e80000100800 */
[----:B------:R3:W-:Y:S01]  /*9670*/  STL [R1+0x22a0], R0 ;  /* 0x0022a00001007387 */ /* 0x0007e20000100800 */
[----:B0-----:R-:W-:Y:S02]  /*9680*/  PRMT R2, R30, 0x7773, RZ ;  /* 0x000077731e027816 */ /* 0x001fe400000000ff */
[----:B---3--:R-:W-:-:S03]  /*9690*/  PRMT R0, R31, 0x7770, RZ ;  /* 0x000077701f007816 */ /* 0x008fc600000000ff */
[----:B------:R0:W-:Y:S04]  /*96a0*/  STL [R1+0x2298], R2 ;  /* 0x0022980201007387 */ /* 0x0001e80000100800 */
[----:B------:R3:W-:Y:S01]  /*96b0*/  STL [R1+0x2294], R0 ;  /* 0x0022940001007387 */ /* 0x0007e20000100800 */
[C---:B0-----:R-:W-:Y:S02]  /*96c0*/  PRMT R2, R31.reuse, 0x7772, RZ ;  /* 0x000077721f027816 */ /* 0x041fe400000000ff */
[----:B---3--:R-:W-:-:S03]  /*96d0*/  PRMT R0, R31, 0x7773, RZ ;  /* 0x000077731f007816 */ /* 0x008fc600000000ff */
[----:B------:R4:W-:Y:S04]  /*96e0*/  STL [R1+0x228c], R2 ;  /* 0x00228c0201007387 */ /* 0x0009e80000100800 */
[----:B------:R0:W-:Y:S01]  /*96f0*/  STL [R1+0x2288], R0 ;  /* 0x0022880001007387 */ /* 0x0001e20000100800 */
[----:B------:R-:W-:Y:S02]  /*9700*/  PRMT R3, R28, 0x7771, RZ ;  /* 0x000077711c037816 */ /* 0x000fe400000000ff */
[C---:B----4-:R-:W-:Y:S02]  /*9710*/  PRMT R2, R32.reuse, 0x7770, RZ ;  /* 0x0000777020027816 */ /* 0x050fe400000000ff */
[----:B0-----:R-:W-:-:S03]  /*9720*/  PRMT R0, R32, 0x7771, RZ ;  /* 0x0000777120007816 */ /* 0x001fc600000000ff */
[----:B------:R0:W-:Y:S04]  /*9730*/  STL [R1+0x2284], R2 ;  /* 0x0022840201007387 */ /* 0x0001e80000100800 */
[----:B------:R3:W-:Y:S01]  /*9740*/  STL [R1+0x2280], R0 ;  /* 0x0022800001007387 */ /* 0x0007e20000100800 */
[----:B0-----:R-:W-:Y:S02]  /*9750*/  PRMT R2, R32, 0x7773, RZ ;  /* 0x0000777320027816 */ /* 0x001fe400000000ff */
[----:B---3--:R-:W-:Y:S01]  /*9760*/  PRMT R0, R33, 0x7770, RZ ;  /* 0x0000777021007816 */ /* 0x008fe200000000ff */
[----:B------:R0:W-:Y:S04]  /*9770*/  STL [R1+0x22c0], R3 ;  /* 0x0022c00301007387 */ /* 0x0001e80000100800 */
[----:B------:R3:W-:Y:S04]  /*9780*/  STL [R1+0x2274], R0 ;  /* 0x0022740001007387 */ /* 0x0007e80000100800 */
[----:B------:R4:W-:Y:S01]  /*9790*/  STL [R1+0x2278], R2 ;  /* 0x0022780201007387 */ /* 0x0009e20000100800 */
[----:B0-----:R-:W-:-:S02]  /*97a0*/  PRMT R3, R29, 0x7770, RZ ;  /* 0x000077701d037816 */ /* 0x001fc400000000ff */
[----:B---3--:R-:W-:-:S03]  /*97b0*/  PRMT R0, R34, 0x7770, RZ ;  /* 0x0000777022007816 */ /* 0x008fc600000000ff */
[----:B------:R0:W-:Y:S01]  /*97c0*/  STL [R1+0x22b4], R3 ;  /* 0x0022b40301007387 */ /* 0x0001e20000100800 */
[----:B----4-:R-:W-:-:S03]  /*97d0*/  PRMT R2, R34, 0x7771, RZ ;  /* 0x0000777122027816 */ /* 0x010fc600000000ff */
[----:B------:R3:W-:Y:S04]  /*97e0*/  STL [R1+0x2264], R0 ;  /* 0x0022640001007387 */ /* 0x0007e80000100800 */
[----:B------:R4:W-:Y:S01]  /*97f0*/  STL [R1+0x2260], R2 ;  /* 0x0022600201007387 */ /* 0x0009e20000100800 */
[----:B0-----:R-:W-:Y:S02]  /*9800*/  PRMT R3, R29, 0x7773, RZ ;  /* 0x000077731d037816 */ /* 0x001fe400000000ff */
        /* <DEDUP_REMOVED lines=11> */
[----:B0-----:R-:W-:-:S03]  /*98c0*/  PRMT R3, R31, 0x7771, RZ ;  /* 0x000077711f037816 */ /* 0x001fc600000000ff */
[----:B------:R-:W4:Y:S01]  /*98d0*/  LDL.128 R28, [R1+0x1b40] ;  /* 0x001b4000011c7983 */ /* 0x000f220000100c00 */
[C---:B--2---:R-:W-:Y:S02]  /*98e0*/  PRMT R0, R4.reuse, 0x7770, RZ ;  /* 0x0000777004007816 */ /* 0x044fe400000000ff */
[----:B---3--:R-:W-:Y:S01]  /*98f0*/  PRMT R2, R4, 0x7772, RZ ;  /* 0x0000777204027816 */ /* 0x008fe200000000ff */
[----:B------:R0:W-:Y:S04]  /*9900*/  STL [R1+0x2290], R3 ;  /* 0x0022900301007387 */ /* 0x0001e80000100800 */
[----:B------:R2:W-:Y:S04]  /*9910*/  STL [R1+0x2244], R0 ;  /* 0x0022440001007387 */ /* 0x0005e80000100800 */
[----:B------:R3:W-:Y:S01]  /*9920*/  STL [R1+0x223c], R2 ;  /* 0x00223c0201007387 */ /* 0x0007e20000100800 */
[----:B0-----:R-:W-:-:S02]  /*9930*/  PRMT R3, R32, 0x7772, RZ ;  /* 0x0000777220037816 */ /* 0x001fc400000000ff */
[----:B--2---:R-:W-:-:S03]  /*9940*/  PRMT R0, R4, 0x7773, RZ ;  /* 0x0000777304007816 */ /* 0x004fc600000000ff */
[----:B------:R0:W-:Y:S01]  /*9950*/  STL [R1+0x227c], R3 ;  /* 0x00227c0301007387 */ /* 0x0001e20000100800 */
[----:B---3--:R-:W-:-:S03]  /*9960*/  PRMT R2, R5, 0x7771, RZ ;  /* 0x0000777105027816 */ /* 0x008fc600000000ff */
[----:B------:R2:W-:Y:S04]  /*9970*/  STL [R1+0x2238], R0 ;  /* 0x0022380001007387 */ /* 0x0005e80000100800 */
[----:B------:R3:W-:Y:S01]  /*9980*/  STL [R1+0x2230], R2 ;  /* 0x0022300201007387 */ /* 0x0007e20000100800 */
[----:B0-----:R-:W-:Y:S02]  /*9990*/  PRMT R3, R33, 0x7773, RZ ;  /* 0x0000777321037816 */ /* 0x001fe400000000ff */
        /* <DEDUP_REMOVED lines=42> */
[----:B------:R-:W-:Y:S01]  /*9c40*/  PRMT R78, R33, 0x7771, RZ ;  /* 0x00007771214e7816 */ /* 0x000fe200000000ff */
[----:B------:R-:W4:Y:S01]  /*9c50*/  LDL.128 R4, [R1+0x1b70] ;  /* 0x001b700001047983 */ /* 0x000f220000100c00 */
[----:B--2---:R-:W-:Y:S02]  /*9c60*/  PRMT R0, R42, 0x7773, RZ ;  /* 0x000077732a007816 */ /* 0x004fe400000000ff */
        /* <DEDUP_REMOVED lines=31> */
[C---:B--2---:R-:W-:Y:S02]  /*9e60*/  PRMT R0, R46.reuse, 0x7771, RZ ;  /* 0x000077712e007816 */ /* 0x044fe400000000ff */
[----:B---3--:R-:W-:Y:S01]  /*9e70*/  PRMT R2, R46, 0x7773, RZ ;  /* 0x000077732e027816 */ /* 0x008fe200000000ff */
[----:B------:R0:W-:Y:S04]  /*9e80*/  STL [R1+0x21d0], R3 ;  /* 0x0021d00301007387 */ /* 0x0001e80000100800 */
        /* <DEDUP_REMOVED lines=60> */
[----:B------:R-:W-:Y:S02]  /*a250*/  PRMT R251, R64, 0x7773, RZ ;  /* 0x0000777340fb7816 */ /* 0x000fe400000000ff */
[----:B------:R-:W-:Y:S02]  /*a260*/  PRMT R250, R65, 0x7770, RZ ;  /* 0x0000777041fa7816 */ /* 0x000fe400000000ff */
[----:B--2---:R-:W-:-:S02]  /*a270*/  PRMT R0, R53, 0x7772, RZ ;  /* 0x0000777235007816 */ /* 0x004fc400000000ff */
[----:B---3--:R-:W-:Y:S01]  /*a280*/  PRMT R2, R54, 0x7770, RZ ;  /* 0x0000777036027816 */ /* 0x008fe200000000ff */
[----:B------:R0:W-:Y:S04]  /*a290*/  STL [R1+0x2150], R3 ;  /* 0x0021500301007387 */ /* 0x0001e80000100800 */
[----:B------:R2:W-:Y:S04]  /*a2a0*/  STL [R1+0x212c], R0 ;  /* 0x00212c0001007387 */ /* 0x0005e80000100800 */
[----:B------:R3:W-:Y:S01]  /*a2b0*/  STL [R1+0x2124], R2 ;  /* 0x0021240201007387 */ /* 0x0007e20000100800 */
[----:B0-----:R-:W-:-:S02]  /*a2c0*/  PRMT R3, R52, 0x7771, RZ ;  /* 0x0000777134037816 */ /* 0x001fc400000000ff */
[C---:B------:R-:W-:Y:S02]  /*a2d0*/  PRMT R249, R65.reuse, 0x7771, RZ ;  /* 0x0000777141f97816 */ /* 0x040fe400000000ff */
[C---:B------:R-:W-:Y:S02]  /*a2e0*/  PRMT R248, R65.reuse, 0x7772, RZ ;  /* 0x0000777241f87816 */ /* 0x040fe400000000ff */
[----:B------:R-:W-:Y:S02]  /*a2f0*/  PRMT R247, R65, 0x7773, RZ ;  /* 0x0000777341f77816 */ /* 0x000fe400000000ff */
[C---:B------:R-:W-:Y:S02]  /*a300*/  PRMT R246, R66.reuse, 0x7770, RZ ;  /* 0x0000777042f67816 */ /* 0x040fe400000000ff */
[C---:B------:R-:W-:Y:S02]  /*a310*/  PRMT R245, R66.reuse, 0x7771, RZ ;  /* 0x0000777142f57816 */ /* 0x040fe400000000ff */
[----:B------:R-:W-:-:S02]  /*a320*/  PRMT R244, R66, 0x7772, RZ ;  /* 0x0000777242f47816 */ /* 0x000fc400000000ff */
[----:B------:R-:W-:Y:S02]  /*a330*/  PRMT R243, R66, 0x7773, RZ ;  /* 0x0000777342f37816 */ /* 0x000fe400000000ff */
[C---:B------:R-:W-:Y:S02]  /*a340*/  PRMT R242, R67.reuse, 0x7770, RZ ;  /* 0x0000777043f27816 */ /* 0x040fe400000000ff */
[C---:B------:R-:W-:Y:S02]  /*a350*/  PRMT R241, R67.reuse, 0x7771, RZ ;  /* 0x0000777143f17816 */ /* 0x040fe400000000ff */
[C---:B------:R-:W-:Y:S02]  /*a360*/  PRMT R239, R67.reuse, 0x7772, RZ ;  /* 0x0000777243ef7816 */ /* 0x040fe400000000ff */
[----:B------:R-:W-:Y:S01]  /*a370*/  PRMT R238, R67, 0x7773, RZ ;  /* 0x0000777343ee7816 */ /* 0x000fe200000000ff */
[----:B------:R-:W-:Y:S01]  /*a380*/  STL [R1+0x2e78], R252 ;  /* 0x002e78fc01007387 */ /* 0x000fe20000100800 */
[----:B--2---:R-:W-:-:S02]  /*a390*/  PRMT R0, R54, 0x7771, RZ ;  /* 0x0000777136007816 */ /* 0x004fc400000000ff */
[----:B---3--:R-:W-:Y:S01]  /*a3a0*/  PRMT R2, R54, 0x7773, RZ ;  /* 0x0000777336027816 */ /* 0x008fe200000000ff */
[----:B------:R0:W-:Y:S04]  /*a3b0*/  STL [R1+0x2140], R3 ;  /* 0x0021400301007387 */ /* 0x0001e80000100800 */
[----:B------:R2:W-:Y:S04]  /*a3c0*/  STL [R1+0x2120], R0 ;  /* 0x0021200001007387 */ /* 0x0005e80000100800 */
[----:B------:R3:W-:Y:S01]  /*a3d0*/  STL [R1+0x2118], R2 ;  /* 0x0021180201007387 */ /* 0x0007e20000100800 */
[----:B0-----:R-:W-:-:S03]  /*a3e0*/  PRMT R3, R53, 0x7770, RZ ;  /* 0x0000777035037816 */ /* 0x001fc600000000ff */
[----:B------:R-:W-:Y:S01]  /*a3f0*/  STL [R1+0x2e80], R252 ;  /* 0x002e80fc01007387 */ /* 0x000fe20000100800 */
[----:B--2---:R-:W-:-:S03]  /*a400*/  PRMT R0, R55, 0x7770, RZ ;  /* 0x0000777037007816 */ /* 0x004fc600000000ff */
[----:B------:R-:W-:Y:S01]  /*a410*/  STL [R1+0x2e88], R252 ;  /* 0x002e88fc01007387 */ /* 0x000fe20000100800 */
[----:B---3--:R-:W-:-:S03]  /*a420*/  PRMT R2, R55, 0x7772, RZ ;  /* 0x0000777237027816 */ /* 0x008fc600000000ff */
        /* <DEDUP_REMOVED lines=106> */
[----:B------:R-:W-:Y:S01]  /*aad0*/  STL [R1+0x2f60], R252 ;  /* 0x002f60fc01007387 */ /* 0x000fe20000100800 */
[----:B0-----:R-:W-:-:S03]  /*aae0*/  PRMT R3, R27, 0x7770, RZ ;  /* 0x000077701b037816 */ /* 0x001fc600000000ff */
[----:B------:R-:W-:Y:S01]  /*aaf0*/  STL [R1+0x2f68], R252 ;  /* 0x002f68fc01007387 */ /* 0x000fe20000100800 */
[----:B--2---:R-:W-:-:S03]  /*ab00*/  PRMT R0, R26, 0x7773, RZ ;  /* 0x000077731a007816 */ /* 0x004fc600000000ff */
        /* <DEDUP_REMOVED lines=25> */
[----:B------:R2:W-:Y:S04]  /*aca0*/  STL [R1+0x23d8], R0 ;  /* 0x0023d80001007387 */ /* 0x0005e80000100800 */
[----:B------:R-:W3:Y:S01]  /*acb0*/  LDL.128 R48, [R1+0x1ba0] ;  /* 0x001ba00001307983 */ /* 0x000ee20000100c00 */
[----:B0-----:R-:W-:-:S03]  /*acc0*/  PRMT R2, R27, 0x7771, RZ ;  /* 0x000077711b027816 */ /* 0x001fc600000000ff */
[----:B------:R0:W-:Y:S01]  /*acd0*/  STL [R1+0x23e0], R3 ;  /* 0x0023e00301007387 */ /* 0x0001e20000100800 */
[----:B--2---:R-:W-:-:S03]  /*ace0*/  PRMT R0, R27, 0x7772, RZ ;  /* 0x000077721b007816 */ /* 0x004fc600000000ff */
[----:B------:R2:W-:Y:S01]  /*acf0*/  STL [R1+0x23e8], R2 ;  /* 0x0023e80201007387 */ /* 0x0005e20000100800 */
[C---:B------:R-:W-:Y:S02]  /*ad00*/  PRMT R237, R68.reuse, 0x7770, RZ ;  /* 0x0000777044ed7816 */ /* 0x040fe400000000ff */
[C---:B------:R-:W-:Y:S01]  /*ad10*/  PRMT R236, R68.reuse, 0x7771, RZ ;  /* 0x0000777144ec7816 */ /* 0x040fe200000000ff */
[----:B------:R-:W3:Y:S01]  /*ad20*/  LDL.128 R52, [R1+0x1bb0] ;  /* 0x001bb00001347983 */ /* 0x000ee20000100c00 */
[----:B0-----:R-:W-:Y:S02]  /*ad30*/  PRMT R3, R27, 0x7773, RZ ;  /* 0x000077731b037816 */ /* 0x001fe400000000ff */
[----:B------:R-:W-:Y:S01]  /*ad40*/  PRMT R231, R68, 0x7772, RZ ;  /* 0x0000777244e77816 */ /* 0x000fe200000000ff */
[----:B------:R-:W3:Y:S01]  /*ad50*/  LDL.128 R56, [R1+0x1bc0] ;  /* 0x001bc00001387983 */ /* 0x000ee20000100c00 */
[----:B--2---:R-:W-:-:S03]  /*ad60*/  PRMT R2, R72, 0x7770, RZ ;  /* 0x0000777048027816 */ /* 0x004fc600000000ff */
[----:B------:R0:W-:Y:S04]  /*ad70*/  STL [R1+0x23f0], R0 ;  /* 0x0023f00001007387 */ /* 0x0001e80000100800 */
[----:B------:R2:W-:Y:S04]  /*ad80*/  STL [R1+0x23ec], R3 ;  /* 0x0023ec0301007387 */ /* 0x0005e80000100800 */
[----:B------:R1:W-:Y:S01]  /*ad90*/  STL [R1+0x23f4], R2 ;  /* 0x0023f40201007387 */ /* 0x0003e20000100800 */
[----:B0-----:R-:W-:Y:S02]  /*ada0*/  PRMT R0, R72, 0x7771, RZ ;  /* 0x0000777148007816 */ /* 0x001fe400000000ff */
[----:B------:R-:W-:Y:S01]  /*adb0*/  PRMT R230, R68, 0x7773, RZ ;  /* 0x0000777344e67816 */ /* 0x000fe200000000ff */
[----:B------:R-:W3:Y:S01]  /*adc0*/  LDL.128 R60, [R1+0x1bd0] ;  /* 0x001bd000013c7983 */ /* 0x000ee20000100c00 */
[----:B--2---:R-:W-:-:S02]  /*add0*/  PRMT R3, R72, 0x7772, RZ ;  /* 0x0000777248037816 */ /* 0x004fc400000000ff */
[----:B------:R-:W-:Y:S01]  /*ade0*/  PRMT R229, R69, 0x7770, RZ ;  /* 0x0000777045e57816 */ /* 0x000fe200000000ff */
[----:B------:R-:W2:Y:S01]  /*adf0*/  LDL.128 R64, [R1+0x1be0] ;  /* 0x001be00001407983 */ /* 0x000ea20000100c00 */
[----:B-1----:R-:W-:-:S03]  /*ae00*/  PRMT R2, R72, 0x7773, RZ ;  /* 0x0000777348027816 */ /* 0x002fc600000000ff */
[----:B------:R0:W-:Y:S04]  /*ae10*/  STL [R1+0x23f8], R0 ;  /* 0x0023f80001007387 */ /* 0x0001e80000100800 */
[----:B------:R1:W-:Y:S04]  /*ae20*/  STL [R1+0x2400], R3 ;  /* 0x0024000301007387 */ /* 0x0003e80000100800 */
[----:B------:R4:W-:Y:S01]  /*ae30*/  STL [R1+0x23fc], R2 ;  /* 0x0023fc0201007387 */ /* 0x0009e20000100800 */
[C---:B0-----:R-:W-:Y:S02]  /*ae40*/  PRMT R0, R73.reuse, 0x7770, RZ ;  /* 0x0000777049007816 */ /* 0x041fe400000000ff */
[----:B-1----:R-:W-:-:S03]  /*ae50*/  PRMT R3, R73, 0x7771, RZ ;  /* 0x0000777149037816 */ /* 0x002fc600000000ff */
[----:B------:R0:W-:Y:S01]  /*ae60*/  STL [R1+0x2404], R0 ;  /* 0x0024040001007387 */ /* 0x0001e20000100800 */
[----:B----4-:R-:W-:-:S03]  /*ae70*/  PRMT R2, R73, 0x7772, RZ ;  /* 0x0000777249027816 */ /* 0x010fc600000000ff */
[----:B------:R1:W-:Y:S04]  /*ae80*/  STL [R1+0x2408], R3 ;  /* 0x0024080301007387 */ /* 0x0003e80000100800 */
[----:B------:R4:W-:Y:S01]  /*ae90*/  STL [R1+0x2410], R2 ;  /* 0x0024100201007387 */ /* 0x0009e20000100800 */
[----:B0-----:R-:W-:Y:S02]  /*aea0*/  PRMT R0, R73, 0x7773, RZ ;  /* 0x0000777349007816 */ /* 0x001fe400000000ff */
[----:B-1----:R-:W-:-:S03]  /*aeb0*/  PRMT R3, R74, 0x7770, RZ ;  /* 0x000077704a037816 */ /* 0x002fc600000000ff */
[----:B------:R0:W-:Y:S01]  /*aec0*/  STL [R1+0x240c], R0 ;  /* 0x00240c0001007387 */ /* 0x0001e20000100800 */
[----:B----4-:R-:W-:-:S03]  /*aed0*/  PRMT R2, R74, 0x7771, RZ ;  /* 0x000077714a027816 */ /* 0x010fc600000000ff */
        /* <DEDUP_REMOVED lines=15> */
[C---:B------:R-:W-:Y:S02]  /*afd0*/  PRMT R228, R69.reuse, 0x7771, RZ ;  /* 0x0000777145e47816 */ /* 0x040fe400000000ff */
[C---:B------:R-:W-:Y:S02]  /*afe0*/  PRMT R227, R69.reuse, 0x7772, RZ ;  /* 0x0000777245e37816 */ /* 0x040fe400000000ff */
[----:B------:R-:W-:-:S02]  /*aff0*/  PRMT R226, R69, 0x7773, RZ ;  /* 0x0000777345e27816 */ /* 0x000fc400000000ff */
[C---:B------:R-:W-:Y:S02]  /*b000*/  PRMT R225, R70.reuse, 0x7770, RZ ;  /* 0x0000777046e17816 */ /* 0x040fe400000000ff */
[C---:B------:R-:W-:Y:S02]  /*b010*/  PRMT R224, R70.reuse, 0x7771, RZ ;  /* 0x0000777146e07816 */ /* 0x040fe400000000ff */
[C---:B------:R-:W-:Y:S02]  /*b020*/  PRMT R223, R70.reuse, 0x7772, RZ ;  /* 0x0000777246df7816 */ /* 0x040fe400000000ff */
[----:B------:R-:W-:Y:S02]  /*b030*/  PRMT R222, R70, 0x7773, RZ ;  /* 0x0000777346de7816 */ /* 0x000fe400000000ff */
[C---:B------:R-:W-:Y:S02]  /*b040*/  PRMT R221, R71.reuse, 0x7770, RZ ;  /* 0x0000777047dd7816 */ /* 0x040fe400000000ff */
[----:B------:R-:W-:-:S02]  /*b050*/  PRMT R220, R71, 0x7771, RZ ;  /* 0x0000777147dc7816 */ /* 0x000fc400000000ff */
[C---:B------:R-:W-:Y:S02]  /*b060*/  PRMT R219, R71.reuse, 0x7772, RZ ;  /* 0x0000777247db7816 */ /* 0x040fe400000000ff */
[----:B------:R-:W-:Y:S02]  /*b070*/  PRMT R218, R71, 0x7773, RZ ;  /* 0x0000777347da7816 */ /* 0x000fe400000000ff */
[C---:B------:R-:W-:Y:S02]  /*b080*/  PRMT R217, R196.reuse, 0x7770, RZ ;  /* 0x00007770c4d97816 */ /* 0x040fe400000000ff */
[----:B------:R-:W-:Y:S01]  /*b090*/  PRMT R216, R196, 0x7771, RZ ;  /* 0x00007771c4d87816 */ /* 0x000fe200000000ff */
[----:B------:R-:W-:Y:S01]  /*b0a0*/  STL [R1+0x2ee4], R237 ;  /* 0x002ee4ed01007387 */ /* 0x000fe20000100800 */
[C---:B-1----:R-:W-:Y:S02]  /*b0b0*/  PRMT R3, R20.reuse, 0x7771, RZ ;  /* 0x0000777114037816 */ /* 0x042fe400000000ff */
[C---:B----4-:R-:W-:Y:S01]  /*b0c0*/  PRMT R2, R20.reuse, 0x7772, RZ ;  /* 0x0000777214027816 */ /* 0x050fe200000000ff */
[----:B------:R0:W-:Y:S04]  /*b0d0*/  STL [R1+0x2434], R0 ;  /* 0x0024340001007387 */ /* 0x0001e80000100800 */
[----:B------:R1:W-:Y:S04]  /*b0e0*/  STL [R1+0x2438], R3 ;  /* 0x0024380301007387 */ /* 0x0003e80000100800 */
[----:B------:R4:W-:Y:S01]  /*b0f0*/  STL [R1+0x2440], R2 ;  /* 0x0024400201007387 */ /* 0x0009e20000100800 */
[----:B0-----:R-:W-:-:S03]  /*b100*/  PRMT R0, R20, 0x7773, RZ ;  /* 0x0000777314007816 */ /* 0x001fc600000000ff */
[----:B------:R-:W-:Y:S01]  /*b110*/  STL [R1+0x2e4c], R236 ;  /* 0x002e4cec01007387 */ /* 0x000fe20000100800 */
[----:B-1----:R-:W-:-:S03]  /*b120*/  PRMT R3, R21, 0x7770, RZ ;  /* 0x0000777015037816 */ /* 0x002fc600000000ff */
[----:B------:R-:W-:Y:S01]  /*b130*/  STL [R1+0x2eec], R236 ;  /* 0x002eecec01007387 */ /* 0x000fe20000100800 */
[----:B----4-:R-:W-:-:S03]  /*b140*/  PRMT R2, R21, 0x7771, RZ ;  /* 0x0000777115027816 */ /* 0x010fc600000000ff */
        /* <DEDUP_REMOVED lines=214> */
[----:B------:R1:W-:Y:S01]  /*beb0*/  STL [R1+0x24ec], R2 ;  /* 0x0024ec0201007387 */ /* 0x0003e20000100800 */
[----:B0-----:R-:W-:-:S03]  /*bec0*/  PRMT R0, R8, 0x7770, RZ ;  /* 0x0000777008007816 */ /* 0x001fc600000000ff */
[----:B------:R-:W4:Y:S01]  /*bed0*/  LDL.128 R68, [R1+0x1bf0] ;  /* 0x001bf00001447983 */ /* 0x000f220000100c00 */
[C---:B------:R-:W-:Y:S02]  /*bee0*/  PRMT R212, R196.reuse, 0x7772, RZ ;  /* 0x00007772c4d47816 */ /* 0x040fe400000000ff */
[----:B------:R-:W-:Y:S01]  /*bef0*/  PRMT R211, R196, 0x7773, RZ ;  /* 0x00007773c4d37816 */ /* 0x000fe200000000ff */
[----:B------:R-:W4:Y:S01]  /*bf00*/  LDL.128 R20, [R1+0x1260] ;  /* 0x0012600001147983 */ /* 0x000f220000100c00 */
[----:B-1----:R-:W-:-:S03]  /*bf10*/  PRMT R2, R8, 0x7772, RZ ;  /* 0x0000777208027816 */ /* 0x002fc600000000ff */
[----:B------:R0:W-:Y:S01]  /*bf20*/  STL [R1+0x24f4], R0 ;  /* 0x0024f40001007387 */ /* 0x0001e20000100800 */
[----:B------:R-:W-:-:S03]  /*bf30*/  PRMT R3, R8, 0x7771, RZ ;  /* 0x0000777108037816 */ /* 0x000fc600000000ff */
[----:B------:R1:W-:Y:S01]  /*bf40*/  STL [R1+0x2500], R2 ;  /* 0x0025000201007387 */ /* 0x0003e20000100800 */
[C---:B------:R-:W-:Y:S02]  /*bf50*/  PRMT R210, R197.reuse, 0x7770, RZ ;  /* 0x00007770c5d27816 */ /* 0x040fe400000000ff */
[C---:B------:R-:W-:Y:S01]  /*bf60*/  PRMT R209, R197.reuse, 0x7771, RZ ;  /* 0x00007771c5d17816 */ /* 0x040fe200000000ff */
[----:B------:R-:W4:Y:S01]  /*bf70*/  LDL.128 R16, [R1+0x1270] ;  /* 0x0012700001107983 */ /* 0x000f220000100c00 */
[----:B0-----:R-:W-:Y:S02]  /*bf80*/  PRMT R0, R8, 0x7773, RZ ;  /* 0x0000777308007816 */ /* 0x001fe400000000ff */
[----:B------:R-:W-:Y:S01]  /*bf90*/  PRMT R208, R197, 0x7772, RZ ;  /* 0x00007772c5d07816 */ /* 0x000fe200000000ff */
[----:B------:R-:W4:Y:S01]  /*bfa0*/  LDL.128 R12, [R1+0x1280] ;  /* 0x00128000010c7983 */ /* 0x000f220000100c00 */
[----:B-1----:R-:W-:-:S03]  /*bfb0*/  PRMT R2, R9, 0x7771, RZ ;  /* 0x0000777109027816 */ /* 0x002fc600000000ff */
[----:B------:R0:W-:Y:S04]  /*bfc0*/  STL [R1+0x24f8], R3 ;  /* 0x0024f80301007387 */ /* 0x0001e80000100800 */
[----:B------:R1:W-:Y:S04]  /*bfd0*/  STL [R1+0x24fc], R0 ;  /* 0x0024fc0001007387 */ /* 0x0003e80000100800 */
[----:B------:R3:W-:Y:S01]  /*bfe0*/  STL [R1+0x2508], R2 ;  /* 0x0025080201007387 */ /* 0x0007e20000100800 */
[----:B0-----:R-:W-:Y:S02]  /*bff0*/  PRMT R3, R9, 0x7770, RZ ;  /* 0x0000777009037816 */ /* 0x001fe400000000ff */
[----:B------:R-:W-:Y:S01]  /*c000*/  PRMT R207, R197, 0x7773, RZ ;  /* 0x00007773c5cf7816 */ /* 0x000fe200000000ff */
[----:B------:R-:W4:Y:S01]  /*c010*/  LDL.128 R72, [R1+0x1370] ;  /* 0x0013700001487983 */ /* 0x000f220000100c00 */
[----:B-1----:R-:W-:-:S02]  /*c020*/  PRMT R0, R9, 0x7772, RZ ;  /* 0x0000777209007816 */ /* 0x002fc400000000ff */
[----:B---3--:R-:W-:Y:S01]  /*c030*/  PRMT R2, R10, 0x7770, RZ ;  /* 0x000077700a027816 */ /* 0x008fe200000000ff */
[----:B------:R0:W-:Y:S04]  /*c040*/  STL [R1+0x2504], R3 ;  /* 0x0025040301007387 */ /* 0x0001e80000100800 */
[----:B------:R1:W-:Y:S04]  /*c050*/  STL [R1+0x2510], R0 ;  /* 0x0025100001007387 */ /* 0x0003e80000100800 */
[----:B------:R3:W-:Y:S01]  /*c060*/  STL [R1+0x2514], R2 ;  /* 0x0025140201007387 */ /* 0x0007e20000100800 */
[----:B0-----:R-:W-:-:S02]  /*c070*/  PRMT R3, R9, 0x7773, RZ ;  /* 0x0000777309037816 */ /* 0x001fc400000000ff */
[C---:B-1----:R-:W-:Y:S02]  /*c080*/  PRMT R0, R10.reuse, 0x7771, RZ ;  /* 0x000077710a007816 */ /* 0x042fe400000000ff */
[C---:B---3--:R-:W-:Y:S01]  /*c090*/  PRMT R2, R10.reuse, 0x7773, RZ ;  /* 0x000077730a027816 */ /* 0x048fe200000000ff */
        /* <DEDUP_REMOVED lines=10> */
[----:B-1----:R-:W-:Y:S02]  /*c140*/  PRMT R0, R11, 0x7773, RZ ;  /* 0x000077730b007816 */ /* 0x002fe400000000ff */
[C---:B---3--:R-:W-:Y:S01]  /*c150*/  PRMT R2, R28.reuse, 0x7770, RZ ;  /* 0x000077701c027816 */ /* 0x048fe200000000ff */
[----:B------:R0:W-:Y:S04]  /*c160*/  STL [R1+0x2528], R3 ;  /* 0x0025280301007387 */ /* 0x0001e80000100800 */
[----:B------:R1:W-:Y:S04]  /*c170*/  STL [R1+0x252c], R0 ;  /* 0x00252c0001007387 */ /* 0x0003e80000100800 */
[----:B------:R3:W-:Y:S01]  /*c180*/  STL [R1+0x2534], R2 ;  /* 0x0025340201007387 */ /* 0x0007e20000100800 */
[----:B0-----:R-:W-:-:S02]  /*c190*/  PRMT R3, R28, 0x7772, RZ ;  /* 0x000077721c037816 */ /* 0x001fc400000000ff */
[----:B------:R-:W-:Y:S01]  /*c1a0*/  PRMT R206, R198, 0x7770, RZ ;  /* 0x00007770c6ce7816 */ /* 0x000fe200000000ff */
[----:B------:R-:W4:Y:S01]  /*c1b0*/  LDL.128 R8, [R1+0x1290] ;  /* 0x0012900001087983 */ /* 0x000f220000100c00 */
[C---:B-1----:R-:W-:Y:S02]  /*c1c0*/  PRMT R0, R28.reuse, 0x7771, RZ ;  /* 0x000077711c007816 */ /* 0x042fe400000000ff */
[----:B---3--:R-:W-:-:S03]  /*c1d0*/  PRMT R2, R28, 0x7773, RZ ;  /* 0x000077731c027816 */ /* 0x008fc600000000ff */
[----:B------:R0:W-:Y:S04]  /*c1e0*/  STL [R1+0x2538], R0 ;  /* 0x0025380001007387 */ /* 0x0001e80000100800 */
[----:B------:R1:W-:Y:S04]  /*c1f0*/  STL [R1+0x2540], R3 ;  /* 0x0025400301007387 */ /* 0x0003e80000100800 */
[----:B------:R3:W-:Y:S01]  /*c200*/  STL [R1+0x253c], R2 ;  /* 0x00253c0201007387 */ /* 0x0007e20000100800 */
[C---:B0-----:R-:W-:Y:S02]  /*c210*/  PRMT R0, R29.reuse, 0x7770, RZ ;  /* 0x000077701d007816 */ /* 0x041fe400000000ff */
[----:B-1----:R-:W-:-:S02]  /*c220*/  PRMT R3, R29, 0x7771, RZ ;  /* 0x000077711d037816 */ /* 0x002fc400000000ff */
        /* <DEDUP_REMOVED lines=17> */
[C---:B-1----:R-:W-:Y:S02]  /*c340*/  PRMT R3, R31.reuse, 0x7772, RZ ;  /* 0x000077721f037816 */ /* 0x042fe400000000ff */
        /* <DEDUP_REMOVED lines=8> */
[----:B------:R-:W-:Y:S02]  /*c3d0*/  PRMT R195, R180, 0x7773, RZ ;  /* 0x00007773b4c37816 */ /* 0x000fe400000000ff */
[C---:B------:R-:W-:Y:S02]  /*c3e0*/  PRMT R194, R181.reuse, 0x7770, RZ ;  /* 0x00007770b5c27816 */ /* 0x040fe400000000ff */
[----:B------:R-:W-:-:S02]  /*c3f0*/  PRMT R193, R181, 0x7771, RZ ;  /* 0x00007771b5c17816 */ /* 0x000fc400000000ff */
[C---:B------:R-:W-:Y:S02]  /*c400*/  PRMT R192, R181.reuse, 0x7772, RZ ;  /* 0x00007772b5c07816 */ /* 0x040fe400000000ff */
[----:B------:R-:W-:Y:S02]  /*c410*/  PRMT R191, R181, 0x7773, RZ ;  /* 0x00007773b5bf7816 */ /* 0x000fe400000000ff */
[C---:B------:R-:W-:Y:S02]  /*c420*/  PRMT R190, R182.reuse, 0x7770, RZ ;  /* 0x00007770b6be7816 */ /* 0x040fe400000000ff */
[C---:B------:R-:W-:Y:S02]  /*c430*/  PRMT R189, R182.reuse, 0x7771, RZ ;  /* 0x00007771b6bd7816 */ /* 0x040fe400000000ff */
[C---:B------:R-:W-:Y:S02]  /*c440*/  PRMT R188, R182.reuse, 0x7772, RZ ;  /* 0x00007772b6bc7816 */ /* 0x040fe400000000ff */
[----:B------:R-:W-:-:S02]  /*c450*/  PRMT R187, R182, 0x7773, RZ ;  /* 0x00007773b6bb7816 */ /* 0x000fc400000000ff */
[----:B------:R-:W-:Y:S02]  /*c460*/  PRMT R179, R24, 0x7773, RZ ;  /* 0x0000777318b37816 */ /* 0x000fe400000000ff */
[C---:B------:R-:W-:Y:S02]  /*c470*/  PRMT R178, R25.reuse, 0x7770, RZ ;  /* 0x0000777019b27816 */ /* 0x040fe400000000ff */
[C---:B------:R-:W-:Y:S02]  /*c480*/  PRMT R177, R25.reuse, 0x7771, RZ ;  /* 0x0000777119b17816 */ /* 0x040fe400000000ff */
[C---:B------:R-:W-:Y:S02]  /*c490*/  PRMT R176, R25.reuse, 0x7772, RZ ;  /* 0x0000777219b07816 */ /* 0x040fe400000000ff */
[----:B------:R-:W-:Y:S02]  /*c4a0*/  PRMT R175, R25, 0x7773, RZ ;  /* 0x0000777319af7816 */ /* 0x000fe400000000ff */
[----:B------:R-:W-:-:S02]  /*c4b0*/  PRMT R174, R26, 0x7770, RZ ;  /* 0x000077701aae7816 */ /* 0x000fc400000000ff */
[----:B------:R-:W-:Y:S01]  /*c4c0*/  PRMT R173, R26, 0x7771, RZ ;  /* 0x000077711aad7816 */ /* 0x000fe200000000ff */
[----:B------:R-:W-:Y:S01]  /*c4d0*/  STL [R1+0x2978], R232 ;  /* 0x002978e801007387 */ /* 0x000fe20000100800 */
[C---:B-1----:R-:W-:Y:S02]  /*c4e0*/  PRMT R3, R32.reuse, 0x7771, RZ ;  /* 0x0000777120037816 */ /* 0x042fe400000000ff */
[C---:B---3--:R-:W-:Y:S01]  /*c4f0*/  PRMT R2, R32.reuse, 0x7772, RZ ;  /* 0x0000777220027816 */ /* 0x048fe200000000ff */
[----:B------:R0:W-:Y:S04]  /*c500*/  STL [R1+0x2574], R0 ;  /* 0x0025740001007387 */ /* 0x0001e80000100800 */
[----:B------:R1:W-:Y:S04]  /*c510*/  STL [R1+0x2578], R3 ;  /* 0x0025780301007387 */ /* 0x0003e80000100800 */
[----:B------:R3:W-:Y:S01]  /*c520*/  STL [R1+0x2580], R2 ;  /* 0x0025800201007387 */ /* 0x0007e20000100800 */
[----:B0-----:R-:W-:-:S02]  /*c530*/  PRMT R0, R32, 0x7773, RZ ;  /* 0x0000777320007816 */ /* 0x001fc400000000ff */
[C---:B------:R-:W-:Y:S01]  /*c540*/  PRMT R197, R180.reuse, 0x7771, RZ ;  /* 0x00007771b4c57816 */ /* 0x040fe200000000ff */
[----:B------:R-:W-:Y:S01]  /*c550*/  STL [R1+0x2974], R233 ;  /* 0x002974e901007387 */ /* 0x000fe20000100800 */
[C---:B-1----:R-:W-:Y:S02]  /*c560*/  PRMT R3, R33.reuse, 0x7770, RZ ;  /* 0x0000777021037816 */ /* 0x042fe400000000ff */
[----:B------:R-:W-:Y:S01]  /*c570*/  PRMT R196, R180, 0x7772, RZ ;  /* 0x00007772b4c47816 */ /* 0x000fe200000000ff */
[----:B------:R-:W4:Y:S01]  /*c580*/  LDL.128 R28, [R1+0x1240] ;  /* 0x00124000011c7983 */ /* 0x000f220000100c00 */
        /* <DEDUP_REMOVED lines=83> */
[----:B------:R0:W-:Y:S01]  /*cac0*/  STL [R1+0x2620], R0 ;  /* 0x0026200001007387 */ /* 0x0001e20000100800 */
[C---:B------:R-:W-:Y:S02]  /*cad0*/  PRMT R181, R24.reuse, 0x7771, RZ ;  /* 0x0000777118b57816 */ /* 0x040fe400000000ff */
[----:B------:R-:W-:Y:S01]  /*cae0*/  PRMT R180, R24, 0x7772, RZ ;  /* 0x0000777218b47816 */ /* 0x000fe200000000ff */
[----:B------:R1:W-:Y:S04]  /*caf0*/  STL [R1+0x261c], R3 ;  /* 0x00261c0301007387 */ /* 0x0003e80000100800 */
[----:B------:R3:W-:Y:S01]  /*cb00*/  STL [R1+0x2624], R2 ;  /* 0x0026240201007387 */ /* 0x0007e20000100800 */
[----:B0-----:R-:W-:-:S03]  /*cb10*/  PRMT R0, R7, 0x7771, RZ ;  /* 0x0000777107007816 */ /* 0x001fc600000000ff */
[----:B------:R-:W4:Y:S01]  /*cb20*/  LDL.128 R24, [R1+0x1250] ;  /* 0x0012500001187983 */ /* 0x000f220000100c00 */
[C---:B-1----:R-:W-:Y:S02]  /*cb30*/  PRMT R3, R7.reuse, 0x7772, RZ ;  /* 0x0000777207037816 */ /* 0x042fe400000000ff */
[----:B---3--:R-:W-:Y:S02]  /*cb40*/  PRMT R2, R7, 0x7773, RZ ;  /* 0x0000777307027816 */ /* 0x008fe400000000ff */
[----:B------:R-:W3:Y:S04]  /*cb50*/  LDL.128 R4, [R1+0x1220] ;  /* 0x0012200001047983 */ /* 0x000ee80000100c00 */
[----:B------:R0:W-:Y:S04]  /*cb60*/  STL [R1+0x2628], R0 ;  /* 0x0026280001007387 */ /* 0x0001e80000100800 */
[----:B------:R1:W-:Y:S04]  /*cb70*/  STL [R1+0x2630], R3 ;  /* 0x0026300301007387 */ /* 0x0003e80000100800 */
[----:B------:R2:W-:Y:S01]  /*cb80*/  STL [R1+0x262c], R2 ;  /* 0x00262c0201007387 */ /* 0x0005e20000100800 */
[----:B0-----:R-:W-:-:S02]  /*cb90*/  PRMT R0, R40, 0x7770, RZ ;  /* 0x0000777028007816 */ /* 0x001fc400000000ff */
[C---:B-1----:R-:W-:Y:S02]  /*cba0*/  PRMT R3, R40.reuse, 0x7771, RZ ;  /* 0x0000777128037816 */ /* 0x042fe400000000ff */
[C---:B--2---:R-:W-:Y:S01]  /*cbb0*/  PRMT R2, R40.reuse, 0x7772, RZ ;  /* 0x0000777228027816 */ /* 0x044fe200000000ff */
[----:B------:R0:W-:Y:S04]  /*cbc0*/  STL [R1+0x2634], R0 ;  /* 0x0026340001007387 */ /* 0x0001e80000100800 */
[----:B------:R1:W-:Y:S04]  /*cbd0*/  STL [R1+0x2638], R3 ;  /* 0x0026380301007387 */ /* 0x0003e80000100800 */
[----:B------:R2:W-:Y:S01]  /*cbe0*/  STL [R1+0x2640], R2 ;  /* 0x0026400201007387 */ /* 0x0005e20000100800 */
[----:B0-----:R-:W-:-:S03]  /*cbf0*/  PRMT R0, R40, 0x7773, RZ ;  /* 0x0000777328007816 */ /* 0x001fc600000000ff */
[----:B------:R-:W3:Y:S01]  /*cc00*/  LDL R40, [R1+0x1204] ;  /* 0x0012040001287983 */ /* 0x000ee20000100800 */
[C---:B-1----:R-:W-:Y:S02]  /*cc10*/  PRMT R3, R41.reuse, 0x7770, RZ ;  /* 0x0000777029037816 */ /* 0x042fe400000000ff */
[C---:B--2---:R-:W-:Y:S01]  /*cc20*/  PRMT R2, R41.reuse, 0x7771, RZ ;  /* 0x0000777129027816 */ /* 0x044fe200000000ff */
[----:B------:R0:W-:Y:S04]  /*cc30*/  STL [R1+0x263c], R0 ;  /* 0x00263c0001007387 */ /* 0x0001e80000100800 */
[----:B------:R1:W-:Y:S04]  /*cc40*/  STL [R1+0x2644], R3 ;  /* 0x0026440301007387 */ /* 0x0003e80000100800 */
[----:B------:R2:W-:Y:S01]  /*cc50*/  STL [R1+0x2648], R2 ;  /* 0x0026480201007387 */ /* 0x0005e20000100800 */
[----:B0-----:R-:W-:-:S02]  /*cc60*/  PRMT R0, R41, 0x7772, RZ ;  /* 0x0000777229007816 */ /* 0x001fc400000000ff */
[----:B-1----:R-:W-:Y:S02]  /*cc70*/  PRMT R3, R41, 0x7773, RZ ;  /* 0x0000777329037816 */ /* 0x002fe400000000ff */
[C---:B--2---:R-:W-:Y:S01]  /*cc80*/  PRMT R2, R42.reuse, 0x7770, RZ ;  /* 0x000077702a027816 */ /* 0x044fe200000000ff */
[----:B------:R0:W-:Y:S04]  /*cc90*/  STL [R1+0x2650], R0 ;  /* 0x0026500001007387 */ /* 0x0001e80000100800 */
[----:B------:R1:W-:Y:S04]  /*cca0*/  STL [R1+0x264c], R3 ;  /* 0x00264c0301007387 */ /* 0x0003e80000100800 */
[----:B------:R2:W-:Y:S01]  /*ccb0*/  STL [R1+0x2654], R2 ;  /* 0x0026540201007387 */ /* 0x0005e20000100800 */
[----:B0-----:R-:W-:-:S02]  /*ccc0*/  PRMT R0, R42, 0x7771, RZ ;  /* 0x000077712a007816 */ /* 0x001fc400000000ff */
[C---:B-1----:R-:W-:Y:S02]  /*ccd0*/  PRMT R3, R42.reuse, 0x7772, RZ ;  /* 0x000077722a037816 */ /* 0x042fe400000000ff */
[----:B--2---:R-:W-:Y:S01]  /*cce0*/  PRMT R2, R42, 0x7773, RZ ;  /* 0x000077732a027816 */ /* 0x004fe200000000ff */
        /* <DEDUP_REMOVED lines=10> */
[----:B------:R-:W3:Y:S01]  /*cd90*/  LDL.64 R42, [R1+0x1208] ;  /* 0x00120800012a7983 */ /* 0x000ee20000100a00 */
        /* <DEDUP_REMOVED lines=36> */
[----:B------:R-:W-:Y:S01]  /*cfe0*/  PRMT R232, R76, 0x7772, RZ ;  /* 0x000077724ce87816 */ /* 0x000fe200000000ff */
[----:B------:R-:W3:Y:S01]  /*cff0*/  LDL.128 R44, [R1+0x13e0] ;  /* 0x0013e000012c7983 */ /* 0x000ee20000100c00 */
        /* <DEDUP_REMOVED lines=30> */
[----:B------:R-:W-:Y:S01]  /*d1e0*/  PRMT R233, R76, 0x7773, RZ ;  /* 0x000077734ce97816 */ /* 0x000fe200000000ff */
[----:B------:R-:W3:Y:S01]  /*d1f0*/  LDL.128 R48, [R1+0x13d0] ;  /* 0x0013d00001307983 */ /* 0x000ee20000100c00 */
        /* <DEDUP_REMOVED lines=67> */
[----:B0-----:R-:W-:-:S03]  /*d630*/  PRMT R0, R60, 0x7771, RZ ;  /* 0x000077713c007816 */ /* 0x001fc600000000ff */
        /* <DEDUP_REMOVED lines=30> */
[----:B0-----:R-:W-:-:S03]  /*d820*/  PRMT R0, R64, 0x7770, RZ ;  /* 0x0000777040007816 */ /* 0x001fc600000000ff */
        /* <DEDUP_REMOVED lines=31> */
[----:B------:R-:W2:Y:S01]  /*da20*/  LDL.128 R64, [R1+0x1390] ;  /* 0x0013900001407983 */ /* 0x000ea20000100c00 */
[C---:B----4-:R-:W-:Y:S02]  /*da30*/  PRMT R3, R68.reuse, 0x7770, RZ ;  /* 0x0000777044037816 */ /* 0x050fe400000000ff */
[C---:B-1----:R-:W-:Y:S01]  /*da40*/  PRMT R2, R68.reuse, 0x7771, RZ ;  /* 0x0000777144027816 */ /* 0x042fe200000000ff */
[----:B------:R0:W-:Y:S04]  /*da50*/  STL [R1+0x27f8], R0 ;  /* 0x0027f80001007387 */ /* 0x0001e80000100800 */
[----:B------:R1:W-:Y:S04]  /*da60*/  STL [R1+0x2800], R3 ;  /* 0x0028000301007387 */ /* 0x0003e80000100800 */
[----:B------:R4:W-:Y:S01]  /*da70*/  STL [R1+0x2804], R2 ;  /* 0x0028040201007387 */ /* 0x0009e20000100800 */
[----:B0-----:R-:W-:-:S02]  /*da80*/  PRMT R0, R68, 0x7772, RZ ;  /* 0x0000777244007816 */ /* 0x001fc400000000ff */
[----:B-1----:R-:W-:Y:S02]  /*da90*/  PRMT R3, R68, 0x7773, RZ ;  /* 0x0000777344037816 */ /* 0x002fe400000000ff */
[C---:B----4-:R-:W-:Y:S01]  /*daa0*/  PRMT R2, R69.reuse, 0x7770, RZ ;  /* 0x0000777045027816 */ /* 0x050fe200000000ff */
[----:B------:R-:W-:Y:S04]  /*dab0*/  STL [R1+0x280c], R0 ;  /* 0x00280c0001007387 */ /* 0x000fe80000100800 */
[----:B------:R-:W-:Y:S04]  /*dac0*/  STL [R1+0x2808], R3 ;  /* 0x0028080301007387 */ /* 0x000fe80000100800 */
[----:B------:R-:W-:Y:S04]  /*dad0*/  STL [R1+0x2810], R2 ;  /* 0x0028100201007387 */ /* 0x000fe80000100800 */
[----:B---3--:R0:W-:Y:S04]  /*dae0*/  STL.128 [R1+0x2070], R4 ;  /* 0x0020700401007387 */ /* 0x0081e80000100c00 */
[----:B------:R1:W-:Y:S04]  /*daf0*/  STL.128 [R1+0x2040], R24 ;  /* 0x0020401801007387 */ /* 0x0003e80000100c00 */
[----:B------:R3:W-:Y:S04]  /*db00*/  STL.128 [R1+0x2030], R20 ;  /* 0x0020301401007387 */ /* 0x0007e80000100c00 */
[----:B------:R4:W-:Y:S04]  /*db10*/  STL.128 [R1+0x2020], R16 ;  /* 0x0020201001007387 */ /* 0x0009e80000100c00 */
[----:B------:R4:W-:Y:S04]  /*db20*/  STL.128 [R1+0x2010], R12 ;  /* 0x0020100c01007387 */ /* 0x0009e80000100c00 */
[----:B------:R4:W-:Y:S04]  /*db30*/  STL.128 [R1+0x2000], R8 ;  /* 0x0020000801007387 */ /* 0x0009e80000100c00 */
[----:B0-----:R-:W2:Y:S04]  /*db40*/  LDL.128 R4, [R1+0x1410] ;  /* 0x0014100001047983 */ /* 0x001ea80000100c00 */
[----:B-1----:R-:W2:Y:S04]  /*db50*/  LDL.128 R24, [R1+0x1440] ;  /* 0x0014400001187983 */ /* 0x002ea80000100c00 */
[----:B---3--:R-:W3:Y:S04]  /*db60*/  LDL.128 R20, [R1+0x1450] ;  /* 0x0014500001147983 */ /* 0x008ee80000100c00 */
[----:B----4-:R-:W4:Y:S04]  /*db70*/  LDL.128 R16, [R1+0x1460] ;  /* 0x0014600001107983 */ /* 0x010f280000100c00 */
[----:B------:R-:W4:Y:S04]  /*db80*/  LDL.128 R12, [R1+0x1470] ;  /* 0x00147000010c7983 */ /* 0x000f280000100c00 */
[----:B------:R-:W4:Y:S01]  /*db90*/  LDL.128 R8, [R1+0x1480] ;  /* 0x0014800001087983 */ /* 0x000f220000100c00 */
[----:B------:R-:W-:-:S02]  /*dba0*/  PRMT R0, R69, 0x7771, RZ ;  /* 0x0000777145007816 */ /* 0x000fc400000000ff */
[C---:B------:R-:W-:Y:S02]  /*dbb0*/  PRMT R3, R69.reuse, 0x7772, RZ ;  /* 0x0000777245037816 */ /* 0x040fe400000000ff */
[----:B------:R-:W-:Y:S01]  /*dbc0*/  PRMT R2, R69, 0x7773, RZ ;  /* 0x0000777345027816 */ /* 0x000fe200000000ff */
[----:B------:R0:W-:Y:S04]  /*dbd0*/  STL [R1+0x2814], R0 ;  /* 0x0028140001007387 */ /* 0x0001e80000100800 */
[----:B------:R1:W-:Y:S01]  /*dbe0*/  STL [R1+0x281c], R3 ;  /* 0x00281c0301007387 */ /* 0x0003e20000100800 */
[----:B0-----:R-:W-:-:S03]  /*dbf0*/  PRMT R0, R70, 0x7770, RZ ;  /* 0x0000777046007816 */ /* 0x001fc600000000ff */
[----:B------:R0:W-:Y:S01]  /*dc00*/  STL [R1+0x2818], R2 ;  /* 0x0028180201007387 */ /* 0x0001e20000100800 */
[----:B-1----:R-:W-:-:S03]  /*dc10*/  PRMT R3, R70, 0x7771, RZ ;  /* 0x0000777146037816 */ /* 0x002fc600000000ff */
[----:B------:R1:W-:Y:S01]  /*dc20*/  STL [R1+0x2820], R0 ;  /* 0x0028200001007387 */ /* 0x0003e20000100800 */
[C---:B0-----:R-:W-:Y:S02]  /*dc30*/  PRMT R2, R70.reuse, 0x7772, RZ ;  /* 0x0000777246027816 */ /* 0x041fe400000000ff */
[----:B-1----:R-:W-:Y:S01]  /*dc40*/  PRMT R0, R70, 0x7773, RZ ;  /* 0x0000777346007816 */ /* 0x002fe200000000ff */
[----:B------:R0:W-:Y:S04]  /*dc50*/  STL [R1+0x2824], R3 ;  /* 0x0028240301007387 */ /* 0x0001e80000100800 */
[----:B------:R1:W-:Y:S04]  /*dc60*/  STL [R1+0x282c], R2 ;  /* 0x00282c0201007387 */ /* 0x0003e80000100800 */
[----:B------:R1:W-:Y:S01]  /*dc70*/  STL [R1+0x2828], R0 ;  /* 0x0028280001007387 */ /* 0x0003e20000100800 */
[----:B0-----:R-:W-:-:S02]  /*dc80*/  PRMT R3, R71, 0x7770, RZ ;  /* 0x0000777047037816 */ /* 0x001fc400000000ff */
[C---:B-1----:R-:W-:Y:S02]  /*dc90*/  PRMT R2, R71.reuse, 0x7771, RZ ;  /* 0x0000777147027816 */ /* 0x042fe400000000ff */
[C---:B------:R-:W-:Y:S01]  /*dca0*/  PRMT R0, R71.reuse, 0x7772, RZ ;  /* 0x0000777247007816 */ /* 0x040fe200000000ff */
[----:B------:R0:W-:Y:S04]  /*dcb0*/  STL [R1+0x2830], R3 ;  /* 0x0028300301007387 */ /* 0x0001e80000100800 */
[----:B------:R1:W-:Y:S04]  /*dcc0*/  STL [R1+0x2834], R2 ;  /* 0x0028340201007387 */ /* 0x0003e80000100800 */
[----:B------:R1:W-:Y:S01]  /*dcd0*/  STL [R1+0x283c], R0 ;  /* 0x00283c0001007387 */ /* 0x0003e20000100800 */
[----:B0-----:R-:W-:-:S03]  /*dce0*/  PRMT R3, R71, 0x7773, RZ ;  /* 0x0000777347037816 */ /* 0x001fc600000000ff */
[----:B------:R-:W-:Y:S01]  /*dcf0*/  STL [R1+0x297c], R232 ;  /* 0x00297ce801007387 */ /* 0x000fe20000100800 */
[C---:B-1----:R-:W-:Y:S02]  /*dd00*/  PRMT R2, R76.reuse, 0x7770, RZ ;  /* 0x000077704c027816 */ /* 0x042fe400000000ff */
[----:B------:R-:W-:Y:S01]  /*dd10*/  PRMT R0, R76, 0x7771, RZ ;  /* 0x000077714c007816 */ /* 0x000fe200000000ff */
[----:B------:R0:W-:Y:S04]  /*dd20*/  STL [R1+0x2838], R3 ;  /* 0x0028380301007387 */ /* 0x0001e80000100800 */
[----:B------:R1:W-:Y:S04]  /*dd30*/  STL [R1+0x2840], R2 ;  /* 0x0028400201007387 */ /* 0x0003e80000100800 */
[----:B------:R1:W-:Y:S01]  /*dd40*/  STL [R1+0x2844], R0 ;  /* 0x0028440001007387 */ /* 0x0003e20000100800 */
[----:B0-----:R-:W-:-:S03]  /*dd50*/  PRMT R3, R77, 0x7770, RZ ;  /* 0x000077704d037816 */ /* 0x001fc600000000ff */
[----:B------:R-:W-:Y:S01]  /*dd60*/  STL [R1+0x2984], R232 ;  /* 0x002984e801007387 */ /* 0x000fe20000100800 */
[----:B-1----:R-:W-:-:S03]  /*dd70*/  PRMT R2, R77, 0x7771, RZ ;  /* 0x000077714d027816 */ /* 0x002fc600000000ff */
[----:B------:R-:W-:Y:S01]  /*dd80*/  STL [R1+0x298c], R232 ;  /* 0x00298ce801007387 */ /* 0x000fe20000100800 */
[----:B------:R-:W-:-:S03]  /*dd90*/  PRMT R0, R77, 0x7773, RZ ;  /* 0x000077734d007816 */ /* 0x000fc600000000ff */
        /* <DEDUP_REMOVED lines=168> */
[----:B------:R-:W-:Y:S04]  /*e820*/  STL.64 [R1+0x2718], R42 ;  /* 0x0027182a01007387 */ /* 0x000fe80000100a00 */
[----:B------:R0:W-:Y:S04]  /*e830*/  STL [R1+0x2860], R40 ;  /* 0x0028602801007387 */ /* 0x0001e80000100800 */
[----:B------:R1:W-:Y:S04]  /*e840*/  STL.128 [R1+0x2080], R36 ;  /* 0x0020802401007387 */ /* 0x0003e80000100c00 */
[----:B------:R1:W-:Y:S04]  /*e850*/  STL.128 [R1+0x2060], R32 ;  /* 0x0020602001007387 */ /* 0x0003e80000100c00 */
[----:B------:R1:W-:Y:S04]  /*e860*/  STL.128 [R1+0x2050], R28 ;  /* 0x0020501c01007387 */ /* 0x0003e80000100c00 */
[----:B------:R-:W-:Y:S04]  /*e870*/  STL.128 [R1+0x1ff0], R128 ;  /* 0x001ff08001007387 */ /* 0x000fe80000100c00 */
[----:B------:R-:W-:Y:S04]  /*e880*/  STL.128 [R1+0x1fe0], R124 ;  /* 0x001fe07c01007387 */ /* 0x000fe80000100c00 */
[----:B------:R-:W-:Y:S04]  /*e890*/  STL.128 [R1+0x1fd0], R120 ;  /* 0x001fd07801007387 */ /* 0x000fe80000100c00 */
[----:B------:R-:W-:Y:S04]  /*e8a0*/  STL.128 [R1+0x1fc0], R116 ;  /* 0x001fc07401007387 */ /* 0x000fe80000100c00 */
[----:B------:R-:W-:Y:S04]  /*e8b0*/  STL.128 [R1+0x1fb0], R112 ;  /* 0x001fb07001007387 */ /* 0x000fe80000100c00 */
[----:B--2---:R2:W-:Y:S04]  /*e8c0*/  STL.128 [R1+0x1e80], R4 ;  /* 0x001e800401007387 */ /* 0x0045e80000100c00 */
[----:B------:R2:W-:Y:S04]  /*e8d0*/  STL.128 [R1+0x1e50], R24 ;  /* 0x001e501801007387 */ /* 0x0005e80000100c00 */
[----:B---3--:R3:W-:Y:S04]  /*e8e0*/  STL.128 [R1+0x1e40], R20 ;  /* 0x001e401401007387 */ /* 0x0087e80000100c00 */
[----:B----4-:R4:W-:Y:S04]  /*e8f0*/  STL.128 [R1+0x1e30], R16 ;  /* 0x001e301001007387 */ /* 0x0109e80000100c00 */
[----:B------:R4:W-:Y:S04]  /*e900*/  STL.128 [R1+0x1e20], R12 ;  /* 0x001e200c01007387 */ /* 0x0009e80000100c00 */
[----:B------:R4:W-:Y:S04]  /*e910*/  STL.128 [R1+0x1e10], R8 ;  /* 0x001e100801007387 */ /* 0x0009e80000100c00 */
[----:B------:R-:W4:Y:S04]  /*e920*/  LDL.128 R68, [R1+0x1380] ;  /* 0x0013800001447983 */ /* 0x000f280000100c00 */
[----:B0-----:R-:W4:Y:S04]  /*e930*/  LDL.128 R40, [R1+0x13f0] ;  /* 0x0013f00001287983 */ /* 0x001f280000100c00 */
[----:B-1----:R-:W4:Y:S04]  /*e940*/  LDL.128 R36, [R1+0x1400] ;  /* 0x0014000001247983 */ /* 0x002f280000100c00 */
[----:B------:R-:W4:Y:S04]  /*e950*/  LDL.128 R32, [R1+0x1420] ;  /* 0x0014200001207983 */ /* 0x000f280000100c00 */
[----:B------:R-:W4:Y:S04]  /*e960*/  LDL.128 R28, [R1+0x1430] ;  /* 0x00143000011c7983 */ /* 0x000f280000100c00 */
[----:B--2---:R-:W2:Y:S04]  /*e970*/  LDL.128 R4, [R1+0x1600] ;  /* 0x0016000001047983 */ /* 0x004ea80000100c00 */
[----:B------:R-:W2:Y:S04]  /*e980*/  LDL.128 R24, [R1+0x1630] ;  /* 0x0016300001187983 */ /* 0x000ea80000100c00 */
[----:B---3--:R-:W3:Y:S04]  /*e990*/  LDL.128 R20, [R1+0x1640] ;  /* 0x0016400001147983 */ /* 0x008ee80000100c00 */
[----:B----4-:R-:W4:Y:S04]  /*e9a0*/  LDL.128 R16, [R1+0x1650] ;  /* 0x0016500001107983 */ /* 0x010f280000100c00 */
[----:B------:R-:W4:Y:S04]  /*e9b0*/  LDL.128 R12, [R1+0x1660] ;  /* 0x00166000010c7983 */ /* 0x000f280000100c00 */
[----:B------:R-:W4:Y:S04]  /*e9c0*/  LDL.128 R8, [R1+0x1670] ;  /* 0x0016700001087983 */ /* 0x000f280000100c00 */
[----:B------:R0:W-:Y:S04]  /*e9d0*/  STL.128 [R1+0x1fa0], R108 ;  /* 0x001fa06c01007387 */ /* 0x0001e80000100c00 */
        /* <DEDUP_REMOVED lines=14> */
[----:B------:R-:W4:Y:S04]  /*eac0*/  LDL.128 R128, [R1+0x1490] ;  /* 0x0014900001807983 */ /* 0x000f280000100c00 */
[----:B------:R-:W4:Y:S04]  /*ead0*/  LDL.128 R124, [R1+0x14a0] ;  /* 0x0014a000017c7983 */ /* 0x000f280000100c00 */
[----:B------:R-:W4:Y:S04]  /*eae0*/  LDL.128 R120, [R1+0x14b0] ;  /* 0x0014b00001787983 */ /* 0x000f280000100c00 */
[----:B------:R-:W4:Y:S04]  /*eaf0*/  LDL.128 R116, [R1+0x14c0] ;  /* 0x0014c00001747983 */ /* 0x000f280000100c00 */
[----:B------:R-:W4:Y:S04]  /*eb00*/  LDL.128 R112, [R1+0x14d0] ;  /* 0x0014d00001707983 */ /* 0x000f280000100c00 */
[----:B0-----:R-:W4:Y:S04]  /*eb10*/  LDL.128 R108, [R1+0x14e0] ;  /* 0x0014e000016c7983 */ /* 0x001f280000100c00 */
[----:B-1----:R-:W4:Y:S04]  /*eb20*/  LDL.128 R104, [R1+0x14f0] ;  /* 0x0014f00001687983 */ /* 0x002f280000100c00 */
[----:B------:R-:W4:Y:S04]  /*eb30*/  LDL.128 R100, [R1+0x1500] ;  /* 0x0015000001647983 */ /* 0x000f280000100c00 */
        /* <DEDUP_REMOVED lines=11> */
[----:B------:R-:W4:Y:S01]  /*ebf0*/  LDL.128 R44, [R1+0x15d0] ;  /* 0x0015d000012c7983 */ /* 0x000f220000100c00 */
[----:B------:R-:W-:-:S03]  /*ec00*/  PRMT R215, R234, 0x7770, RZ ;  /* 0x00007770ead77816 */ /* 0x000fc600000000ff */
[----:B------:R-:W4:Y:S04]  /*ec10*/  LDL.LU R224, [R1+0x22c4] ;  /* 0x0022c40001e07983 */ /* 0x000f280000300800 */
        /* <DEDUP_REMOVED lines=20> */
[----:B------:R0:W-:Y:S04]  /*ed60*/  STL.128 [R1+0x1f10], R68 ;  /* 0x001f104401007387 */ /* 0x0001e80000100c00 */
[----:B------:R1:W-:Y:S04]  /*ed70*/  STL.128 [R1+0x1ea0], R40 ;  /* 0x001ea02801007387 */ /* 0x0003e80000100c00 */
[----:B------:R1:W-:Y:S04]  /*ed80*/  STL.128 [R1+0x1e90], R36 ;  /* 0x001e902401007387 */ /* 0x0003e80000100c00 */
[----:B------:R1:W-:Y:S04]  /*ed90*/  STL.128 [R1+0x1e70], R32 ;  /* 0x001e702001007387 */ /* 0x0003e80000100c00 */
[----:B------:R1:W-:Y:S04]  /*eda0*/  STL.128 [R1+0x1e60], R28 ;  /* 0x001e601c01007387 */ /* 0x0003e80000100c00 */
[----:B--2---:R2:W-:Y:S04]  /*edb0*/  STL.128 [R1+0x1c90], R4 ;  /* 0x001c900401007387 */ /* 0x0045e80000100c00 */
[----:B------:R-:W-:Y:S04]  /*edc0*/  STL.128 [R1+0x1c60], R24 ;  /* 0x001c601801007387 */ /* 0x000fe80000100c00 */
[----:B---3--:R-:W-:Y:S04]  /*edd0*/  STL.128 [R1+0x1c50], R20 ;  /* 0x001c501401007387 */ /* 0x008fe80000100c00 */
[----:B----4-:R-:W-:Y:S04]  /*ede0*/  STL.128 [R1+0x1c40], R16 ;  /* 0x001c401001007387 */ /* 0x010fe80000100c00 */
[----:B------:R-:W-:Y:S04]  /*edf0*/  STL.128 [R1+0x1c30], R12 ;  /* 0x001c300c01007387 */ /* 0x000fe80000100c00 */
[----:B------:R3:W-:Y:S04]  /*ee00*/  STL.128 [R1+0x1c20], R8 ;  /* 0x001c200801007387 */ /* 0x0007e80000100c00 */
[----:B0-----:R-:W4:Y:S04]  /*ee10*/  LDL.128 R68, [R1+0x1570] ;  /* 0x0015700001447983 */ /* 0x001f280000100c00 */
[----:B-1----:R-:W4:Y:S04]  /*ee20*/  LDL.128 R40, [R1+0x15e0] ;  /* 0x0015e00001287983 */ /* 0x002f280000100c00 */
[----:B------:R-:W4:Y:S04]  /*ee30*/  LDL.128 R36, [R1+0x15f0] ;  /* 0x0015f00001247983 */ /* 0x000f280000100c00 */
[----:B------:R-:W4:Y:S04]  /*ee40*/  LDL.128 R32, [R1+0x1610] ;  /* 0x0016100001207983 */ /* 0x000f280000100c00 */
[----:B------:R-:W4:Y:S04]  /*ee50*/  LDL.128 R28, [R1+0x1620] ;  /* 0x00162000011c7983 */ /* 0x000f280000100c00 */
[----:B--2---:R-:W2:Y:S04]  /*ee60*/  LDL.128 R4, [R1+0x1680] ;  /* 0x0016800001047983 */ /* 0x004ea80000100c00 */
[----:B---3--:R-:W3:Y:S04]  /*ee70*/  LDL.128 R8, [R1+0x1690] ;  /* 0x0016900001087983 */ /* 0x008ee80000100c00 */
[----:B------:R-:W3:Y:S04]  /*ee80*/  LDL.128 R12, [R1+0x16a0] ;  /* 0x0016a000010c7983 */ /* 0x000ee80000100c00 */
[----:B------:R-:W3:Y:S04]  /*ee90*/  LDL.128 R16, [R1+0x16b0] ;  /* 0x0016b00001107983 */ /* 0x000ee80000100c00 */
[----:B------:R-:W3:Y:S04]  /*eea0*/  LDL.128 R20, [R1+0x16c0] ;  /* 0x0016c00001147983 */ /* 0x000ee80000100c00 */
[----:B------:R-:W3:Y:S01]  /*eeb0*/  LDL.128 R24, [R1+0x16d0] ;  /* 0x0016d00001187983 */ /* 0x000ee20000100c00 */
[----:B------:R-:W-:-:S03]  /*eec0*/  PRMT R231, R215, 0x7610, R231 ;  /* 0x00007610d7e77816 */ /* 0x000fc600000000e7 */
[----:B------:R-:W-:Y:S04]  /*eed0*/  STL.128 [R1+0x1e00], R128 ;  /* 0x001e008001007387 */ /* 0x000fe80000100c00 */
        /* <DEDUP_REMOVED lines=17> */
[----:B------:R0:W-:Y:S04]  /*eff0*/  STL.128 [R1+0x1cd0], R48 ;  /* 0x001cd03001007387 */ /* 0x0001e80000100c00 */
[----:B------:R-:W-:Y:S01]  /*f000*/  STL.128 [R1+0x1cc0], R44 ;  /* 0x001cc02c01007387 */ /* 0x000fe20000100c00 */
[----:B------:R-:W-:-:S02]  /*f010*/  PRMT R214, R234, 0x7771, RZ ;  /* 0x00007771ead67816 */ /* 0x000fc400000000ff */
[----:B------:R-:W-:Y:S02]  /*f020*/  PRMT R213, R234, 0x7772, RZ ;  /* 0x00007772ead57816 */ /* 0x000fe400000000ff */
[C---:B------:R-:W-:Y:S02]  /*f030*/  PRMT R171, R235.reuse, 0x7770, RZ ;  /* 0x00007770ebab7816 */ /* 0x040fe400000000ff */
[C---:B------:R-:W-:Y:S02]  /*f040*/  PRMT R170, R235.reuse, 0x7771, RZ ;  /* 0x00007771ebaa7816 */ /* 0x040fe400000000ff */
[----:B------:R-:W-:Y:S01]  /*f050*/  PRMT R169, R235, 0x7772, RZ ;  /* 0x00007772eba97816 */ /* 0x000fe200000000ff */
[----:B------:R-:W-:Y:S02]  /*f060*/  IMAD.MOV.U32 R252, RZ, RZ, R79 ;  /* 0x000000fffffc7224 */ /* 0x000fe400078e004f */
[----:B------:R-:W-:Y:S01]  /*f070*/  IMAD.MOV.U32 R251, RZ, RZ, R78 ;  /* 0x000000fffffb7224 */ /* 0x000fe200078e004e */
[----:B------:R-:W-:Y:S01]  /*f080*/  PRMT R200, R199, 0x7772, RZ ;  /* 0x00007772c7c87816 */ /* 0x000fe200000000ff */
[----:B0-----:R0:W5:Y:S04]  /*f090*/  LDL.128 R48, [R1+0x1730] ;  /* 0x0017300001307983 */ /* 0x0011680000100c00 */
[----:B----4-:R-:W-:Y:S04]  /*f0a0*/  STL.128 [R1+0x1d20], R68 ;  /* 0x001d204401007387 */ /* 0x010fe80000100c00 */
[----:B------:R-:W-:Y:S04]  /*f0b0*/  STL.128 [R1+0x1cb0], R40 ;  /* 0x001cb02801007387 */ /* 0x000fe80000100c00 */
[----:B------:R-:W-:Y:S04]  /*f0c0*/  STL.128 [R1+0x1ca0], R36 ;  /* 0x001ca02401007387 */ /* 0x000fe80000100c00 */
[----:B------:R-:W-:Y:S04]  /*f0d0*/  STL.128 [R1+0x1c80], R32 ;  /* 0x001c802001007387 */ /* 0x000fe80000100c00 */
[----:B------:R1:W-:Y:S04]  /*f0e0*/  STL.128 [R1+0x1c70], R28 ;  /* 0x001c701c01007387 */ /* 0x0003e80000100c00 */
[----:B--2---:R-:W-:Y:S04]  /*f0f0*/  STL [R1+0x29c0], R4 ;  /* 0x0029c00401007387 */ /* 0x004fe80000100800 */
        /* <DEDUP_REMOVED lines=27> */
[----:B---3--:R-:W-:Y:S04]  /*f2b0*/  STL [R1+0x29e0], R8 ;  /* 0x0029e00801007387 */ /* 0x008fe80000100800 */
        /* <DEDUP_REMOVED lines=93> */
[----:B------:R2:W-:Y:S01]  /*f890*/  STL.S16 [R1+0x22f4], R231 ;  /* 0x0022f4e701007387 */ /* 0x0005e20000100600 */
[----:B------:R-:W-:-:S02]  /*f8a0*/  PRMT R216, R249, 0x7610, R216 ;  /* 0x00007610f9d87816 */ /* 0x000fc400000000d8 */
[----:B------:R-:W-:Y:S01]  /*f8b0*/  PRMT R217, R250, 0x7610, R217 ;  /* 0x00007610fad97816 */ /* 0x000fe200000000d9 */
[----:B------:R-:W3:Y:S01]  /*f8c0*/  LDL.LU R249, [R1+0x2200] ;  /* 0x0022000001f97983 */ /* 0x000ee20000300800 */
[----:B------:R-:W-:Y:S02]  /*f8d0*/  PRMT R218, R251, 0x7610, R218 ;  /* 0x00007610fbda7816 */ /* 0x000fe400000000da */
[----:B------:R-:W-:Y:S01]  /*f8e0*/  PRMT R219, R248, 0x7610, R219 ;  /* 0x00007610f8db7816 */ /* 0x000fe200000000db */
[----:B-1----:R-:W4:Y:S04]  /*f8f0*/  LDL.128 R28, [R1+0x16e0] ;  /* 0x0016e000011c7983 */ /* 0x002f280000100c00 */
[----:B--2---:R-:W2:Y:S04]  /*f900*/  LDL.LU R231, [R1+0x3130] ;  /* 0x0031300001e77983 */ /* 0x004ea80000300800 */
[----:B------:R1:W-:Y:S04]  /*f910*/  STL.S16 [R1+0x2278], R216 ;  /* 0x002278d801007387 */ /* 0x0003e80000100600 */
[----:B------:R0:W-:Y:S04]  /*f920*/  STL.S16 [R1+0x2310], R217 ;  /* 0x002310d901007387 */ /* 0x0001e80000100600 */
[----:B------:R0:W-:Y:S01]  /*f930*/  STL.S16 [R1+0x2270], R218 ;  /* 0x002270da01007387 */ /* 0x0001e20000100600 */
[----:B------:R-:W-:-:S02]  /*f940*/  PRMT R220, R247, 0x7610, R220 ;  /* 0x00007610f7dc7816 */ /* 0x000fc400000000dc */
[----:B------:R-:W-:Y:S01]  /*f950*/  PRMT R221, R246, 0x7610, R221 ;  /* 0x00007610f6dd7816 */ /* 0x000fe200000000dd */
[----:B------:R-:W3:Y:S01]  /*f960*/  LDL.LU R250, [R1+0x21fc] ;  /* 0x0021fc0001fa7983 */ /* 0x000ee20000300800 */
[----:B------:R-:W-:Y:S02]  /*f970*/  PRMT R222, R245, 0x7610, R222 ;  /* 0x00007610f5de7816 */ /* 0x000fe400000000de */
[----:B------:R-:W-:Y:S01]  /*f980*/  PRMT R223, R244, 0x7610, R223 ;  /* 0x00007610f4df7816 */ /* 0x000fe200000000df */
[----:B------:R-:W4:Y:S04]  /*f990*/  LDL.LU R251, [R1+0x21f8] ;  /* 0x0021f80001fb7983 */ /* 0x000f280000300800 */
[----:B------:R-:W4:Y:S01]  /*f9a0*/  LDL.LU R248, [R1+0x2204] ;  /* 0x0022040001f87983 */ /* 0x000f220000300800 */
[----:B------:R-:W-:-:S02]  /*f9b0*/  PRMT R185, R183, 0x7771, RZ ;  /* 0x00007771b7b97816 */ /* 0x000fc400000000ff */
[C---:B------:R-:W-:Y:S01]  /*f9c0*/  PRMT R186, R183.reuse, 0x7770, RZ ;  /* 0x00007770b7ba7816 */ /* 0x040fe200000000ff */
[----:B------:R0:W5:Y:S01]  /*f9d0*/  LDL.128 R32, [R1+0x16f0] ;  /* 0x0016f00001207983 */ /* 0x0001620000100c00 */
[----:B------:R-:W-:Y:S02]  /*f9e0*/  PRMT R184, R183, 0x7772, RZ ;  /* 0x00007772b7b87816 */ /* 0x000fe400000000ff */
[----:B------:R-:W-:Y:S01]  /*f9f0*/  PRMT R172, R234, 0x7773, RZ ;  /* 0x00007773eaac7816 */ /* 0x000fe200000000ff */
[----:B------:R0:W5:Y:S01]  /*fa00*/  LDL.128 R36, [R1+0x1700] ;  /* 0x0017000001247983 */ /* 0x0001620000100c00 */
[----:B------:R-:W-:Y:S02]  /*fa10*/  PRMT R168, R235, 0x7773, RZ ;  /* 0x00007773eba87816 */ /* 0x000fe400000000ff */
[C---:B------:R-:W-:Y:S01]  /*fa20*/  PRMT R202, R199.reuse, 0x7770, RZ ;  /* 0x00007770c7ca7816 */ /* 0x040fe200000000ff */
[----:B------:R0:W5:Y:S01]  /*fa30*/  LDL.128 R40, [R1+0x1710] ;  /* 0x0017100001287983 */ /* 0x0001620000100c00 */
[----:B------:R-:W-:-:S02]  /*fa40*/  PRMT R201, R199, 0x7771, RZ ;  /* 0x00007771c7c97816 */ /* 0x000fc400000000ff */
[----:B------:R-:W-:Y:S01]  /*fa50*/  PRMT R3, R173, 0x7610, R3 ;  /* 0x00007610ad037816 */ /* 0x000fe20000000003 */
        /* <DEDUP_REMOVED lines=21> */
[----:B--2---:R-:W-:Y:S01]  /*fbb0*/  PRMT R231, R214, 0x7610, R231 ;  /* 0x00007610d6e77816 */ /* 0x004fe200000000e7 */
[----:B-1----:R-:W-:-:S02]  /*fbc0*/  IMAD.MOV.U32 R216, RZ, RZ, R252 ;  /* 0x000000ffffd87224 */ /* 0x002fc400078e00fc */
[----:B0-----:R-:W2:Y:S04]  /*fbd0*/  LDL.LU R217, [R1+0x2268] ;  /* 0x0022680001d97983 */ /* 0x001ea80000300800 */
[----:B------:R0:W-:Y:S04]  /*fbe0*/  STL.S16 [R1+0x22d0], R231 ;  /* 0x0022d0e701007387 */ /* 0x0001e80000100600 */
[----:B------:R-:W4:Y:S04]  /*fbf0*/  LDL.LU R218, [R1+0x2264] ;  /* 0x0022640001da7983 */ /* 0x000f280000300800 */
[----:B------:R1:W-:Y:S04]  /*fc00*/  STL.S16 [R1+0x227c], R219 ;  /* 0x00227cdb01007387 */ /* 0x0003e80000100600 */
[----:B0-----:R-:W3:Y:S04]  /*fc10*/  LDL.LU R231, [R1+0x312c] ;  /* 0x00312c0001e77983 */ /* 0x001ee80000300800 */
[----:B------:R0:W-:Y:S04]  /*fc20*/  STL.S16 [R1+0x2280], R220 ;  /* 0x002280dc01007387 */ /* 0x0001e80000100600 */
[----:B-1----:R-:W4:Y:S04]  /*fc30*/  LDL.LU R219, [R1+0x2260] ;  /* 0x0022600001db7983 */ /* 0x002f280000300800 */
[----:B------:R1:W-:Y:S04]  /*fc40*/  STL.S16 [R1+0x230c], R221 ;  /* 0x00230cdd01007387 */ /* 0x0003e80000100600 */
[----:B0-----:R-:W4:Y:S04]  /*fc50*/  LDL.LU R220, [R1+0x225c] ;  /* 0x00225c0001dc7983 */ /* 0x001f280000300800 */
[----:B------:R0:W-:Y:S04]  /*fc60*/  STL.S16 [R1+0x2288], R222 ;  /* 0x002288de01007387 */ /* 0x0001e80000100600 */
[----:B-1----:R-:W4:Y:S04]  /*fc70*/  LDL.LU R221, [R1+0x2258] ;  /* 0x0022580001dd7983 */ /* 0x002f280000300800 */
[----:B------:R1:W-:Y:S04]  /*fc80*/  STL.S16 [R1+0x228c], R223 ;  /* 0x00228cdf01007387 */ /* 0x0003e80000100600 */
[----:B0-----:R-:W4:Y:S04]  /*fc90*/  LDL.LU R222, [R1+0x2254] ;  /* 0x0022540001de7983 */ /* 0x001f280000300800 */
[----:B------:R-:W4:Y:S04]  /*fca0*/  LDL.LU R252, [R1+0x21f4] ;  /* 0x0021f40001fc7983 */ /* 0x000f280000300800 */
[----:B-1----:R-:W4:Y:S04]  /*fcb0*/  LDL.LU R223, [R1+0x2250] ;  /* 0x0022500001df7983 */ /* 0x002f280000300800 */
[----:B------:R-:W4:Y:S04]  /*fcc0*/  LDL.LU R244, [R1+0x2214] ;  /* 0x0022140001f47983 */ /* 0x000f280000300800 */
[----:B------:R-:W4:Y:S04]  /*fcd0*/  LDL.LU R245, [R1+0x2210] ;  /* 0x0022100001f57983 */ /* 0x000f280000300800 */
[----:B------:R-:W4:Y:S04]  /*fce0*/  LDL.LU R246, [R1+0x220c] ;  /* 0x00220c0001f67983 */ /* 0x000f280000300800 */
[----:B------:R-:W4:Y:S01]  /*fcf0*/  LDL.LU R247, [R1+0x2208] ;  /* 0x0022080001f77983 */ /* 0x000f220000300800 */
[----:B---3--:R-:W-:-:S05]  /*fd00*/  PRMT R231, R213, 0x7610, R231 ;  /* 0x00007610d5e77816 */ /* 0x008fca00000000e7 */
[----:B------:R0:W-:Y:S04]  /*fd10*/  STL.S16 [R1+0x22c8], R231 ;  /* 0x0022c8e701007387 */ /* 0x0001e80000100600 */
[----:B0-----:R-:W3:Y:S02]  /*fd20*/  LDL.LU R231, [R1+0x3128] ;  /* 0x0031280001e77983 */ /* 0x001ee40000300800 */
        /* <DEDUP_REMOVED lines=9> */
[----:B---3--:R-:W-:Y:S02]  /*fdc0*/  PRMT R231, R224, 0x7610, R231 ;  /* 0x00007610e0e77816 */ /* 0x008fe400000000e7 */
[----:B------:R-:W3:Y:S04]  /*fdd0*/  LDL.LU R224, [R1+0x3118] ;  /* 0x0031180001e07983 */ /* 0x000ee80000300800 */
[----:B------:R0:W-:Y:S04]  /*fde0*/  STL.S16 [R1+0x22fc], R231 ;  /* 0x0022fce701007387 */ /* 0x0001e80000100600 */
[----:B0-----:R-:W2:Y:S02]  /*fdf0*/  LDL.LU R231, [R1+0x3114] ;  /* 0x0031140001e77983 */ /* 0x001ea40000300800 */
[----:B--2---:R-:W-:-:S02]  /*fe00*/  PRMT R231, R225, 0x7610, R231 ;  /* 0x00007610e1e77816 */ /* 0x004fc400000000e7 */
[----:B---3--:R-:W-:Y:S01]  /*fe10*/  PRMT R224, R243, 0x7610, R224 ;  /* 0x00007610f3e07816 */ /* 0x008fe200000000e0 */
[----:B------:R-:W2:Y:S04]  /*fe20*/  LDL.LU R225, [R1+0x3110] ;  /* 0x0031100001e17983 */ /* 0x000ea80000300800 */
[----:B------:R0:W-:Y:S04]  /*fe30*/  STL.S16 [R1+0x22c0], R231 ;  /* 0x0022c0e701007387 */ /* 0x0001e80000100600 */
[----:B------:R-:W3:Y:S04]  /*fe40*/  LDL.LU R243, [R1+0x2218] ;  /* 0x0022180001f37983 */ /* 0x000ee80000300800 */
[----:B0-----:R-:W4:Y:S02]  /*fe50*/  LDL.LU R231, [R1+0x310c] ;  /* 0x00310c0001e77983 */ /* 0x001f240000300800 */
[----:B----4-:R-:W-:-:S02]  /*fe60*/  PRMT R231, R226, 0x7610, R231 ;  /* 0x00007610e2e77816 */ /* 0x010fc400000000e7 */
[----:B------:R0:W-:Y:S04]  /*fe70*/  STL.S16 [R1+0x2290], R224 ;  /* 0x002290e001007387 */ /* 0x0001e80000100600 */
[----:B------:R1:W-:Y:S01]  /*fe80*/  STL.S16 [R1+0x22bc], R231 ;  /* 0x0022bce701007387 */ /* 0x0003e20000100600 */
[----:B--2---:R-:W-:-:S03]  /*fe90*/  PRMT R225, R242, 0x7610, R225 ;  /* 0x00007610f2e17816 */ /* 0x004fc600000000e1 */
[----:B------:R-:W2:Y:S04]  /*fea0*/  LDL.LU R226, [R1+0x3108] ;  /* 0x0031080001e27983 */ /* 0x000ea80000300800 */
[----:B0-----:R-:W4:Y:S04]  /*feb0*/  LDL.LU R224, [R1+0x224c] ;  /* 0x00224c0001e07983 */ /* 0x001f280000300800 */
[----:B-1----:R-:W3:Y:S04]  /*fec0*/  LDL.LU R231, [R1+0x3104] ;  /* 0x0031040001e77983 */ /* 0x002ee80000300800 */
[----:B------:R-:W4:Y:S01]  /*fed0*/  LDL.LU R242, [R1+0x221c] ;  /* 0x00221c0001f27983 */ /* 0x000f220000300800 */
[----:B---3--:R-:W-:-:S03]  /*fee0*/  PRMT R231, R227, 0x7610, R231 ;  /* 0x00007610e3e77816 */ /* 0x008fc600000000e7 */
[----:B------:R0:W-:Y:S04]  /*fef0*/  STL.S16 [R1+0x2308], R225 ;  /* 0x002308e101007387 */ /* 0x0001e80000100600 */
[----:B------:R1:W-:Y:S01]  /*ff00*/  STL.S16 [R1+0x22b8], R231 ;  /* 0x0022b8e701007387 */ /* 0x0003e20000100600 */
[----:B--2---:R-:W-:-:S03]  /*ff10*/  PRMT R226, R241, 0x7610, R226 ;  /* 0x00007610f1e27816 */ /* 0x004fc600000000e2 */
[----:B------:R-:W2:Y:S04]  /*ff20*/  LDL.LU R227, [R1+0x3100] ;  /* 0x0031000001e37983 */ /* 0x000ea80000300800 */
[----:B0-----:R-:W3:Y:S04]  /*ff30*/  LDL.LU R225, [R1+0x2248] ;  /* 0x0022480001e17983 */ /* 0x001ee80000300800 */
[----:B-1----:R-:W4:Y:S04]  /*ff40*/  LDL.LU R231, [R1+0x30fc] ;  /* 0x0030fc0001e77983 */ /* 0x002f280000300800 */
[----:B------:R-:W3:Y:S01]  /*ff50*/  LDL.LU R241, [R1+0x2220] ;  /* 0x0022200001f17983 */ /* 0x000ee20000300800 */
[----:B----4-:R-:W-:-:S03]  /*ff60*/  PRMT R231, R228, 0x7610, R231 ;  /* 0x00007610e4e77816 */ /* 0x010fc600000000e7 */
        /* <DEDUP_REMOVED lines=88> */
[----:B------:R1:W-:Y:S04]  /*104f0*/  STL.S16 [R1+0x2318], R231 ;  /* 0x002318e701007387 */ /* 0x0003e80000100600 */
[----:B------:R-:W3:Y:S04]  /*10500*/  LDL.LU R222, [R1+0x30b0] ;  /* 0x0030b00001de7983 */ /* 0x000ee80000300800 */
[----:B0-----:R-:W4:Y:S04]  /*10510*/  LDL.LU R220, [R1+0x21e0] ;  /* 0x0021e00001dc7983 */ /* 0x001f280000300800 */
[----:B-1----:R-:W2:Y:S02]  /*10520*/  LDL.LU R231, [R1+0x30ac] ;  /* 0x0030ac0001e77983 */ /* 0x002ea40000300800 */
[----:B--2---:R-:W-:-:S02]  /*10530*/  PRMT R231, R223, 0x7610, R231 ;  /* 0x00007610dfe77816 */ /* 0x004fc400000000e7 */
[----:B------:R-:W2:Y:S04]  /*10540*/  LDL.LU R223, [R1+0x30a8] ;  /* 0x0030a80001df7983 */ /* 0x000ea80000300800 */
[----:B------:R0:W-:Y:S04]  /*10550*/  STL.S16 [R1+0x2250], R231 ;  /* 0x002250e701007387 */ /* 0x0001e80000100600 */
[----:B0-----:R-:W3:Y:S02]  /*10560*/  LDL.LU R231, [R1+0x30a4] ;  /* 0x0030a40001e77983 */ /* 0x001ee40000300800 */
[----:B---3--:R-:W-:-:S02]  /*10570*/  PRMT R231, R224, 0x7610, R231 ;  /* 0x00007610e0e77816 */ /* 0x008fc400000000e7 */
[----:B------:R-:W3:Y:S04]  /*10580*/  LDL.LU R224, [R1+0x30a0] ;  /* 0x0030a00001e07983 */ /* 0x000ee80000300800 */
[----:B------:R0:W-:Y:S04]  /*10590*/  STL.S16 [R1+0x224c], R231 ;  /* 0x00224ce701007387 */ /* 0x0001e80000100600 */
[----:B0-----:R-:W4:Y:S02]  /*105a0*/  LDL.LU R231, [R1+0x309c] ;  /* 0x00309c0001e77983 */ /* 0x001f240000300800 */
[----:B----4-:R-:W-:-:S02]  /*105b0*/  PRMT R231, R225, 0x7610, R231 ;  /* 0x00007610e1e77816 */ /* 0x010fc400000000e7 */
[----:B------:R-:W4:Y:S04]  /*105c0*/  LDL.LU R225, [R1+0x3098] ;  /* 0x0030980001e17983 */ /* 0x000f280000300800 */
[----:B------:R0:W-:Y:S04]  /*105d0*/  STL.S16 [R1+0x2248], R231 ;  /* 0x002248e701007387 */ /* 0x0001e80000100600 */
[----:B0-----:R-:W2:Y:S02]  /*105e0*/  LDL.LU R231, [R1+0x3094] ;  /* 0x0030940001e77983 */ /* 0x001ea40000300800 */
        /* <DEDUP_REMOVED lines=21> */
[----:B------:R-:W4:Y:S02]  /*10740*/  LDL.LU R236, [R1+0x3068] ;  /* 0x0030680001ec7983 */ /* 0x000f240000300800 */
[----:B----4-:R-:W-:Y:S02]  /*10750*/  PRMT R236, R216, 0x7610, R236 ;  /* 0x00007610d8ec7816 */ /* 0x010fe400000000ec */
[----:B---3--:R-:W-:Y:S02]  /*10760*/  PRMT R230, R237, 0x7610, R230 ;  /* 0x00007610ede67816 */ /* 0x008fe400000000e6 */
[----:B--2---:R-:W-:Y:S01]  /*10770*/  PRMT R229, R238, 0x7610, R229 ;  /* 0x00007610eee57816 */ /* 0x004fe200000000e5 */
[----:B------:R0:W-:Y:S01]  /*10780*/  STL.S16 [R1+0x21f0], R236 ;  /* 0x0021f0ec01007387 */ /* 0x0001e20000100600 */
[----:B------:R-:W-:Y:S02]  /*10790*/  PRMT R228, R239, 0x7610, R228 ;  /* 0x00007610efe47816 */ /* 0x000fe400000000e4 */
[----:B------:R-:W-:-:S02]  /*107a0*/  PRMT R227, R241, 0x7610, R227 ;  /* 0x00007610f1e37816 */ /* 0x000fc400000000e3 */
[----:B------:R-:W-:Y:S02]  /*107b0*/  PRMT R226, R242, 0x7610, R226 ;  /* 0x00007610f2e27816 */ /* 0x000fe400000000e2 */
[----:B------:R-:W-:Y:S02]  /*107c0*/  PRMT R225, R243, 0x7610, R225 ;  /* 0x00007610f3e17816 */ /* 0x000fe400000000e1 */
[----:B------:R-:W-:Y:S01]  /*107d0*/  PRMT R224, R244, 0x7610, R224 ;  /* 0x00007610f4e07816 */ /* 0x000fe200000000e0 */
[----:B0-----:R-:W2:Y:S01]  /*107e0*/  LDL.LU R236, [R1+0x3060] ;  /* 0x0030600001ec7983 */ /* 0x001ea20000300800 */
[----:B------:R-:W-:Y:S02]  /*107f0*/  PRMT R223, R245, 0x7610, R223 ;  /* 0x00007610f5df7816 */ /* 0x000fe400000000df */
[----:B------:R-:W-:Y:S02]  /*10800*/  PRMT R222, R246, 0x7610, R222 ;  /* 0x00007610f6de7816 */ /* 0x000fe400000000de */
[----:B------:R-:W-:Y:S01]  /*10810*/  PRMT R221, R247, 0x7610, R221 ;  /* 0x00007610f7dd7816 */ /* 0x000fe200000000dd */
[----:B------:R-:W-:Y:S04]  /*10820*/  STL.S16 [R1+0x2230], R231 ;  /* 0x002230e701007387 */ /* 0x000fe80000100600 */
[----:B------:R-:W-:Y:S04]  /*10830*/  STL.S16 [R1+0x222c], R230 ;  /* 0x00222ce601007387 */ /* 0x000fe80000100600 */
[----:B------:R-:W-:Y:S04]  /*10840*/  STL.S16 [R1+0x2228], R229 ;  /* 0x002228e501007387 */ /* 0x000fe80000100600 */
[----:B------:R-:W-:Y:S04]  /*10850*/  STL.S16 [R1+0x2324], R228 ;  /* 0x002324e401007387 */ /* 0x000fe80000100600 */
[----:B------:R-:W-:Y:S04]  /*10860*/  STL.S16 [R1+0x2220], R227 ;  /* 0x002220e301007387 */ /* 0x000fe80000100600 */
[----:B------:R-:W-:Y:S04]  /*10870*/  STL.S16 [R1+0x221c], R226 ;  /* 0x00221ce201007387 */ /* 0x000fe80000100600 */
[----:B------:R-:W-:Y:S04]  /*10880*/  STL.S16 [R1+0x2218], R225 ;  /* 0x002218e101007387 */ /* 0x000fe80000100600 */
[----:B------:R-:W3:Y:S04]  /*10890*/  LDL.LU R237, [R1+0x21b0] ;  /* 0x0021b00001ed7983 */ /* 0x000ee80000300800 */
[----:B------:R-:W4:Y:S04]  /*108a0*/  LDL.LU R238, [R1+0x21ac] ;  /* 0x0021ac0001ee7983 */ /* 0x000f280000300800 */
[----:B------:R-:W3:Y:S04]  /*108b0*/  LDL.LU R239, [R1+0x21a8] ;  /* 0x0021a80001ef7983 */ /* 0x000ee80000300800 */
[----:B------:R-:W4:Y:S04]  /*108c0*/  LDL.LU R241, [R1+0x21a4] ;  /* 0x0021a40001f17983 */ /* 0x000f280000300800 */
[----:B------:R-:W3:Y:S04]  /*108d0*/  LDL.LU R242, [R1+0x21a0] ;  /* 0x0021a00001f27983 */ /* 0x000ee80000300800 */
[----:B------:R-:W4:Y:S04]  /*108e0*/  LDL.LU R243, [R1+0x219c] ;  /* 0x00219c0001f37983 */ /* 0x000f280000300800 */
[----:B------:R-:W3:Y:S04]  /*108f0*/  LDL.LU R244, [R1+0x2198] ;  /* 0x0021980001f47983 */ /* 0x000ee80000300800 */
[----:B------:R-:W4:Y:S01]  /*10900*/  LDL.LU R216, [R1+0x3064] ;  /* 0x0030640001d87983 */ /* 0x000f220000300800 */
[----:B--2---:R-:W-:-:S03]  /*10910*/  PRMT R236, R217, 0x7610, R236 ;  /* 0x00007610d9ec7816 */ /* 0x004fc600000000ec */
[----:B------:R-:W-:Y:S04]  /*10920*/  STL.S16 [R1+0x2328], R224 ;  /* 0x002328e001007387 */ /* 0x000fe80000100600 */
[----:B------:R0:W-:Y:S04]  /*10930*/  STL.S16 [R1+0x21ec], R236 ;  /* 0x0021ecec01007387 */ /* 0x0001e80000100600 */
[----:B------:R-:W-:Y:S04]  /*10940*/  STL.S16 [R1+0x2210], R223 ;  /* 0x002210df01007387 */ /* 0x000fe80000100600 */
[----:B------:R1:W-:Y:S04]  /*10950*/  STL.S16 [R1+0x220c], R222 ;  /* 0x00220cde01007387 */ /* 0x0003e80000100600 */
[----:B0-----:R-:W2:Y:S04]  /*10960*/  LDL.LU R236, [R1+0x3058] ;  /* 0x0030580001ec7983 */ /* 0x001ea80000300800 */
[----:B------:R0:W-:Y:S04]  /*10970*/  STL.S16 [R1+0x2208], R221 ;  /* 0x002208dd01007387 */ /* 0x0001e80000100600 */
[----:B-1----:R-:W3:Y:S04]  /*10980*/  LDL.LU R222, [R1+0x21d8] ;  /* 0x0021d80001de7983 */ /* 0x002ee80000300800 */
[----:B------:R-:W3:Y:S04]  /*10990*/  LDL.LU R223, [R1+0x21d4] ;  /* 0x0021d40001df7983 */ /* 0x000ee80000300800 */
[----:B0-----:R-:W4:Y:S04]  /*109a0*/  LDL.LU R221, [R1+0x21dc] ;  /* 0x0021dc0001dd7983 */ /* 0x001f280000300800 */
[----:B------:R-:W3:Y:S04]  /*109b0*/  LDL.LU R224, [R1+0x21d0] ;  /* 0x0021d00001e07983 */ /* 0x000ee80000300800 */
        /* <DEDUP_REMOVED lines=10> */
[----:B------:R-:W3:Y:S01]  /*10a60*/  LDL.LU R217, [R1+0x305c] ;  /* 0x00305c0001d97983 */ /* 0x000ee20000300800 */
[----:B--2---:R-:W-:-:S03]  /*10a70*/  PRMT R236, R218, 0x7610, R236 ;  /* 0x00007610daec7816 */ /* 0x004fc600000000ec */
[----:B------:R-:W2:Y:S04]  /*10a80*/  LDL.LU R218, [R1+0x3054] ;  /* 0x0030540001da7983 */ /* 0x000ea80000300800 */
[----:B------:R0:W-:Y:S04]  /*10a90*/  STL.S16 [R1+0x21e8], R236 ;  /* 0x0021e8ec01007387 */ /* 0x0001e80000100600 */
[----:B0-----:R-:W4:Y:S02]  /*10aa0*/  LDL.LU R236, [R1+0x3050] ;  /* 0x0030500001ec7983 */ /* 0x001f240000300800 */
[----:B----4-:R-:W-:-:S02]  /*10ab0*/  PRMT R236, R219, 0x7610, R236 ;  /* 0x00007610dbec7816 */ /* 0x010fc400000000ec */
[----:B------:R-:W4:Y:S04]  /*10ac0*/  LDL.LU R219, [R1+0x304c] ;  /* 0x00304c0001db7983 */ /* 0x000f280000300800 */
[----:B------:R0:W-:Y:S04]  /*10ad0*/  STL.S16 [R1+0x2334], R236 ;  /* 0x002334ec01007387 */ /* 0x0001e80000100600 */
[----:B0-----:R-:W3:Y:S02]  /*10ae0*/  LDL.LU R236, [R1+0x3048] ;  /* 0x0030480001ec7983 */ /* 0x001ee40000300800 */
[----:B---3--:R-:W-:-:S02]  /*10af0*/  PRMT R236, R220, 0x7610, R236 ;  /* 0x00007610dcec7816 */ /* 0x008fc400000000ec */
[----:B------:R-:W3:Y:S04]  /*10b00*/  LDL.LU R220, [R1+0x3044] ;  /* 0x0030440001dc7983 */ /* 0x000ee80000300800 */
[----:B------:R0:W-:Y:S04]  /*10b10*/  STL.S16 [R1+0x21e0], R236 ;  /* 0x0021e0ec01007387 */ /* 0x0001e80000100600 */
[----:B0-----:R-:W2:Y:S02]  /*10b20*/  LDL.LU R236, [R1+0x3040] ;  /* 0x0030400001ec7983 */ /* 0x001ea40000300800 */
[----:B--2---:R-:W-:-:S02]  /*10b30*/  PRMT R236, R221, 0x7610, R236 ;  /* 0x00007610ddec7816 */ /* 0x004fc400000000ec */
[----:B------:R-:W-:Y:S01]  /*10b40*/  PRMT R216, R250, 0x7610, R216 ;  /* 0x00007610fad87816 */ /* 0x000fe200000000d8 */
[----:B------:R-:W2:Y:S04]  /*10b50*/  LDL.LU R221, [R1+0x303c] ;  /* 0x00303c0001dd7983 */ /* 0x000ea80000300800 */
[----:B------:R0:W-:Y:S01]  /*10b60*/  STL.S16 [R1+0x21dc], R236 ;  /* 0x0021dcec01007387 */ /* 0x0001e20000100600 */
[----:B------:R-:W-:-:S03]  /*10b70*/  PRMT R217, R251, 0x7610, R217 ;  /* 0x00007610fbd97816 */ /* 0x000fc600000000d9 */
[----:B------:R1:W-:Y:S01]  /*10b80*/  STL.S16 [R1+0x2180], R216 ;  /* 0x002180d801007387 */ /* 0x0003e20000100600 */
[----:B------:R-:W-:Y:S02]  /*10b90*/  PRMT R218, R252, 0x7610, R218 ;  /* 0x00007610fcda7816 */ /* 0x000fe400000000da */
[----:B----4-:R-:W-:Y:S01]  /*10ba0*/  PRMT R219, R249, 0x7610, R219 ;  /* 0x00007610f9db7816 */ /* 0x010fe200000000db */
[----:B------:R-:W4:Y:S04]  /*10bb0*/  LDL.LU R250, [R1+0x2100] ;  /* 0x0021000001fa7983 */ /* 0x000f280000300800 */
[----:B0-----:R-:W2:Y:S04]  /*10bc0*/  LDL.LU R236, [R1+0x3038] ;  /* 0x0030380001ec7983 */ /* 0x001ea80000300800 */
[----:B-1----:R-:W4:Y:S04]  /*10bd0*/  LDL.LU R216, [R1+0x2174] ;  /* 0x0021740001d87983 */ /* 0x002f280000300800 */
[----:B------:R0:W-:Y:S04]  /*10be0*/  STL.S16 [R1+0x217c], R217 ;  /* 0x00217cd901007387 */ /* 0x0001e80000100600 */
[----:B------:R1:W-:Y:S01]  /*10bf0*/  STL.S16 [R1+0x2178], R218 ;  /* 0x002178da01007387 */ /* 0x0003e20000100600 */
[----:B---3--:R-:W-:-:S03]  /*10c00*/  PRMT R220, R248, 0x7610, R220 ;  /* 0x00007610f8dc7816 */ /* 0x008fc600000000dc */
[----:B------:R3:W-:Y:S04]  /*10c10*/  STL.S16 [R1+0x234c], R219 ;  /* 0x00234cdb01007387 */ /* 0x0007e80000100600 */
[----:B0-----:R-:W4:Y:S04]  /*10c20*/  LDL.LU R217, [R1+0x2170] ;  /* 0x0021700001d97983 */ /* 0x001f280000300800 */
[----:B-1----:R-:W4:Y:S04]  /*10c30*/  LDL.LU R218, [R1+0x216c] ;  /* 0x00216c0001da7983 */ /* 0x002f280000300800 */
[----:B---3--:R-:W3:Y:S04]  /*10c40*/  LDL.LU R219, [R1+0x2168] ;  /* 0x0021680001db7983 */ /* 0x008ee80000300800 */
[----:B------:R-:W3:Y:S04]  /*10c50*/  LDL.LU R249, [R1+0x2104] ;  /* 0x0021040001f97983 */ /* 0x000ee80000300800 */
[----:B------:R-:W3:Y:S04]  /*10c60*/  LDL.LU R252, [R1+0x2138] ;  /* 0x0021380001fc7983 */ /* 0x000ee80000300800 */
[----:B------:R-:W3:Y:S01]  /*10c70*/  LDL.LU R251, [R1+0x20fc] ;  /* 0x0020fc0001fb7983 */ /* 0x000ee20000300800 */
[----:B--2---:R-:W-:-:S03]  /*10c80*/  PRMT R236, R222, 0x7610, R236 ;  /* 0x00007610deec7816 */ /* 0x004fc600000000ec */
[----:B------:R0:W-:Y:S04]  /*10c90*/  STL.S16 [R1+0x2188], R220 ;  /* 0x002188dc01007387 */ /* 0x0001e80000100600 */
[----:B------:R1:W-:Y:S01]  /*10ca0*/  STL.S16 [R1+0x21d8], R236 ;  /* 0x0021d8ec01007387 */ /* 0x0003e20000100600 */
[----:B------:R-:W-:-:S03]  /*10cb0*/  PRMT R221, R247, 0x7610, R221 ;  /* 0x00007610f7dd7816 */ /* 0x000fc600000000dd */
[----:B------:R-:W2:Y:S04]  /*10cc0*/  LDL.LU R222, [R1+0x3034] ;  /* 0x0030340001de7983 */ /* 0x000ea80000300800 */
[----:B0-----:R-:W3:Y:S04]  /*10cd0*/  LDL.LU R220, [R1+0x2164] ;  /* 0x0021640001dc7983 */ /* 0x001ee80000300800 */
[----:B-1----:R-:W4:Y:S04]  /*10ce0*/  LDL.LU R236, [R1+0x3030] ;  /* 0x0030300001ec7983 */ /* 0x002f280000300800 */
[----:B------:R-:W3:Y:S04]  /*10cf0*/  LDL.LU R248, [R1+0x2108] ;  /* 0x0021080001f87983 */ /* 0x000ee80000300800 */
        /* <DEDUP_REMOVED lines=66> */
[----:B------:R-:W4:Y:S02]  /*11120*/  LDL.LU R231, [R1+0x2fec] ;  /* 0x002fec0001e77983 */ /* 0x000f240000300800 */
[----:B----4-:R-:W-:Y:S02]  /*11130*/  PRMT R231, R216, 0x7610, R231 ;  /* 0x00007610d8e77816 */ /* 0x010fe400000000e7 */
[----:B------:R0:W-:Y:S04]  /*11140*/  STL.S16 [R1+0x21ac], R229 ;  /* 0x0021ace501007387 */ /* 0x0001e80000100600 */
[----:B------:R1:W-:Y:S01]  /*11150*/  STL.S16 [R1+0x2350], R231 ;  /* 0x002350e701007387 */ /* 0x0003e20000100600 */
[----:B--2---:R-:W-:-:S03]  /*11160*/  PRMT R230, R237, 0x7610, R230 ;  /* 0x00007610ede67816 */ /* 0x004fc600000000e6 */
[----:B------:R-:W2:Y:S04]  /*11170*/  LDL.LU R216, [R1+0x2fe8] ;  /* 0x002fe80001d87983 */ /* 0x000ea80000300800 */
[----:B0-----:R-:W4:Y:S04]  /*11180*/  LDL.LU R229, [R1+0x2140] ;  /* 0x0021400001e57983 */ /* 0x001f280000300800 */
[----:B-1----:R-:W3:Y:S04]  /*11190*/  LDL.LU R231, [R1+0x2fe4] ;  /* 0x002fe40001e77983 */ /* 0x002ee80000300800 */
[----:B------:R0:W-:Y:S04]  /*111a0*/  STL.S16 [R1+0x2340], R236 ;  /* 0x002340ec01007387 */ /* 0x0001e80000100600 */
[----:B------:R1:W-:Y:S04]  /*111b0*/  STL.S16 [R1+0x21b0], R230 ;  /* 0x0021b0e601007387 */ /* 0x0003e80000100600 */
[----:B------:R-:W4:Y:S04]  /*111c0*/  LDL.LU R237, [R1+0x2130] ;  /* 0x0021300001ed7983 */ /* 0x000f280000300800 */
[----:B0-----:R-:W4:Y:S04]  /*111d0*/  LDL.LU R236, [R1+0x2134] ;  /* 0x0021340001ec7983 */ /* 0x001f280000300800 */
[----:B-1----:R-:W4:Y:S01]  /*111e0*/  LDL.LU R230, [R1+0x213c] ;  /* 0x00213c0001e67983 */ /* 0x002f220000300800 */
[----:B---3--:R-:W-:-:S02]  /*111f0*/  PRMT R231, R217, 0x7610, R231 ;  /* 0x00007610d9e77816 */ /* 0x008fc400000000e7 */
[----:B--2---:R-:W-:Y:S01]  /*11200*/  PRMT R216, R249, 0x7610, R216 ;  /* 0x00007610f9d87816 */ /* 0x004fe200000000d8 */
        /* <DEDUP_REMOVED lines=77> */
[----:B------:R-:W3:Y:S04]  /*116e0*/  LDL.LU R227, [R1+0x2f90] ;  /* 0x002f900001e37983 */ /* 0x000ee80000300800 */
[----:B------:R0:W-:Y:S04]  /*116f0*/  STL.S16 [R1+0x2148], R231 ;  /* 0x002148e701007387 */ /* 0x0001e80000100600 */
[----:B0-----:R-:W2:Y:S02]  /*11700*/  LDL.LU R231, [R1+0x2f8c] ;  /* 0x002f8c0001e77983 */ /* 0x001ea40000300800 */
[----:B--2---:R-:W-:-:S02]  /*11710*/  PRMT R231, R228, 0x7610, R231 ;  /* 0x00007610e4e77816 */ /* 0x004fc400000000e7 */
        /* <DEDUP_REMOVED lines=12> */
[----:B------:R-:W2:Y:S02]  /*117e0*/  LDL.LU R252, [R1+0x2f70] ;  /* 0x002f700001fc7983 */ /* 0x000ea40000300800 */
[----:B--2---:R-:W-:Y:S02]  /*117f0*/  PRMT R252, R216, 0x7610, R252 ;  /* 0x00007610d8fc7816 */ /* 0x004fe400000000fc */
[----:B------:R0:W-:Y:S04]  /*11800*/  STL.S16 [R1+0x2174], R225 ;  /* 0x002174e101007387 */ /* 0x0001e80000100600 */
[----:B------:R1:W-:Y:S01]  /*11810*/  STL.S16 [R1+0x20f8], R252 ;  /* 0x0020f8fc01007387 */ /* 0x0003e20000100600 */
[----:B---3--:R-:W-:Y:S02]  /*11820*/  PRMT R230, R236, 0x7610, R230 ;  /* 0x00007610ece67816 */ /* 0x008fe400000000e6 */
[----:B----4-:R-:W-:-:S02]  /*11830*/  PRMT R229, R237, 0x7610, R229 ;  /* 0x00007610ede57816 */ /* 0x010fc400000000e5 */
[----:B------:R-:W-:Y:S01]  /*11840*/  PRMT R228, R238, 0x7610, R228 ;  /* 0x00007610eee47816 */ /* 0x000fe200000000e4 */
[----:B0-----:R-:W2:Y:S04]  /*11850*/  LDL.LU R225, [R1+0x20d4] ;  /* 0x0020d40001e17983 */ /* 0x001ea80000300800 */
[----:B-1----:R-:W3:Y:S01]  /*11860*/  LDL.LU R252, [R1+0x2f68] ;  /* 0x002f680001fc7983 */ /* 0x002ee20000300800 */
[----:B------:R-:W-:Y:S02]  /*11870*/  PRMT R227, R239, 0x7610, R227 ;  /* 0x00007610efe37816 */ /* 0x000fe400000000e3 */
[----:B------:R-:W-:Y:S01]  /*11880*/  PRMT R226, R241, 0x7610, R226 ;  /* 0x00007610f1e27816 */ /* 0x000fe200000000e2 */
[----:B------:R-:W-:Y:S04]  /*11890*/  STL.S16 [R1+0x2138], R231 ;  /* 0x002138e701007387 */ /* 0x000fe80000100600 */
[----:B------:R-:W-:Y:S04]  /*118a0*/  STL.S16 [R1+0x2360], R230 ;  /* 0x002360e601007387 */ /* 0x000fe80000100600 */
[----:B------:R-:W-:Y:S04]  /*118b0*/  STL.S16 [R1+0x2164], R229 ;  /* 0x002164e501007387 */ /* 0x000fe80000100600 */
[----:B------:R-:W4:Y:S04]  /*118c0*/  LDL.LU R236, [R1+0x20b8] ;  /* 0x0020b80001ec7983 */ /* 0x000f280000300800 */
[----:B------:R-:W4:Y:S04]  /*118d0*/  LDL.LU R237, [R1+0x20b4] ;  /* 0x0020b40001ed7983 */ /* 0x000f280000300800 */
[----:B------:R-:W4:Y:S04]  /*118e0*/  LDL.LU R238, [R1+0x20b0] ;  /* 0x0020b00001ee7983 */ /* 0x000f280000300800 */
[----:B------:R-:W4:Y:S01]  /*118f0*/  LDL.LU R216, [R1+0x2f6c] ;  /* 0x002f6c0001d87983 */ /* 0x000f220000300800 */
[----:B---3--:R-:W-:-:S03]  /*11900*/  PRMT R252, R217, 0x7610, R252 ;  /* 0x00007610d9fc7816 */ /* 0x008fc600000000fc */
[----:B------:R-:W-:Y:S04]  /*11910*/  STL.S16 [R1+0x212c], R228 ;  /* 0x00212ce401007387 */ /* 0x000fe80000100600 */
[----:B------:R0:W-:Y:S04]  /*11920*/  STL.S16 [R1+0x2370], R252 ;  /* 0x002370fc01007387 */ /* 0x0001e80000100600 */
[----:B------:R1:W-:Y:S04]  /*11930*/  STL.S16 [R1+0x2128], R227 ;  /* 0x002128e301007387 */ /* 0x0003e80000100600 */
[----:B------:R3:W-:Y:S04]  /*11940*/  STL.S16 [R1+0x2364], R226 ;  /* 0x002364e201007387 */ /* 0x0007e80000100600 */
[----:B0-----:R-:W2:Y:S04]  /*11950*/  LDL.LU R252, [R1+0x2f60] ;  /* 0x002f600001fc7983 */ /* 0x001ea80000300800 */
[----:B-1----:R-:W4:Y:S04]  /*11960*/  LDL.LU R227, [R1+0x20cc] ;  /* 0x0020cc0001e37983 */ /* 0x002f280000300800 */
[----:B---3--:R-:W3:Y:S04]  /*11970*/  LDL.LU R226, [R1+0x20d0] ;  /* 0x0020d00001e27983 */ /* 0x008ee80000300800 */
[----:B------:R-:W4:Y:S04]  /*11980*/  LDL.LU R228, [R1+0x20c8] ;  /* 0x0020c80001e47983 */ /* 0x000f280000300800 */
[----:B------:R-:W4:Y:S04]  /*11990*/  LDL.LU R229, [R1+0x20c4] ;  /* 0x0020c40001e57983 */ /* 0x000f280000300800 */
[----:B------:R-:W4:Y:S04]  /*119a0*/  LDL.LU R230, [R1+0x20c0] ;  /* 0x0020c00001e67983 */ /* 0x000f280000300800 */
[----:B------:R-:W4:Y:S04]  /*119b0*/  LDL.LU R231, [R1+0x20bc] ;  /* 0x0020bc0001e77983 */ /* 0x000f280000300800 */
[----:B------:R-:W4:Y:S04]  /*119c0*/  LDL.LU R239, [R1+0x20ac] ;  /* 0x0020ac0001ef7983 */ /* 0x000f280000300800 */
[----:B------:R-:W4:Y:S04]  /*119d0*/  LDL.LU R241, [R1+0x20a8] ;  /* 0x0020a80001f17983 */ /* 0x000f280000300800 */
[----:B------:R-:W4:Y:S01]  /*119e0*/  LDL.LU R217, [R1+0x2f64] ;  /* 0x002f640001d97983 */ /* 0x000f220000300800 */
[----:B--2---:R-:W-:-:S03]  /*119f0*/  PRMT R252, R218, 0x7610, R252 ;  /* 0x00007610dafc7816 */ /* 0x004fc600000000fc */
        /* <DEDUP_REMOVED lines=32> */
[----:B------:R-:W-:Y:S02]  /*11c00*/  PRMT R29, R200, 0x7610, R29 ;  /* 0x00007610c81d7816 */ /* 0x000fe4000000001d */
[----:B------:R-:W-:Y:S01]  /*11c10*/  PRMT R27, R197, 0x7610, R27 ;  /* 0x00007610c51b7816 */ /* 0x000fe2000000001b */
[----:B------:R0:W-:Y:S01]  /*11c20*/  STL.S16 [R1+0x21c4], R252 ;  /* 0x0021c4fc01007387 */ /* 0x0001e20000100600 */
[----:B------:R-:W-:Y:S02]  /*11c30*/  PRMT R25, R195, 0x7610, R25 ;  /* 0x00007610c3197816 */ /* 0x000fe40000000019 */
[----:B------:R-:W-:Y:S02]  /*11c40*/  PRMT R23, R193, 0x7610, R23 ;  /* 0x00007610c1177816 */ /* 0x000fe40000000017 */
[----:B--2---:R-:W-:Y:S02]  /*11c50*/  PRMT R232, R224, 0x7610, R232 ;  /* 0x00007610e0e87816 */ /* 0x004fe400000000e8 */
[----:B------:R-:W-:-:S02]  /*11c60*/  PRMT R21, R191, 0x7610, R21 ;  /* 0x00007610bf157816 */ /* 0x000fc40000000015 */
[----:B------:R-:W-:Y:S01]  /*11c70*/  PRMT R19, R189, 0x7610, R19 ;  /* 0x00007610bd137816 */ /* 0x000fe20000000013 */
[----:B0-----:R-:W2:Y:S01]  /*11c80*/  LDL.LU R252, [R1+0x2f18] ;  /* 0x002f180001fc7983 */ /* 0x001ea20000300800 */
[----:B------:R-:W-:Y:S02]  /*11c90*/  PRMT R17, R187, 0x7610, R17 ;  /* 0x00007610bb117816 */ /* 0x000fe40000000011 */
[----:B------:R-:W-:Y:S02]  /*11ca0*/  PRMT R15, R185, 0x7610, R15 ;  /* 0x00007610b90f7816 */ /* 0x000fe4000000000f */
[----:B------:R-:W-:Y:S02]  /*11cb0*/  PRMT R183, R183, 0x7773, RZ ;  /* 0x00007773b7b77816 */ /* 0x000fe400000000ff */
[----:B------:R-:W-:Y:S02]  /*11cc0*/  PRMT R11, R181, 0x7610, R11 ;  /* 0x00007610b50b7816 */ /* 0x000fe4000000000b */
[----:B------:R-:W-:-:S02]  /*11cd0*/  PRMT R9, R179, 0x7610, R9 ;  /* 0x00007610b3097816 */ /* 0x000fc40000000009 */
[----:B------:R-:W-:Y:S02]  /*11ce0*/  PRMT R234, R172, 0x7610, R234 ;  /* 0x00007610acea7816 */ /* 0x000fe400000000ea */
[----:B------:R-:W-:Y:S02]  /*11cf0*/  PRMT R235, R168, 0x7610, R235 ;  /* 0x00007610a8eb7816 */ /* 0x000fe400000000eb */
[----:B------:R-:W-:Y:S02]  /*11d00*/  PRMT R28, R198, 0x7610, R28 ;  /* 0x00007610c61c7816 */ /* 0x000fe4000000001c */
[----:B------:R-:W-:Y:S02]  /*11d10*/  PRMT R26, R196, 0x7610, R26 ;  /* 0x00007610c41a7816 */ /* 0x000fe4000000001a */
        /* <DEDUP_REMOVED lines=18> */
[----:B------:R-:W-:Y:S01]  /*11e40*/  PRMT R169, R202, 0x7610, R169 ;  /* 0x00007610caa97816 */ /* 0x000fe200000000a9 */
[----:B------:R-:W-:Y:S01]  /*11e50*/  STL.S16 [R1+0x22f0], R3 ;  /* 0x0022f00301007387 */ /* 0x000fe20000100600 */
[----:B---3--:R-:W-:-:S03]  /*11e60*/  PRMT R233, R225, 0x7610, R233 ;  /* 0x00007610e1e97816 */ /* 0x008fc600000000e9 */
[----:B------:R-:W3:Y:S01]  /*11e70*/  LDL.LU R226, [R1+0x2f1c] ;  /* 0x002f1c0001e27983 */ /* 0x000ee20000300800 */
[----:B--2---:R-:W-:-:S03]  /*11e80*/  PRMT R252, R227, 0x7610, R252 ;  /* 0x00007610e3fc7816 */ /* 0x004fc600000000fc */
[----:B------:R0:W-:Y:S04]  /*11e90*/  STL.S16 [R1+0x2104], R29 ;  /* 0x0021041d01007387 */ /* 0x0001e80000100600 */
[----:B------:R1:W-:Y:S04]  /*11ea0*/  STL.S16 [R1+0x20cc], R252 ;  /* 0x0020ccfc01007387 */ /* 0x0003e80000100600 */
[----:B------:R2:W-:Y:S04]  /*11eb0*/  STL.S16 [R1+0x22d8], R27 ;  /* 0x0022d81b01007387 */ /* 0x0005e80000100600 */
[----:B0-----:R-:W4:Y:S04]  /*11ec0*/  LDL.LU R29, [R1+0x23d8] ;  /* 0x0023d800011d7983 */ /* 0x001f280000300800 */
[----:B-1----:R-:W3:Y:S04]  /*11ed0*/  LDL.LU R252, [R1+0x2f10] ;  /* 0x002f100001fc7983 */ /* 0x002ee80000300800 */
[----:B--2---:R-:W2:Y:S04]  /*11ee0*/  LDL.LU R27, [R1+0x23e0] ;  /* 0x0023e000011b7983 */ /* 0x004ea80000300800 */
[----:B------:R0:W-:Y:S04]  /*11ef0*/  STL.S16 [R1+0x1c10], R25 ;  /* 0x001c101901007387 */ /* 0x0001e80000100600 */
[----:B------:R1:W-:Y:S04]  /*11f00*/  STL.S16 [R1+0x22dc], R23 ;  /* 0x0022dc1701007387 */ /* 0x0003e80000100600 */
[----:B------:R1:W-:Y:S04]  /*11f10*/  STL.S16 [R1+0x2274], R232 ;  /* 0x002274e801007387 */ /* 0x0003e80000100600 */
[----:B0-----:R-:W2:Y:S04]  /*11f20*/  LDL.LU R25, [R1+0x23e8] ;  /* 0x0023e80001197983 */ /* 0x001ea80000300800 */
[----:B-1----:R-:W2:Y:S04]  /*11f30*/  LDL.LU R23, [R1+0x23f0] ;  /* 0x0023f00001177983 */ /* 0x002ea80000300800 */
[----:B------:R-:W2:Y:S04]  /*11f40*/  LDL.LU R232, [R1+0x23dc] ;  /* 0x0023dc0001e87983 */ /* 0x000ea80000300800 */
[----:B------:R0:W-:Y:S04]  /*11f50*/  STL.S16 [R1+0x1c14], R21 ;  /* 0x001c141501007387 */ /* 0x0001e80000100600 */
[----:B------:R1:W-:Y:S04]  /*11f60*/  STL.S16 [R1+0x22e0], R19 ;  /* 0x0022e01301007387 */ /* 0x0003e80000100600 */
[----:B------:R1:W-:Y:S04]  /*11f70*/  STL.S16 [R1+0x1c1c], R17 ;  /* 0x001c1c1101007387 */ /* 0x0003e80000100600 */
[----:B0-----:R-:W2:Y:S04]  /*11f80*/  LDL.LU R21, [R1+0x23ec] ;  /* 0x0023ec0001157983 */ /* 0x001ea80000300800 */
[----:B-1----:R-:W2:Y:S04]  /*11f90*/  LDL.LU R19, [R1+0x23f4] ;  /* 0x0023f40001137983 */ /* 0x002ea80000300800 */
[----:B------:R-:W2:Y:S04]  /*11fa0*/  LDL.LU R17, [R1+0x23f8] ;  /* 0x0023f80001117983 */ /* 0x000ea80000300800 */
[----:B------:R0:W-:Y:S01]  /*11fb0*/  STL.S16 [R1+0x22e4], R15 ;  /* 0x0022e40f01007387 */ /* 0x0001e20000100600 */
[----:B------:R-:W-:-:S03]  /*11fc0*/  PRMT R13, R183, 0x7610, R13 ;  /* 0x00007610b70d7816 */ /* 0x000fc6000000000d */
[----:B------:R-:W-:Y:S04]  /*11fd0*/  STL.S16 [R1+0x22e8], R11 ;  /* 0x0022e80b01007387 */ /* 0x000fe80000100600 */
[----:B------:R-:W2:Y:S04]  /*11fe0*/  LDL.LU R227, [R1+0x2f14] ;  /* 0x002f140001e37983 */ /* 0x000ea80000300800 */
[----:B0-----:R-:W2:Y:S04]  /*11ff0*/  LDL.LU R15, [R1+0x2400] ;  /* 0x00240000010f7983 */ /* 0x001ea80000300800 */
[----:B------:R-:W-:Y:S01]  /*12000*/  STL.S16 [R1+0x2094], R9 ;  /* 0x0020940901007387 */ /* 0x000fe20000100600 */
[----:B------:R-:W-:-:S02]  /*12010*/  PRMT R172, R206, 0x7610, R172 ;  /* 0x00007610ceac7816 */ /* 0x000fc400000000ac */
        /* <DEDUP_REMOVED lines=29> */
[----:B------:R-:W2:Y:S01]  /*121f0*/  LDL.LU R3, [R1+0x2420] ;  /* 0x0024200001037983 */ /* 0x000ea20000300800 */
[----:B------:R-:W-:-:S03]  /*12200*/  PRMT R199, R199, 0x7773, RZ ;  /* 0x00007773c7c77816 */ /* 0x000fc600000000ff */
[----:B------:R0:W5:Y:S04]  /*12210*/  LDL.128 R176, [R1+0x1940] ;  /* 0x0019400001b07983 */ /* 0x0001680000100c00 */
[----:B------:R0:W5:Y:S04]  /*12220*/  LDL.128 R184, [R1+0x1960] ;  /* 0x0019600001b87983 */ /* 0x0001680000100c00 */
[----:B------:R0:W5:Y:S04]  /*12230*/  LDL.128 R188, [R1+0x1970] ;  /* 0x0019700001bc7983 */ /* 0x0001680000100c00 */
[----:B------:R0:W5:Y:S01]  /*12240*/  LDL.128 R192, [R1+0x1980] ;  /* 0x0019800001c07983 */ /* 0x0001620000100c00 */
[----:B---3--:R-:W-:-:S02]  /*12250*/  PRMT R252, R228, 0x7610, R252 ;  /* 0x00007610e4fc7816 */ /* 0x008fc400000000fc */
[----:B----4-:R-:W-:Y:S01]  /*12260*/  PRMT R2, R29, 0x7610, R2 ;  /* 0x000076101d027816 */ /* 0x010fe20000000002 */
[----:B------:R1:W-:Y:S04]  /*12270*/  STL.S16 [R1+0x2090], R13 ;  /* 0x0020900d01007387 */ /* 0x0003e80000100600 */
[----:B------:R3:W-:Y:S04]  /*12280*/  STL.S16 [R1+0x20c8], R252 ;  /* 0x0020c8fc01007387 */ /* 0x0007e80000100600 */
[----:B------:R4:W-:Y:S04]  /*12290*/  STL.S16 [R1+0x2140], R2 ;  /* 0x0021400201007387 */ /* 0x0009e80000100600 */
[----:B-1----:R-:W2:Y:S04]  /*122a0*/  LDL.LU R13, [R1+0x23fc] ;  /* 0x0023fc00010d7983 */ /* 0x002ea80000300800 */
[----:B---3--:R-:W3:Y:S04]  /*122b0*/  LDL.LU R252, [R1+0x2f08] ;  /* 0x002f080001fc7983 */ /* 0x008ee80000300800 */
[----:B----4-:R-:W4:Y:S04]  /*122c0*/  LDL.LU R2, [R1+0x2e44] ;  /* 0x002e440001027983 */ /* 0x010f280000300800 */
[----:B------:R-:W4:Y:S04]  /*122d0*/  LDL.LU R11, [R1+0x2404] ;  /* 0x00240400010b7983 */ /* 0x000f280000300800 */
[----:B------:R-:W4:Y:S04]  /*122e0*/  LDL.LU R228, [R1+0x2f0c] ;  /* 0x002f0c0001e47983 */ /* 0x000f280000300800 */
[----:B------:R-:W4:Y:S01]  /*122f0*/  LDL.LU R9, [R1+0x2408] ;  /* 0x0024080001097983 */ /* 0x000f220000300800 */
[----:B--2---:R-:W-:-:S03]  /*12300*/  PRMT R0, R232, 0x7610, R0 ;  /* 0x00007610e8007816 */ /* 0x004fc60000000000 */
[----:B------:R-:W-:Y:S04]  /*12310*/  STL.S16 [R1+0x23a4], R233 ;  /* 0x0023a4e901007387 */ /* 0x000fe80000100600 */
[----:B------:R-:W-:Y:S04]  /*12320*/  STL.S16 [R1+0x23b4], R172 ;  /* 0x0023b4ac01007387 */ /* 0x000fe80000100600 */
[----:B------:R-:W-:Y:S04]  /*12330*/  STL.S16 [R1+0x22c4], R168 ;  /* 0x0022c4a801007387 */ /* 0x000fe80000100600 */
[----:B------:R-:W2:Y:S04]  /*12340*/  LDL.LU R7, [R1+0x2410] ;  /* 0x0024100001077983 */ /* 0x000ea80000300800 */
        /* <DEDUP_REMOVED lines=15> */
[----:B------:R0:W5:Y:S04]  /*12440*/  LDL.128 R180, [R1+0x1950] ;  /* 0x0019500001b47983 */ /* 0x0001680000100c00 */
[----:B------:R0:W5:Y:S01]  /*12450*/  LDL.128 R212, [R1+0x19d0] ;  /* 0x0019d00001d47983 */ /* 0x0001620000100c00 */
[----:B---3--:R-:W-:-:S02]  /*12460*/  PRMT R252, R229, 0x7610, R252 ;  /* 0x00007610e5fc7816 */ /* 0x008fc400000000fc */
[----:B----4-:R-:W-:-:S03]  /*12470*/  PRMT R2, R27, 0x7610, R2 ;  /* 0x000076101b027816 */ /* 0x010fc60000000002 */
[----:B------:R1:W-:Y:S04]  /*12480*/  STL.S16 [R1+0x237c], R252 ;  /* 0x00237cfc01007387 */ /* 0x0003e80000100600 */
[----:B------:R-:W3:Y:S04]  /*12490*/  LDL.LU R229, [R1+0x2f04] ;  /* 0x002f040001e57983 */ /* 0x000ee80000300800 */
[----:B------:R4:W-:Y:S04]  /*124a0*/  STL.S16 [R1+0x2144], R0 ;  /* 0x0021440001007387 */ /* 0x0009e80000100600 */
[----:B-1----:R-:W2:Y:S04]  /*124b0*/  LDL.LU R252, [R1+0x2f00] ;  /* 0x002f000001fc7983 */ /* 0x002ea80000300800 */
[----:B------:R1:W-:Y:S04]  /*124c0*/  STL.S16 [R1+0x23e4], R2 ;  /* 0x0023e40201007387 */ /* 0x0003e80000100600 */
[----:B----4-:R-:W4:Y:S04]  /*124d0*/  LDL.LU R0, [R1+0x2418] ;  /* 0x0024180001007983 */ /* 0x010f280000300800 */
[----:B------:R-:W4:Y:S04]  /*124e0*/  LDL.LU R233, [R1+0x2454] ;  /* 0x0024540001e97983 */ /* 0x000f280000300800 */
[----:B-1----:R-:W3:Y:S04]  /*124f0*/  LDL.LU R2, [R1+0x2e3c] ;  /* 0x002e3c0001027983 */ /* 0x002ee80000300800 */
[----:B------:R-:W4:Y:S04]  /*12500*/  LDL.LU R232, [R1+0x2458] ;  /* 0x0024580001e87983 */ /* 0x000f280000300800 */
[----:B------:R-:W4:Y:S04]  /*12510*/  LDL.LU R27, [R1+0x2e40] ;  /* 0x002e4000011b7983 */ /* 0x000f280000300800 */
[----:B------:R0:W5:Y:S04]  /*12520*/  LDL.128 R168, [R1+0x1920] ;  /* 0x0019200001a87983 */ /* 0x0001680000100c00 */
[----:B------:R0:W5:Y:S01]  /*12530*/  LDL.128 R172, [R1+0x1930] ;  /* 0x0019300001ac7983 */ /* 0x0001620000100c00 */
[----:B--2---:R-:W-:-:S03]  /*12540*/  PRMT R252, R230, 0x7610, R252 ;  /* 0x00007610e6fc7816 */ /* 0x004fc600000000fc */
[----:B------:R-:W2:Y:S04]  /*12550*/  LDL.LU R230, [R1+0x2efc] ;  /* 0x002efc0001e67983 */ /* 0x000ea80000300800 */
[----:B------:R1:W-:Y:S04]  /*12560*/  STL.S16 [R1+0x21d4], R252 ;  /* 0x0021d4fc01007387 */ /* 0x0003e80000100600 */
[----:B-1----:R-:W3:Y:S02]  /*12570*/  LDL.LU R252, [R1+0x2ef8] ;  /* 0x002ef80001fc7983 */ /* 0x002ee40000300800 */
[----:B---3--:R-:W-:-:S02]  /*12580*/  PRMT R252, R231, 0x7610, R252 ;  /* 0x00007610e7fc7816 */ /* 0x008fc400000000fc */
[----:B------:R-:W-:Y:S01]  /*12590*/  PRMT R2, R25, 0x7610, R2 ;  /* 0x0000761019027816 */ /* 0x000fe20000000002 */
[----:B------:R-:W3:Y:S04]  /*125a0*/  LDL.LU R231, [R1+0x2ef4] ;  /* 0x002ef40001e77983 */ /* 0x000ee80000300800 */
[----:B------:R1:W-:Y:S04]  /*125b0*/  STL.S16 [R1+0x20bc], R252 ;  /* 0x0020bcfc01007387 */ /* 0x0003e80000100600 */
[----:B------:R-:W2:Y:S04]  /*125c0*/  LDL.LU R25, [R1+0x2e38] ;  /* 0x002e380001197983 */ /* 0x000ea80000300800 */
[----:B-1----:R-:W4:Y:S02]  /*125d0*/  LDL.LU R252, [R1+0x2ef0] ;  /* 0x002ef00001fc7983 */ /* 0x002f240000300800 */
[----:B----4-:R-:W-:-:S02]  /*125e0*/  PRMT R252, R236, 0x7610, R252 ;  /* 0x00007610ecfc7816 */ /* 0x010fc400000000fc */
[----:B------:R1:W-:Y:S04]  /*125f0*/  STL.S16 [R1+0x23e0], R2 ;  /* 0x0023e00201007387 */ /* 0x0003e80000100600 */
[----:B------:R4:W-:Y:S04]  /*12600*/  STL.S16 [R1+0x20b8], R252 ;  /* 0x0020b8fc01007387 */ /* 0x0009e80000100600 */
[----:B------:R-:W3:Y:S04]  /*12610*/  LDL.LU R236, [R1+0x2eec] ;  /* 0x002eec0001ec7983 */ /* 0x000ee80000300800 */
[----:B-1----:R-:W2:Y:S04]  /*12620*/  LDL.LU R2, [R1+0x2e34] ;  /* 0x002e340001027983 */ /* 0x002ea80000300800 */
[----:B----4-:R-:W4:Y:S02]  /*12630*/  LDL.LU R252, [R1+0x2ee8] ;  /* 0x002ee80001fc7983 */ /* 0x010f240000300800 */
[----:B----4-:R-:W-:-:S02]  /*12640*/  PRMT R252, R237, 0x7610, R252 ;  /* 0x00007610edfc7816 */ /* 0x010fc400000000fc */
[----:B--2---:R-:W-:Y:S01]  /*12650*/  PRMT R2, R23, 0x7610, R2 ;  /* 0x0000761017027816 */ /* 0x004fe20000000002 */
[----:B------:R-:W3:Y:S04]  /*12660*/  LDL.LU R237, [R1+0x2ee4] ;  /* 0x002ee40001ed7983 */ /* 0x000ee80000300800 */
[----:B------:R1:W-:Y:S04]  /*12670*/  STL.S16 [R1+0x2380], R252 ;  /* 0x002380fc01007387 */ /* 0x0003e80000100600 */
[----:B------:R-:W2:Y:S04]  /*12680*/  LDL.LU R23, [R1+0x2e30] ;  /* 0x002e300001177983 */ /* 0x000ea80000300800 */
[----:B-1----:R-:W4:Y:S02]  /*12690*/  LDL.LU R252, [R1+0x2ee0] ;  /* 0x002ee00001fc7983 */ /* 0x002f240000300800 */
[----:B----4-:R-:W-:-:S02]  /*126a0*/  PRMT R252, R238, 0x7610, R252 ;  /* 0x00007610eefc7816 */ /* 0x010fc400000000fc */
[----:B------:R1:W-:Y:S04]  /*126b0*/  STL.S16 [R1+0x23dc], R2 ;  /* 0x0023dc0201007387 */ /* 0x0003e80000100600 */
[----:B------:R4:W-:Y:S04]  /*126c0*/  STL.S16 [R1+0x21e4], R252 ;  /* 0x0021e4fc01007387 */ /* 0x0009e80000100600 */
[----:B------:R-:W2:Y:S04]  /*126d0*/  LDL.LU R238, [R1+0x2edc] ;  /* 0x002edc0001ee7983 */ /* 0x000ea80000300800 */
[----:B-1----:R-:W3:Y:S04]  /*126e0*/  LDL.LU R2, [R1+0x2e2c] ;  /* 0x002e2c0001027983 */ /* 0x002ee80000300800 */
[----:B----4-:R-:W4:Y:S02]  /*126f0*/  LDL.LU R252, [R1+0x2ed8] ;  /* 0x002ed80001fc7983 */ /* 0x010f240000300800 */
[----:B----4-:R-:W-:-:S02]  /*12700*/  PRMT R252, R239, 0x7610, R252 ;  /* 0x00007610effc7816 */ /* 0x010fc400000000fc */
[----:B---3--:R-:W-:Y:S01]  /*12710*/  PRMT R2, R21, 0x7610, R2 ;  /* 0x0000761015027816 */ /* 0x008fe20000000002 */
[----:B------:R-:W3:Y:S04]  /*12720*/  LDL.LU R239, [R1+0x2ed4] ;  /* 0x002ed40001ef7983 */ /* 0x000ee80000300800 */
[----:B------:R1:W-:Y:S01]  /*12730*/  STL.S16 [R1+0x20ac], R252 ;  /* 0x0020acfc01007387 */ /* 0x0003e20000100600 */
[----:B------:R-:W-:-:S03]  /*12740*/  PRMT R236, R237, 0x7610, R236 ;  /* 0x00007610edec7816 */ /* 0x000fc600000000ec */
[----:B------:R-:W4:Y:S04]  /*12750*/  LDL.LU R21, [R1+0x2e28] ;  /* 0x002e280001157983 */ /* 0x000f280000300800 */
[----:B-1----:R-:W2:Y:S02]  /*12760*/  LDL.LU R252, [R1+0x2ed0] ;  /* 0x002ed00001fc7983 */ /* 0x002ea40000300800 */
[----:B--2---:R-:W-:Y:S02]  /*12770*/  PRMT R252, R241, 0x7610, R252 ;  /* 0x00007610f1fc7816 */ /* 0x004fe400000000fc */
[----:B------:R1:W-:Y:S04]  /*12780*/  STL.S16 [R1+0x23d8], R2 ;  /* 0x0023d80201007387 */ /* 0x0003e80000100600 */
[----:B------:R2:W-:Y:S04]  /*12790*/  STL.S16 [R1+0x20a8], R252 ;  /* 0x0020a8fc01007387 */ /* 0x0005e80000100600 */
[----:B------:R-:W3:Y:S04]  /*127a0*/  LDL.LU R241, [R1+0x2ecc] ;  /* 0x002ecc0001f17983 */ /* 0x000ee80000300800 */
[----:B-1----:R-:W4:Y:S04]  /*127b0*/  LDL.LU R2, [R1+0x2e24] ;  /* 0x002e240001027983 */ /* 0x002f280000300800 */
[----:B--2---:R-:W2:Y:S02]  /*127c0*/  LDL.LU R252, [R1+0x2ec8] ;  /* 0x002ec80001fc7983 */ /* 0x004ea40000300800 */
[----:B--2---:R-:W-:-:S02]  /*127d0*/  PRMT R252, R242, 0x7610, R252 ;  /* 0x00007610f2fc7816 */ /* 0x004fc400000000fc */
[----:B----4-:R-:W-:Y:S01]  /*127e0*/  PRMT R2, R19, 0x7610, R2 ;  /* 0x0000761013027816 */ /* 0x010fe20000000002 */
[----:B------:R-:W3:Y:S04]  /*127f0*/  LDL.LU R242, [R1+0x2ec4] ;  /* 0x002ec40001f27983 */ /* 0x000ee80000300800 */
[----:B------:R1:W-:Y:S04]  /*12800*/  STL.S16 [R1+0x2384], R252 ;  /* 0x002384fc01007387 */ /* 0x0003e80000100600 */
[----:B------:R2:W-:Y:S01]  /*12810*/  STL.S16 [R1+0x239c], R236 ;  /* 0x00239cec01007387 */ /* 0x0005e20000100600 */
[----:B------:R-:W-:-:S03]  /*12820*/  PRMT R237, R228, 0x7610, R237 ;  /* 0x00007610e4ed7816 */ /* 0x000fc600000000ed */
[----:B------:R-:W4:Y:S04]  /*12830*/  LDL.LU R19, [R1+0x2e20] ;  /* 0x002e200001137983 */ /* 0x000f280000300800 */
[----:B-1----:R-:W3:Y:S04]  /*12840*/  LDL.LU R252, [R1+0x2ec0] ;  /* 0x002ec00001fc7983 */ /* 0x002ee80000300800 */
[----:B------:R1:W-:Y:S04]  /*12850*/  STL.S16 [R1+0x23f4], R2 ;  /* 0x0023f40201007387 */ /* 0x0003e80000100600 */
[----:B--2---:R-:W2:Y:S04]  /*12860*/  LDL.LU R236, [R1+0x2e4c] ;  /* 0x002e4c0001ec7983 */ /* 0x004ea80000300800 */
[----:B-1----:R-:W4:Y:S01]  /*12870*/  LDL.LU R2, [R1+0x2e1c] ;  /* 0x002e1c0001027983 */ /* 0x002f220000300800 */
[----:B---3--:R-:W-:-:S02]  /*12880*/  PRMT R252, R243, 0x7610, R252 ;  /* 0x00007610f3fc7816 */ /* 0x008fc400000000fc */
[----:B------:R-:W-:Y:S01]  /*12890*/  PRMT R241, R242, 0x7610, R241 ;  /* 0x00007610f2f17816 */ /* 0x000fe200000000f1 */
[----:B------:R-:W3:Y:S04]  /*128a0*/  LDL.LU R243, [R1+0x2ebc] ;  /* 0x002ebc0001f37983 */ /* 0x000ee80000300800 */
[----:B------:R1:W-:Y:S04]  /*128b0*/  STL.S16 [R1+0x21f4], R252 ;  /* 0x0021f4fc01007387 */ /* 0x0003e80000100600 */
[----:B-1----:R-:W2:Y:S02]  /*128c0*/  LDL.LU R252, [R1+0x2eb8] ;  /* 0x002eb80001fc7983 */ /* 0x002ea40000300800 */
[----:B--2---:R-:W-:-:S02]  /*128d0*/  PRMT R252, R244, 0x7610, R252 ;  /* 0x00007610f4fc7816 */ /* 0x004fc400000000fc */
[----:B----4-:R-:W-:Y:S01]  /*128e0*/  PRMT R2, R17, 0x7610, R2 ;  /* 0x0000761011027816 */ /* 0x010fe20000000002 */
[----:B------:R1:W-:Y:S04]  /*128f0*/  STL.S16 [R1+0x2398], R241 ;  /* 0x002398f101007387 */ /* 0x0003e80000100600 */
[----:B------:R2:W-:Y:S04]  /*12900*/  STL.S16 [R1+0x20a0], R252 ;  /* 0x0020a0fc01007387 */ /* 0x0005e80000100600 */
[----:B------:R4:W-:Y:S04]  /*12910*/  STL.S16 [R1+0x23f0], R2 ;  /* 0x0023f00201007387 */ /* 0x0009e80000100600 */
[----:B-1----:R-:W3:Y:S04]  /*12920*/  LDL.LU R241, [R1+0x2e58] ;  /* 0x002e580001f17983 */ /* 0x002ee80000300800 */
[----:B--2---:R-:W2:Y:S04]  /*12930*/  LDL.LU R252, [R1+0x2eb0] ;  /* 0x002eb00001fc7983 */ /* 0x004ea80000300800 */
[----:B----4-:R-:W4:Y:S04]  /*12940*/  LDL.LU R2, [R1+0x2e14] ;  /* 0x002e140001027983 */ /* 0x010f280000300800 */
[----:B------:R-:W3:Y:S01]  /*12950*/  LDL.LU R244, [R1+0x2eb4] ;  /* 0x002eb40001f47983 */ /* 0x000ee20000300800 */
[----:B------:R-:W-:-:S03]  /*12960*/  PRMT R240, R236, 0x7610, R240 ;  /* 0x00007610ecf07816 */ /* 0x000fc600000000f0 */
[----:B------:R-:W-:Y:S04]  /*12970*/  STL.S16 [R1+0x2264], R237 ;  /* 0x002264ed01007387 */ /* 0x000fe80000100600 */
[----:B------:R-:W3:Y:S01]  /*12980*/  LDL.LU R17, [R1+0x2e18] ;  /* 0x002e180001117983 */ /* 0x000ee20000300800 */
[----:B--2---:R-:W-:-:S03]  /*12990*/  PRMT R252, R245, 0x7610, R252 ;  /* 0x00007610f5fc7816 */ /* 0x004fc600000000fc */
[----:B------:R-:W2:Y:S04]  /*129a0*/  LDL.LU R245, [R1+0x2eac] ;  /* 0x002eac0001f57983 */ /* 0x000ea80000300800 */
[----:B------:R1:W-:Y:S04]  /*129b0*/  STL.S16 [R1+0x2098], R252 ;  /* 0x002098fc01007387 */ /* 0x0003e80000100600 */
[----:B-1----:R-:W4:Y:S02]  /*129c0*/  LDL.LU R252, [R1+0x2ea8] ;  /* 0x002ea80001fc7983 */ /* 0x002f240000300800 */
[----:B----4-:R-:W-:-:S02]  /*129d0*/  PRMT R252, R246, 0x7610, R252 ;  /* 0x00007610f6fc7816 */ /* 0x010fc400000000fc */
[----:B------:R-:W-:Y:S01]  /*129e0*/  PRMT R2, R15, 0x7610, R2 ;  /* 0x000076100f027816 */ /* 0x000fe20000000002 */
[----:B------:R-:W2:Y:S04]  /*129f0*/  LDL.LU R246, [R1+0x2ea4] ;  /* 0x002ea40001f67983 */ /* 0x000ea80000300800 */
[----:B------:R1:W-:Y:S01]  /*12a00*/  STL.S16 [R1+0x2388], R252 ;  /* 0x002388fc01007387 */ /* 0x0003e20000100600 */
[----:B---3--:R-:W-:Y:S02]  /*12a10*/  PRMT R239, R241, 0x7610, R239 ;  /* 0x00007610f1ef7816 */ /* 0x008fe400000000ef */
[----:B------:R-:W-:Y:S01]  /*12a20*/  PRMT R236, R227, 0x7610, R236 ;  /* 0x00007610e3ec7816 */ /* 0x000fe200000000ec */
[----:B------:R-:W-:Y:S04]  /*12a30*/  STL.S16 [R1+0x2254], R240 ;  /* 0x002254f001007387 */ /* 0x000fe80000100600 */
[----:B------:R-:W3:Y:S04]  /*12a40*/  LDL.LU R15, [R1+0x2e10] ;  /* 0x002e1000010f7983 */ /* 0x000ee80000300800 */
[----:B-1----:R-:W4:Y:S04]  /*12a50*/  LDL.LU R252, [R1+0x2ea0] ;  /* 0x002ea00001fc7983 */ /* 0x002f280000300800 */
[----:B------:R1:W-:Y:S04]  /*12a60*/  STL.S16 [R1+0x23ec], R2 ;  /* 0x0023ec0201007387 */ /* 0x0003e80000100600 */
[----:B------:R0:W-:Y:S01]  /*12a70*/  STL.S16 [R1+0x2244], R239 ;  /* 0x002244ef01007387 */ /* 0x0001e20000100600 */
[----:B--2---:R-:W-:-:S03]  /*12a80*/  PRMT R245, R246, 0x7610, R245 ;  /* 0x00007610f6f57816 */ /* 0x004fc600000000f5 */
[----:B-1----:R-:W2:Y:S04]  /*12a90*/  LDL.LU R2, [R1+0x2e0c] ;  /* 0x002e0c0001027983 */ /* 0x002ea80000300800 */
[----:B------:R-:W-:Y:S04]  /*12aa0*/  STL.S16 [R1+0x20d4], R236 ;  /* 0x0020d4ec01007387 */ /* 0x000fe80000100600 */
[----:B------:R-:W3:Y:S01]  /*12ab0*/  LDL.LU R240, [R1+0x244c] ;  /* 0x00244c0001f07983 */ /* 0x000ee20000300800 */
[----:B----4-:R-:W-:-:S03]  /*12ac0*/  PRMT R252, R247, 0x7610, R252 ;  /* 0x00007610f7fc7816 */ /* 0x010fc600000000fc */
[----:B------:R1:W-:Y:S04]  /*12ad0*/  STL.S16 [R1+0x2394], R245 ;  /* 0x002394f501007387 */ /* 0x0003e80000100600 */
[----:B------:R4:W-:Y:S04]  /*12ae0*/  STL.S16 [R1+0x2204], R252 ;  /* 0x002204fc01007387 */ /* 0x0009e80000100600 */
[----:B0-----:R-:W3:Y:S04]  /*12af0*/  LDL.LU R239, [R1+0x2e54] ;  /* 0x002e540001ef7983 */ /* 0x001ee80000300800 */
[----:B-1----:R-:W3:Y:S04]  /*12b00*/  LDL.LU R245, [R1+0x2e64] ;  /* 0x002e640001f57983 */ /* 0x002ee80000300800 */
[----:B----4-:R-:W4:Y:S04]  /*12b10*/  LDL.LU R252, [R1+0x2e98] ;  /* 0x002e980001fc7983 */ /* 0x010f280000300800 */
[----:B------:R-:W3:Y:S01]  /*12b20*/  LDL.LU R247, [R1+0x2e9c] ;  /* 0x002e9c0001f77983 */ /* 0x000ee20000300800 */
[----:B----4-:R-:W-:-:S02]  /*12b30*/  PRMT R252, R248, 0x7610, R252 ;  /* 0x00007610f8fc7816 */ /* 0x010fc400000000fc */
[----:B--2---:R-:W-:Y:S01]  /*12b40*/  PRMT R2, R13, 0x7610, R2 ;  /* 0x000076100d027816 */ /* 0x004fe20000000002 */
[----:B------:R-:W2:Y:S04]  /*12b50*/  LDL.LU R248, [R1+0x2e94] ;  /* 0x002e940001f87983 */ /* 0x000ea80000300800 */
[----:B------:R0:W-:Y:S01]  /*12b60*/  STL.S16 [R1+0x20a4], R252 ;  /* 0x0020a4fc01007387 */ /* 0x0001e20000100600 */
[----:B---3--:R-:W-:Y:S02]  /*12b70*/  PRMT R244, R245, 0x7610, R244 ;  /* 0x00007610f5f47816 */ /* 0x008fe400000000f4 */
[----:B------:R-:W-:Y:S01]  /*12b80*/  PRMT R238, R239, 0x7610, R238 ;  /* 0x00007610efee7816 */ /* 0x000fe200000000ee */
[----:B------:R-:W3:Y:S04]  /*12b90*/  LDL.LU R13, [R1+0x2e08] ;  /* 0x002e0800010d7983 */ /* 0x000ee80000300800 */
[----:B0-----:R-:W4:Y:S02]  /*12ba0*/  LDL.LU R252, [R1+0x2e90] ;  /* 0x002e900001fc7983 */ /* 0x001f240000300800 */
[----:B----4-:R-:W-:-:S02]  /*12bb0*/  PRMT R252, R249, 0x7610, R252 ;  /* 0x00007610f9fc7816 */ /* 0x010fc400000000fc */
[----:B------:R-:W4:Y:S04]  /*12bc0*/  LDL.LU R249, [R1+0x2e8c] ;  /* 0x002e8c0001f97983 */ /* 0x000f280000300800 */
[----:B------:R0:W-:Y:S04]  /*12bd0*/  STL.S16 [R1+0x1c18], R252 ;  /* 0x001c18fc01007387 */ /* 0x0001e80000100600 */
[----:B0-----:R-:W2:Y:S02]  /*12be0*/  LDL.LU R252, [R1+0x2e88] ;  /* 0x002e880001fc7983 */ /* 0x001ea40000300800 */
[----:B--2---:R-:W-:-:S02]  /*12bf0*/  PRMT R252, R250, 0x7610, R252 ;  /* 0x00007610fafc7816 */ /* 0x004fc400000000fc */
[----:B------:R-:W4:Y:S04]  /*12c00*/  LDL.LU R250, [R1+0x2e84] ;  /* 0x002e840001fa7983 */ /* 0x000f280000300800 */
[----:B------:R0:W-:Y:S04]  /*12c10*/  STL.S16 [R1+0x238c], R252 ;  /* 0x00238cfc01007387 */ /* 0x0001e80000100600 */
[----:B------:R1:W-:Y:S04]  /*12c20*/  STL.S16 [R1+0x23e8], R2 ;  /* 0x0023e80201007387 */ /* 0x0003e80000100600 */
[----:B0-----:R-:W2:Y:S04]  /*12c30*/  LDL.LU R252, [R1+0x2e80] ;  /* 0x002e800001fc7983 */ /* 0x001ea80000300800 */
[----:B-1----:R-:W3:Y:S01]  /*12c40*/  LDL.LU R2, [R1+0x2e04] ;  /* 0x002e040001027983 */ /* 0x002ee20000300800 */
[----:B----4-:R-:W-:-:S05]  /*12c50*/  PRMT R249, R250, 0x7610, R249 ;  /* 0x00007610faf97816 */ /* 0x010fca00000000f9 */
[----:B------:R0:W-:Y:S04]  /*12c60*/  STL.S16 [R1+0x2390], R249 ;  /* 0x002390f901007387 */ /* 0x0001e80000100600 */
[----:B0-----:R-:W4:Y:S01]  /*12c70*/  LDL.LU R249, [R1+0x2e70] ;  /* 0x002e700001f97983 */ /* 0x001f220000300800 */
[----:B--2---:R-:W-:Y:S02]  /*12c80*/  PRMT R252, R251, 0x7610, R252 ;  /* 0x00007610fbfc7816 */ /* 0x004fe400000000fc */
[----:B---3--:R-:W-:Y:S01]  /*12c90*/  PRMT R2, R11, 0x7610, R2 ;  /* 0x000076100b027816 */ /* 0x008fe20000000002 */
[----:B------:R-:W-:Y:S04]  /*12ca0*/  STL.S16 [R1+0x2234], R244 ;  /* 0x002234f401007387 */ /* 0x000fe80000100600 */
[----:B------:R0:W-:Y:S04]  /*12cb0*/  STL.S16 [R1+0x2214], R252 ;  /* 0x002214fc01007387 */ /* 0x0001e80000100600 */
[----:B------:R1:W-:Y:S04]  /*12cc0*/  STL.S16 [R1+0x20c4], R238 ;  /* 0x0020c4ee01007387 */ /* 0x0003e80000100600 */
[----:B------:R-:W2:Y:S04]  /*12cd0*/  LDL.LU R251, [R1+0x2e7c] ;  /* 0x002e7c0001fb7983 */ /* 0x000ea80000300800 */
[----:B0-----:R-:W2:Y:S04]  /*12ce0*/  LDL.LU R252, [R1+0x2e78] ;  /* 0x002e780001fc7983 */ /* 0x001ea80000300800 */
[----:B------:R-:W3:Y:S04]  /*12cf0*/  LDL.LU R244, [R1+0x2e60] ;  /* 0x002e600001f47983 */ /* 0x000ee80000300800 */
[----:B-1----:R-:W3:Y:S04]  /*12d00*/  LDL.LU R238, [R1+0x2e50] ;  /* 0x002e500001ee7983 */ /* 0x002ee80000300800 */
[----:B------:R0:W-:Y:S01]  /*12d10*/  STL.S16 [R1+0x2404], R2 ;  /* 0x0024040201007387 */ /* 0x0001e20000100600 */
[----:B------:R-:W-:-:S03]  /*12d20*/  PRMT R239, R231, 0x7610, R239 ;  /* 0x00007610e7ef7816 */ /* 0x000fc600000000ef */
[----:B------:R-:W3:Y:S04]  /*12d30*/  LDL.LU R11, [R1+0x2e00] ;  /* 0x002e0000010b7983 */ /* 0x000ee80000300800 */
[----:B0-----:R-:W3:Y:S01]  /*12d40*/  LDL.LU R2, [R1+0x2dfc] ;  /* 0x002dfc0001027983 */ /* 0x001ee20000300800 */
[----:B----4-:R-:W-:-:S05]  /*12d50*/  PRMT R248, R249, 0x7610, R248 ;  /* 0x00007610f9f87816 */ /* 0x010fca00000000f8 */
[----:B------:R0:W-:Y:S04]  /*12d60*/  STL.S16 [R1+0x2224], R248 ;  /* 0x002224f801007387 */ /* 0x0001e80000100600 */
[----:B0-----:R-:W4:Y:S01]  /*12d70*/  LDL.LU R248, [R1+0x2e6c] ;  /* 0x002e6c0001f87983 */ /* 0x001f220000300800 */
[----:B--2---:R-:W-:Y:S02]  /*12d80*/  PRMT R251, R252, 0x7610, R251 ;  /* 0x00007610fcfb7816 */ /* 0x004fe400000000fb */
[----:B---3--:R-:W-:Y:S02]  /*12d90*/  PRMT R243, R244, 0x7610, R243 ;  /* 0x00007610f4f37816 */ /* 0x008fe400000000f3 */
[----:B------:R-:W-:Y:S02]  /*12da0*/  PRMT R241, R238, 0x7610, R241 ;  /* 0x00007610eef17816 */ /* 0x000fe400000000f1 */
[----:B------:R-:W-:Y:S01]  /*12db0*/  PRMT R238, R229, 0x7610, R238 ;  /* 0x00007610e5ee7816 */ /* 0x000fe200000000ee */
[----:B------:R0:W-:Y:S04]  /*12dc0*/  STL.S16 [R1+0x20b0], R251 ;  /* 0x0020b0fb01007387 */ /* 0x0001e80000100600 */
[----:B------:R1:W-:Y:S04]  /*12dd0*/  STL.S16 [R1+0x20c0], R243 ;  /* 0x0020c0f301007387 */ /* 0x0003e80000100600 */
[----:B------:R-:W-:Y:S01]  /*12de0*/  STL.S16 [R1+0x20d0], R239 ;  /* 0x0020d0ef01007387 */ /* 0x000fe20000100600 */
[----:B------:R-:W-:-:S03]  /*12df0*/  PRMT R2, R9, 0x7610, R2 ;  /* 0x0000761009027816 */ /* 0x000fc60000000002 */
[----:B0-----:R0:W5:Y:S04]  /*12e00*/  LDL.LU R251, [R1+0x2e74] ;  /* 0x002e740001fb7983 */ /* 0x0011680000300800 */
[----:B-1----:R0:W5:Y:S04]  /*12e10*/  LDL.LU R243, [R1+0x2e5c] ;  /* 0x002e5c0001f37983 */ /* 0x0021680000300800 */
[----:B------:R1:W-:Y:S01]  /*12e20*/  STL.S16 [R1+0x23a0], R238 ;  /* 0x0023a0ee01007387 */ /* 0x0003e20000100600 */
[----:B----4-:R-:W-:-:S03]  /*12e30*/  PRMT R247, R248, 0x7610, R247 ;  /* 0x00007610f8f77816 */ /* 0x010fc600000000f7 */
[----:B-1----:R0:W5:Y:S04]  /*12e40*/  LDL.128 R236, [R1+0x1910] ;  /* 0x0019100001ec7983 */ /* 0x0021680000100c00 */
[----:B------:R1:W-:Y:S04]  /*12e50*/  STL.S16 [R1+0x20b4], R247 ;  /* 0x0020b4f701007387 */ /* 0x0003e80000100600 */
[----:B-1----:R0:W5:Y:S04]  /*12e60*/  LDL.LU R247, [R1+0x2e68] ;  /* 0x002e680001f77983 */ /* 0x0021680000300800 */
[----:B------:R-:W2:Y:S04]  /*12e70*/  LDL.LU R9, [R1+0x2df8] ;  /* 0x002df80001097983 */ /* 0x000ea80000300800 */
[----:B------:R1:W-:Y:S04]  /*12e80*/  STL.S16 [R1+0x2400], R2 ;  /* 0x0024000201007387 */ /* 0x0003e80000100600 */
[----:B-1----:R-:W3:Y:S02]  /*12e90*/  LDL.LU R2, [R1+0x2df4] ;  /* 0x002df40001027983 */ /* 0x002ee40000300800 */
[----:B---3--:R-:W-:-:S02]  /*12ea0*/  PRMT R2, R7, 0x7610, R2 ;  /* 0x0000761007027816 */ /* 0x008fc40000000002 */
[----:B------:R-:W-:Y:S01]  /*12eb0*/  PRMT R29, R3, 0x7610, R29 ;  /* 0x00007610031d7816 */ /* 0x000fe2000000001d */
[----:B------:R-:W3:Y:S04]  /*12ec0*/  LDL.LU R7, [R1+0x2df0] ;  /* 0x002df00001077983 */ /* 0x000ee80000300800 */
[----:B------:R1:W-:Y:S01]  /*12ed0*/  STL.S16 [R1+0x23fc], R2 ;  /* 0x0023fc0201007387 */ /* 0x0003e20000100600 */
[----:B------:R-:W-:-:S03]  /*12ee0*/  PRMT R27, R28, 0x7610, R27 ;  /* 0x000076101c1b7816 */ /* 0x000fc6000000001b */
[----:B------:R4:W-:Y:S01]  /*12ef0*/  STL.S16 [R1+0x240c], R29 ;  /* 0x00240c1d01007387 */ /* 0x0009e20000100600 */
[----:B------:R-:W-:Y:S02]  /*12f00*/  PRMT R25, R26, 0x7610, R25 ;  /* 0x000076101a197816 */ /* 0x000fe40000000019 */
[----:B------:R-:W-:Y:S01]  /*12f10*/  PRMT R23, R24, 0x7610, R23 ;  /* 0x0000761018177816 */ /* 0x000fe20000000017 */
[----:B------:R-:W3:Y:S04]  /*12f20*/  LDL.LU R3, [R1+0x2dd0] ;  /* 0x002dd00001037983 */ /* 0x000ee80000300800 */
[----:B-1----:R-:W3:Y:S04]  /*12f30*/  LDL.LU R2, [R1+0x2dec] ;  /* 0x002dec0001027983 */ /* 0x002ee80000300800 */
[----:B----4-:R-:W4:Y:S04]  /*12f40*/  LDL.LU R29, [R1+0x2460] ;  /* 0x00246000011d7983 */ /* 0x010f280000300800 */
[----:B------:R1:W-:Y:S04]  /*12f50*/  STL.S16 [R1+0x2408], R27 ;  /* 0x0024081b01007387 */ /* 0x0003e80000100600 */
[----:B------:R0:W-:Y:S01]  /*12f60*/  STL.S16 [R1+0x2424], R25 ;  /* 0x0024241901007387 */ /* 0x0001e20000100600 */
[----:B------:R-:W-:-:S03]  /*12f70*/  PRMT R21, R22, 0x7610, R21 ;  /* 0x0000761016157816 */ /* 0x000fc60000000015 */
[----:B------:R2:W-:Y:S04]  /*12f80*/  STL.S16 [R1+0x2420], R23 ;  /* 0x0024201701007387 */ /* 0x0005e80000100600 */
[----:B-1----:R-:W4:Y:S04]  /*12f90*/  LDL.LU R27, [R1+0x245c] ;  /* 0x00245c00011b7983 */ /* 0x002f280000300800 */
[----:B0-----:R-:W4:Y:S04]  /*12fa0*/  LDL.LU R25, [R1+0x2464] ;  /* 0x0024640001197983 */ /* 0x001f280000300800 */
[----:B--2---:R-:W2:Y:S01]  /*12fb0*/  LDL.LU R23, [R1+0x2468] ;  /* 0x0024680001177983 */ /* 0x004ea20000300800 */
[----:B------:R-:W-:-:S02]  /*12fc0*/  PRMT R19, R20, 0x7610, R19 ;  /* 0x0000761014137816 */ /* 0x000fc40000000013 */
[----:B------:R-:W-:Y:S01]  /*12fd0*/  PRMT R17, R18, 0x7610, R17 ;  /* 0x0000761012117816 */ /* 0x000fe20000000011 */
[----:B------:R-:W2:Y:S01]  /*12fe0*/  LDL.LU R28, [R1+0x24a0] ;  /* 0x0024a000011c7983 */ /* 0x000ea20000300800 */
[----:B------:R-:W-:Y:S02]  /*12ff0*/  PRMT R15, R16, 0x7610, R15 ;  /* 0x00007610100f7816 */ /* 0x000fe4000000000f */
[----:B------:R-:W-:Y:S01]  /*13000*/  PRMT R13, R14, 0x7610, R13 ;  /* 0x000076100e0d7816 */ /* 0x000fe2000000000d */
[----:B------:R-:W2:Y:S01]  /*13010*/  LDL.LU R26, [R1+0x249c] ;  /* 0x00249c00011a7983 */ /* 0x000ea20000300800 */
[----:B------:R-:W-:Y:S02]  /*13020*/  PRMT R11, R12, 0x7610, R11 ;  /* 0x000076100c0b7816 */ /* 0x000fe4000000000b */
[----:B------:R-:W-:Y:S01]  /*13030*/  PRMT R9, R10, 0x7610, R9 ;  /* 0x000076100a097816 */ /* 0x000fe20000000009 */
[----:B------:R-:W2:Y:S01]  /*13040*/  LDL.LU R24, [R1+0x24a4] ;  /* 0x0024a40001187983 */ /* 0x000ea20000300800 */
[----:B---3--:R-:W-:-:S03]  /*13050*/  PRMT R2, R5, 0x7610, R2 ;  /* 0x0000761005027816 */ /* 0x008fc60000000002 */
[----:B------:R0:W-:Y:S04]  /*13060*/  STL.S16 [R1+0x241c], R21 ;  /* 0x00241c1501007387 */ /* 0x0001e80000100600 */
[----:B------:R1:W-:Y:S04]  /*13070*/  STL.S16 [R1+0x23f8], R2 ;  /* 0x0023f80201007387 */ /* 0x0003e80000100600 */
[----:B------:R3:W-:Y:S04]  /*13080*/  STL.S16 [R1+0x2418], R19 ;  /* 0x0024181301007387 */ /* 0x0007e80000100600 */
[----:B0-----:R-:W2:Y:S04]  /*13090*/  LDL.LU R21, [R1+0x2470] ;  /* 0x0024700001157983 */ /* 0x001ea80000300800 */
[----:B-1----:R-:W4:Y:S04]  /*130a0*/  LDL.LU R2, [R1+0x2de4] ;  /* 0x002de40001027983 */ /* 0x002f280000300800 */
[----:B---3--:R-:W3:Y:S04]  /*130b0*/  LDL.LU R19, [R1+0x246c] ;  /* 0x00246c0001137983 */ /* 0x008ee80000300800 */
[----:B------:R0:W-:Y:S04]  /*130c0*/  STL.S16 [R1+0x2434], R17 ;  /* 0x0024341101007387 */ /* 0x0001e80000100600 */
[----:B------:R1:W-:Y:S04]  /*130d0*/  STL.S16 [R1+0x2430], R15 ;  /* 0x0024300f01007387 */ /* 0x0003e80000100600 */
[----:B------:R1:W-:Y:S04]  /*130e0*/  STL.S16 [R1+0x242c], R13 ;  /* 0x00242c0d01007387 */ /* 0x0003e80000100600 */
[----:B0-----:R-:W3:Y:S04]  /*130f0*/  LDL.LU R17, [R1+0x2474] ;  /* 0x0024740001117983 */ /* 0x001ee80000300800 */
[----:B-1----:R-:W3:Y:S04]  /*13100*/  LDL.LU R15, [R1+0x2478] ;  /* 0x00247800010f7983 */ /* 0x002ee80000300800 */
[----:B------:R-:W3:Y:S04]  /*13110*/  LDL.LU R13, [R1+0x2480] ;  /* 0x00248000010d7983 */ /* 0x000ee80000300800 */
[----:B------:R0:W-:Y:S04]  /*13120*/  STL.S16 [R1+0x2428], R11 ;  /* 0x0024280b01007387 */ /* 0x0001e80000100600 */
[----:B------:R1:W-:Y:S01]  /*13130*/  STL.S16 [R1+0x2444], R9 ;  /* 0x0024440901007387 */ /* 0x0003e20000100600 */
[----:B------:R-:W-:-:S03]  /*13140*/  PRMT R7, R8, 0x7610, R7 ;  /* 0x0000761008077816 */ /* 0x000fc60000000007 */
[----:B------:R-:W2:Y:S04]  /*13150*/  LDL.LU R5, [R1+0x2de8] ;  /* 0x002de80001057983 */ /* 0x000ea80000300800 */
[----:B0-----:R-:W3:Y:S04]  /*13160*/  LDL.LU R11, [R1+0x247c] ;  /* 0x00247c00010b7983 */ /* 0x001ee80000300800 */
[----:B-1----:R-:W3:Y:S01]  /*13170*/  LDL.LU R9, [R1+0x2484] ;  /* 0x0024840001097983 */ /* 0x002ee20000300800 */
[----:B------:R-:W-:-:S03]  /*13180*/  PRMT R3, R233, 0x7610, R3 ;  /* 0x00007610e9037816 */ /* 0x000fc60000000003 */
[----:B------:R-:W3:Y:S04]  /*13190*/  LDL.LU R22, [R1+0x24a8] ;  /* 0x0024a80001167983 */ /* 0x000ee80000300800 */
[----:B------:R-:W3:Y:S04]  /*131a0*/  LDL.LU R20, [R1+0x24b0] ;  /* 0x0024b00001147983 */ /* 0x000ee80000300800 */
[----:B------:R-:W3:Y:S04]  /*131b0*/  LDL.LU R18, [R1+0x24ac] ;  /* 0x0024ac0001127983 */ /* 0x000ee80000300800 */
[----:B------:R-:W3:Y:S04]  /*131c0*/  LDL.LU R16, [R1+0x24b4] ;  /* 0x0024b40001107983 */ /* 0x000ee80000300800 */
[----:B------:R-:W3:Y:S04]  /*131d0*/  LDL.LU R14, [R1+0x24b8] ;  /* 0x0024b800010e7983 */ /* 0x000ee80000300800 */
[----:B------:R-:W3:Y:S04]  /*131e0*/  LDL.LU R12, [R1+0x24c0] ;  /* 0x0024c000010c7983 */ /* 0x000ee80000300800 */
[----:B------:R-:W3:Y:S01]  /*131f0*/  LDL.LU R10, [R1+0x24bc] ;  /* 0x0024bc00010a7983 */ /* 0x000ee20000300800 */
[----:B----4-:R-:W-:-:S03]  /*13200*/  PRMT R2, R4, 0x7610, R2 ;  /* 0x0000761004027816 */ /* 0x010fc60000000002 */
[----:B------:R0:W-:Y:S04]  /*13210*/  STL.S16 [R1+0x2440], R7 ;  /* 0x0024400701007387 */ /* 0x0001e80000100600 */
[----:B------:R1:W-:Y:S04]  /*13220*/  STL.S16 [R1+0x2414], R2 ;  /* 0x0024140201007387 */ /* 0x0003e80000100600 */
[----:B------:R-:W4:Y:S04]  /*13230*/  LDL.LU R4, [R1+0x2de0] ;  /* 0x002de00001047983 */ /* 0x000f280000300800 */
[----:B0-----:R-:W3:Y:S04]  /*13240*/  LDL.LU R7, [R1+0x2488] ;  /* 0x0024880001077983 */ /* 0x001ee80000300800 */
[----:B-1----:R-:W2:Y:S04]  /*13250*/  LDL.LU R2, [R1+0x2ddc] ;  /* 0x002ddc0001027983 */ /* 0x002ea80000300800 */
[----:B------:R-:W3:Y:S04]  /*13260*/  LDL.LU R233, [R1+0x24cc] ;  /* 0x0024cc0001e97983 */ /* 0x000ee80000300800 */
[----:B------:R-:W3:Y:S01]  /*13270*/  LDL.LU R8, [R1+0x24c4] ;  /* 0x0024c40001087983 */ /* 0x000ee20000300800 */
[----:B--2---:R-:W-:-:S02]  /*13280*/  PRMT R2, R0, 0x7610, R2 ;  /* 0x0000761000027816 */ /* 0x004fc40000000002 */
[----:B------:R-:W-:Y:S01]  /*13290*/  PRMT R5, R6, 0x7610, R5 ;  /* 0x0000761006057816 */ /* 0x000fe20000000005 */
[----:B------:R-:W2:Y:S04]  /*132a0*/  LDL.LU R0, [R1+0x2dd8] ;  /* 0x002dd80001007983 */ /* 0x000ea80000300800 */
[----:B------:R0:W-:Y:S01]  /*132b0*/  STL.S16 [R1+0x2410], R2 ;  /* 0x0024100201007387 */ /* 0x0001e20000100600 */
[----:B----4-:R-:W-:-:S03]  /*132c0*/  PRMT R4, R240, 0x7610, R4 ;  /* 0x00007610f0047816 */ /* 0x010fc60000000004 */
[----:B------:R1:W-:Y:S04]  /*132d0*/  STL.S16 [R1+0x243c], R5 ;  /* 0x00243c0501007387 */ /* 0x0003e80000100600 */
[----:B------:R4:W-:Y:S04]  /*132e0*/  STL.S16 [R1+0x2454], R3 ;  /* 0x0024540301007387 */ /* 0x0009e80000100600 */
[----:B0-----:R-:W3:Y:S04]  /*132f0*/  LDL.LU R2, [R1+0x2dd4] ;  /* 0x002dd40001027983 */ /* 0x001ee80000300800 */
[----:B-1----:R-:W2:Y:S04]  /*13300*/  LDL.LU R5, [R1+0x2490] ;  /* 0x0024900001057983 */ /* 0x002ea80000300800 */
[----:B------:R0:W-:Y:S04]  /*13310*/  STL.S16 [R1+0x2438], R4 ;  /* 0x0024380401007387 */ /* 0x0001e80000100600 */
[----:B----4-:R-:W4:Y:S04]  /*13320*/  LDL.LU R3, [R1+0x2498] ;  /* 0x0024980001037983 */ /* 0x010f280000300800 */
[----:B------:R-:W4:Y:S04]  /*13330*/  LDL.LU R240, [R1+0x24d0] ;  /* 0x0024d00001f07983 */ /* 0x000f280000300800 */
[----:B0-----:R-:W4:Y:S04]  /*13340*/  LDL.LU R4, [R1+0x248c] ;  /* 0x00248c0001047983 */ /* 0x001f280000300800 */
[----:B------:R-:W4:Y:S01]  /*13350*/  LDL.LU R6, [R1+0x24c8] ;  /* 0x0024c80001067983 */ /* 0x000f220000300800 */
[----:B---3--:R-:W-:-:S02]  /*13360*/  PRMT R2, R29, 0x7610, R2 ;  /* 0x000076101d027816 */ /* 0x008fc40000000002 */
[----:B--2---:R-:W-:Y:S01]  /*13370*/  PRMT R0, R232, 0x7610, R0 ;  /* 0x00007610e8007816 */ /* 0x004fe20000000000 */
[----:B------:R-:W4:Y:S04]  /*13380*/  LDL.LU R29, [R1+0x2dcc] ;  /* 0x002dcc00011d7983 */ /* 0x000f280000300800 */
[----:B------:R0:W-:Y:S04]  /*13390*/  STL.S16 [R1+0x244c], R2 ;  /* 0x00244c0201007387 */ /* 0x0001e80000100600 */
[----:B------:R-:W2:Y:S04]  /*133a0*/  LDL.LU R232, [R1+0x24d4] ;  /* 0x0024d40001e87983 */ /* 0x000ea80000300800 */
[----:B0-----:R-:W3:Y:S02]  /*133b0*/  LDL.LU R2, [R1+0x2dc8] ;  /* 0x002dc80001027983 */ /* 0x001ee40000300800 */
[----:B---3--:R-:W-:-:S02]  /*133c0*/  PRMT R2, R27, 0x7610, R2 ;  /* 0x000076101b027816 */ /* 0x008fc40000000002 */
[----:B------:R0:W-:Y:S04]  /*133d0*/  STL.S16 [R1+0x2450], R0 ;  /* 0x0024500001007387 */ /* 0x0001e80000100600 */
[----:B------:R1:W-:Y:S01]  /*133e0*/  STL.S16 [R1+0x2448], R2 ;  /* 0x0024480201007387 */ /* 0x0003e20000100600 */
[----:B----4-:R-:W-:-:S03]  /*133f0*/  PRMT R29, R3, 0x7610, R29 ;  /* 0x00007610031d7816 */ /* 0x010fc6000000001d */
[----:B------:R-:W3:Y:S04]  /*13400*/  LDL.LU R27, [R1+0x2dc4] ;  /* 0x002dc400011b7983 */ /* 0x000ee80000300800 */
[----:B0-----:R-:W4:Y:S04]  /*13410*/  LDL.LU R0, [R1+0x2494] ;  /* 0x0024940001007983 */ /* 0x001f280000300800 */
[----:B-1----:R-:W2:Y:S04]  /*13420*/  LDL.LU R2, [R1+0x2dc0] ;  /* 0x002dc00001027983 */ /* 0x002ea80000300800 */
[----:B------:R-:W4:Y:S01]  /*13430*/  LDL.LU R3, [R1+0x2d54] ;  /* 0x002d540001037983 */ /* 0x000f220000300800 */
[----:B--2---:R-:W-:-:S03]  /*13440*/  PRMT R2, R25, 0x7610, R2 ;  /* 0x0000761019027816 */ /* 0x004fc60000000002 */
[----:B------:R0:W-:Y:S04]  /*13450*/  STL.S16 [R1+0x2490], R29 ;  /* 0x0024901d01007387 */ /* 0x0001e80000100600 */
[----:B------:R1:W-:Y:S01]  /*13460*/  STL.S16 [R1+0x2464], R2 ;  /* 0x0024640201007387 */ /* 0x0003e20000100600 */
[----:B---3--:R-:W-:-:S03]  /*13470*/  PRMT R27, R28, 0x7610, R27 ;  /* 0x000076101c1b7816 */ /* 0x008fc6000000001b */
[----:B------:R-:W2:Y:S04]  /*13480*/  LDL.LU R25, [R1+0x2dbc] ;  /* 0x002dbc0001197983 */ /* 0x000ea80000300800 */
[----:B0-----:R-:W3:Y:S04]  /*13490*/  LDL.LU R29, [R1+0x24d8] ;  /* 0x0024d800011d7983 */ /* 0x001ee80000300800 */
[----:B-1----:R-:W2:Y:S01]  /*134a0*/  LDL.LU R2, [R1+0x2db8] ;  /* 0x002db80001027983 */ /* 0x002ea20000300800 */
[----:B----4-:R-:W-:-:S03]  /*134b0*/  PRMT R3, R233, 0x7610, R3 ;  /* 0x00007610e9037816 */ /* 0x010fc60000000003 */
[----:B------:R0:W-:Y:S04]  /*134c0*/  STL.S16 [R1+0x248c], R27 ;  /* 0x00248c1b01007387 */ /* 0x0001e80000100600 */
[----:B------:R-:W4:Y:S04]  /*134d0*/  LDL.LU R28, [R1+0x2518] ;  /* 0x00251800011c7983 */ /* 0x000f280000300800 */
[----:B------:R-:W4:Y:S04]  /*134e0*/  LDL.LU R233, [R1+0x2550] ;  /* 0x0025500001e97983 */ /* 0x000f280000300800 */
[----:B0-----:R-:W4:Y:S01]  /*134f0*/  LDL.LU R27, [R1+0x24e0] ;  /* 0x0024e000011b7983 */ /* 0x001f220000300800 */
[----:B--2---:R-:W-:-:S02]  /*13500*/  PRMT R2, R23, 0x7610, R2 ;  /* 0x0000761017027816 */ /* 0x004fc40000000002 */
[----:B------:R-:W-:Y:S01]  /*13510*/  PRMT R25, R26, 0x7610, R25 ;  /* 0x000076101a197816 */ /* 0x000fe20000000019 */
[----:B------:R-:W2:Y:S04]  /*13520*/  LDL.LU R23, [R1+0x2db4] ;  /* 0x002db40001177983 */ /* 0x000ea80000300800 */
[----:B------:R0:W-:Y:S04]  /*13530*/  STL.S16 [R1+0x2460], R2 ;  /* 0x0024600201007387 */ /* 0x0001e80000100600 */
[----:B------:R1:W-:Y:S04]  /*13540*/  STL.S16 [R1+0x24b8], R3 ;  /* 0x0024b80301007387 */ /* 0x0003e80000100600 */
[----:B------:R-:W4:Y:S04]  /*13550*/  LDL.LU R26, [R1+0x2520] ;  /* 0x00252000011a7983 */ /* 0x000f280000300800 */
[----:B0-----:R-:W3:Y:S04]  /*13560*/  LDL.LU R2, [R1+0x2db0] ;  /* 0x002db00001027983 */ /* 0x001ee80000300800 */
[----:B------:R0:W-:Y:S04]  /*13570*/  STL.S16 [R1+0x2488], R25 ;  /* 0x0024881901007387 */ /* 0x0001e80000100600 */
[----:B-1----:R-:W4:Y:S04]  /*13580*/  LDL.LU R3, [R1+0x2514] ;  /* 0x0025140001037983 */ /* 0x002f280000300800 */
[----:B0-----:R-:W4:Y:S01]  /*13590*/  LDL.LU R25, [R1+0x24dc] ;  /* 0x0024dc0001197983 */ /* 0x001f220000300800 */
        /* <DEDUP_REMOVED lines=100> */
[----:B-1----:R-:W4:Y:S02]  /*13be0*/  LDL.LU R2, [R1+0x2d44] ;  /* 0x002d440001027983 */ /* 0x002f240000300800 */
        /* <DEDUP_REMOVED lines=51> */
[----:B0-----:R-:W2:Y:S04]  /*13f20*/  LDL.LU R2, [R1+0x2cdc] ;  /* 0x002cdc0001027983 */ /* 0x001ea80000300800 */
[----:B------:R0:W-:Y:S01]  /*13f30*/  STL.S16 [R1+0x2514], R29 ;  /* 0x0025141d01007387 */ /* 0x0001e20000100600 */
[----:B------:R-:W-:-:S02]  /*13f40*/  PRMT R27, R28, 0x7610, R27 ;  /* 0x000076101c1b7816 */ /* 0x000fc4000000001b */
[----:B------:R-:W-:Y:S01]  /*13f50*/  PRMT R25, R26, 0x7610, R25 ;  /* 0x000076101a197816 */ /* 0x000fe20000000019 */
[----:B------:R-:W4:Y:S04]  /*13f60*/  LDL.LU R3, [R1+0x2cd8] ;  /* 0x002cd80001037983 */ /* 0x000f280000300800 */
[----:B0-----:R-:W2:Y:S04]  /*13f70*/  LDL.LU R29, [R1+0x2554] ;  /* 0x00255400011d7983 */ /* 0x001ea80000300800 */
[----:B------:R0:W-:Y:S01]  /*13f80*/  STL.S16 [R1+0x2510], R27 ;  /* 0x0025101b01007387 */ /* 0x0001e20000100600 */
[----:B------:R-:W-:-:S03]  /*13f90*/  PRMT R23, R24, 0x7610, R23 ;  /* 0x0000761018177816 */ /* 0x000fc60000000017 */
[----:B------:R1:W-:Y:S01]  /*13fa0*/  STL.S16 [R1+0x250c], R25 ;  /* 0x00250c1901007387 */ /* 0x0003e20000100600 */
[----:B------:R-:W-:Y:S02]  /*13fb0*/  PRMT R21, R22, 0x7610, R21 ;  /* 0x0000761016157816 */ /* 0x000fe40000000015 */
[----:B------:R-:W-:Y:S01]  /*13fc0*/  PRMT R19, R20, 0x7610, R19 ;  /* 0x0000761014137816 */ /* 0x000fe20000000013 */
[----:B------:R-:W4:Y:S04]  /*13fd0*/  LDL.LU R28, [R1+0x2594] ;  /* 0x00259400011c7983 */ /* 0x000f280000300800 */
[----:B0-----:R-:W4:Y:S04]  /*13fe0*/  LDL.LU R27, [R1+0x2558] ;  /* 0x00255800011b7983 */ /* 0x001f280000300800 */
[----:B-1----:R-:W4:Y:S01]  /*13ff0*/  LDL.LU R25, [R1+0x2560] ;  /* 0x0025600001197983 */ /* 0x002f220000300800 */
[----:B------:R-:W-:-:S02]  /*14000*/  PRMT R17, R18, 0x7610, R17 ;  /* 0x0000761012117816 */ /* 0x000fc40000000011 */
[----:B------:R-:W-:Y:S01]  /*14010*/  PRMT R15, R16, 0x7610, R15 ;  /* 0x00007610100f7816 */ /* 0x000fe2000000000f */
[----:B------:R-:W4:Y:S01]  /*14020*/  LDL.LU R26, [R1+0x2598] ;  /* 0x00259800011a7983 */ /* 0x000f220000300800 */
[----:B--2---:R-:W-:-:S03]  /*14030*/  PRMT R2, R29, 0x7610, R2 ;  /* 0x000076101d027816 */ /* 0x004fc60000000002 */
[----:B------:R0:W-:Y:S04]  /*14040*/  STL.S16 [R1+0x2508], R23 ;  /* 0x0025081701007387 */ /* 0x0001e80000100600 */
[----:B------:R1:W-:Y:S04]  /*14050*/  STL.S16 [R1+0x2554], R2 ;  /* 0x0025540201007387 */ /* 0x0003e80000100600 */
[----:B------:R2:W-:Y:S04]  /*14060*/  STL.S16 [R1+0x2524], R21 ;  /* 0x0025241501007387 */ /* 0x0005e80000100600 */
[----:B0-----:R-:W4:Y:S04]  /*14070*/  LDL.LU R23, [R1+0x255c] ;  /* 0x00255c0001177983 */ /* 0x001f280000300800 */
[----:B-1----:R-:W4:Y:S04]  /*14080*/  LDL.LU R2, [R1+0x2cd0] ;  /* 0x002cd00001027983 */ /* 0x002f280000300800 */
[----:B--2---:R-:W2:Y:S04]  /*14090*/  LDL.LU R21, [R1+0x2564] ;  /* 0x0025640001157983 */ /* 0x004ea80000300800 */
[----:B------:R0:W-:Y:S04]  /*140a0*/  STL.S16 [R1+0x2520], R19 ;  /* 0x0025201301007387 */ /* 0x0001e80000100600 */
[----:B------:R1:W-:Y:S04]  /*140b0*/  STL.S16 [R1+0x251c], R17 ;  /* 0x00251c1101007387 */ /* 0x0003e80000100600 */
[----:B------:R3:W-:Y:S04]  /*140c0*/  STL.S16 [R1+0x2518], R15 ;  /* 0x0025180f01007387 */ /* 0x0007e80000100600 */
[----:B0-----:R-:W2:Y:S04]  /*140d0*/  LDL.LU R19, [R1+0x2568] ;  /* 0x0025680001137983 */ /* 0x001ea80000300800 */
[----:B-1----:R-:W2:Y:S04]  /*140e0*/  LDL.LU R17, [R1+0x2570] ;  /* 0x0025700001117983 */ /* 0x002ea80000300800 */
[----:B---3--:R-:W3:Y:S01]  /*140f0*/  LDL.LU R15, [R1+0x256c] ;  /* 0x00256c00010f7983 */ /* 0x008ee20000300800 */
[----:B------:R-:W-:-:S02]  /*14100*/  PRMT R13, R14, 0x7610, R13 ;  /* 0x000076100e0d7816 */ /* 0x000fc4000000000d */
[----:B------:R-:W-:Y:S01]  /*14110*/  PRMT R11, R12, 0x7610, R11 ;  /* 0x000076100c0b7816 */ /* 0x000fe2000000000b */
[----:B------:R-:W2:Y:S01]  /*14120*/  LDL.LU R29, [R1+0x2cd4] ;  /* 0x002cd400011d7983 */ /* 0x000ea20000300800 */
[----:B------:R-:W-:Y:S02]  /*14130*/  PRMT R9, R10, 0x7610, R9 ;  /* 0x000076100a097816 */ /* 0x000fe40000000009 */
[----:B------:R-:W-:Y:S01]  /*14140*/  PRMT R7, R8, 0x7610, R7 ;  /* 0x0000761008077816 */ /* 0x000fe20000000007 */
[----:B------:R-:W3:Y:S01]  /*14150*/  LDL.LU R24, [R1+0x25a0] ;  /* 0x0025a00001187983 */ /* 0x000ee20000300800 */
[----:B------:R-:W-:Y:S02]  /*14160*/  PRMT R5, R6, 0x7610, R5 ;  /* 0x0000761006057816 */ /* 0x000fe40000000005 */
[----:B------:R-:W-:Y:S01]  /*14170*/  PRMT R4, R240, 0x7610, R4 ;  /* 0x00007610f0047816 */ /* 0x000fe20000000004 */
[----:B------:R-:W3:Y:S01]  /*14180*/  LDL.LU R22, [R1+0x259c] ;  /* 0x00259c0001167983 */ /* 0x000ee20000300800 */
[----:B----4-:R-:W-:-:S02]  /*14190*/  PRMT R3, R233, 0x7610, R3 ;  /* 0x00007610e9037816 */ /* 0x010fc40000000003 */
[----:B------:R-:W-:Y:S01]  /*141a0*/  PRMT R0, R232, 0x7610, R0 ;  /* 0x00007610e8007816 */ /* 0x000fe20000000000 */
[----:B------:R-:W4:Y:S04]  /*141b0*/  LDL.LU R20, [R1+0x25a4] ;  /* 0x0025a40001147983 */ /* 0x000f280000300800 */
[----:B------:R-:W4:Y:S04]  /*141c0*/  LDL.LU R18, [R1+0x25a8] ;  /* 0x0025a80001127983 */ /* 0x000f280000300800 */
[----:B------:R-:W4:Y:S01]  /*141d0*/  LDL.LU R16, [R1+0x25b0] ;  /* 0x0025b00001107983 */ /* 0x000f220000300800 */
[----:B------:R-:W-:-:S03]  /*141e0*/  PRMT R2, R27, 0x7610, R2 ;  /* 0x000076101b027816 */ /* 0x000fc60000000002 */
[----:B------:R0:W-:Y:S04]  /*141f0*/  STL.S16 [R1+0x2534], R13 ;  /* 0x0025340d01007387 */ /* 0x0001e80000100600 */
[----:B------:R1:W-:Y:S04]  /*14200*/  STL.S16 [R1+0x2550], R2 ;  /* 0x0025500201007387 */ /* 0x0003e80000100600 */
[----:B------:R1:W-:Y:S04]  /*14210*/  STL.S16 [R1+0x2530], R11 ;  /* 0x0025300b01007387 */ /* 0x0003e80000100600 */
[----:B0-----:R-:W4:Y:S04]  /*14220*/  LDL.LU R13, [R1+0x2574] ;  /* 0x00257400010d7983 */ /* 0x001f280000300800 */
[----:B-1----:R-:W2:Y:S04]  /*14230*/  LDL.LU R2, [R1+0x2cc8] ;  /* 0x002cc80001027983 */ /* 0x002ea80000300800 */
[----:B------:R-:W4:Y:S04]  /*14240*/  LDL.LU R11, [R1+0x2578] ;  /* 0x00257800010b7983 */ /* 0x000f280000300800 */
[----:B------:R0:W-:Y:S04]  /*14250*/  STL.S16 [R1+0x252c], R9 ;  /* 0x00252c0901007387 */ /* 0x0001e80000100600 */
[----:B------:R1:W-:Y:S04]  /*14260*/  STL.S16 [R1+0x2528], R7 ;  /* 0x0025280701007387 */ /* 0x0003e80000100600 */
[----:B------:R3:W-:Y:S04]  /*14270*/  STL.S16 [R1+0x2544], R5 ;  /* 0x0025440501007387 */ /* 0x0007e80000100600 */
[----:B0-----:R-:W4:Y:S04]  /*14280*/  LDL.LU R9, [R1+0x2580] ;  /* 0x0025800001097983 */ /* 0x001f280000300800 */
[----:B-1----:R-:W4:Y:S04]  /*14290*/  LDL.LU R7, [R1+0x257c] ;  /* 0x00257c0001077983 */ /* 0x002f280000300800 */
[----:B---3--:R-:W3:Y:S04]  /*142a0*/  LDL.LU R5, [R1+0x2584] ;  /* 0x0025840001057983 */ /* 0x008ee80000300800 */
[----:B------:R0:W-:Y:S04]  /*142b0*/  STL.S16 [R1+0x2540], R4 ;  /* 0x0025400401007387 */ /* 0x0001e80000100600 */
[----:B------:R1:W-:Y:S04]  /*142c0*/  STL.S16 [R1+0x253c], R3 ;  /* 0x00253c0301007387 */ /* 0x0003e80000100600 */
[----:B------:R1:W-:Y:S04]  /*142d0*/  STL.S16 [R1+0x2538], R0 ;  /* 0x0025380001007387 */ /* 0x0003e80000100600 */
[----:B0-----:R-:W3:Y:S04]  /*142e0*/  LDL.LU R4, [R1+0x2588] ;  /* 0x0025880001047983 */ /* 0x001ee80000300800 */
[----:B-1----:R-:W4:Y:S04]  /*142f0*/  LDL.LU R3, [R1+0x258c] ;  /* 0x00258c0001037983 */ /* 0x002f280000300800 */
        /* <DEDUP_REMOVED lines=15> */
[----:B------:R-:W-:Y:S01]  /*143f0*/  PRMT R29, R3, 0x7610, R29 ;  /* 0x00007610031d7816 */ /* 0x000fe2000000001d */
[----:B------:R-:W4:Y:S04]  /*14400*/  LDL.LU R23, [R1+0x2cbc] ;  /* 0x002cbc0001177983 */ /* 0x000f280000300800 */
[----:B------:R0:W-:Y:S01]  /*14410*/  STL.S16 [R1+0x2548], R2 ;  /* 0x0025480201007387 */ /* 0x0001e20000100600 */
[----:B---3--:R-:W-:-:S03]  /*14420*/  PRMT R27, R28, 0x7610, R27 ;  /* 0x000076101c1b7816 */ /* 0x008fc6000000001b */
[----:B------:R1:W-:Y:S01]  /*14430*/  STL.S16 [R1+0x2578], R29 ;  /* 0x0025781d01007387 */ /* 0x0003e20000100600 */
[----:B--2---:R-:W-:-:S03]  /*14440*/  PRMT R25, R26, 0x7610, R25 ;  /* 0x000076101a197816 */ /* 0x004fc60000000019 */
[----:B------:R-:W2:Y:S04]  /*14450*/  LDL.LU R3, [R1+0x2c5c] ;  /* 0x002c5c0001037983 */ /* 0x000ea80000300800 */
[----:B0-----:R-:W3:Y:S04]  /*14460*/  LDL.LU R2, [R1+0x2cb8] ;  /* 0x002cb80001027983 */ /* 0x001ee80000300800 */
[----:B-1----:R-:W2:Y:S04]  /*14470*/  LDL.LU R29, [R1+0x25cc] ;  /* 0x0025cc00011d7983 */ /* 0x002ea80000300800 */
[----:B------:R0:W-:Y:S04]  /*14480*/  STL.S16 [R1+0x2594], R27 ;  /* 0x0025941b01007387 */ /* 0x0001e80000100600 */
[----:B------:R-:W2:Y:S04]  /*14490*/  LDL.LU R28, [R1+0x260c] ;  /* 0x00260c00011c7983 */ /* 0x000ea80000300800 */
[----:B------:R-:W2:Y:S04]  /*144a0*/  LDL.LU R26, [R1+0x2614] ;  /* 0x00261400011a7983 */ /* 0x000ea80000300800 */
[----:B0-----:R-:W2:Y:S01]  /*144b0*/  LDL.LU R27, [R1+0x25d4] ;  /* 0x0025d400011b7983 */ /* 0x001ea20000300800 */
[----:B---3--:R-:W-:-:S03]  /*144c0*/  PRMT R2, R21, 0x7610, R2 ;  /* 0x0000761015027816 */ /* 0x008fc60000000002 */
[----:B------:R0:W-:Y:S04]  /*144d0*/  STL.S16 [R1+0x2590], R25 ;  /* 0x0025901901007387 */ /* 0x0001e80000100600 */
[----:B------:R1:W-:Y:S01]  /*144e0*/  STL.S16 [R1+0x2564], R2 ;  /* 0x0025640201007387 */ /* 0x0003e20000100600 */
[----:B----4-:R-:W-:-:S03]  /*144f0*/  PRMT R23, R24, 0x7610, R23 ;  /* 0x0000761018177816 */ /* 0x010fc60000000017 */
[----:B------:R-:W3:Y:S04]  /*14500*/  LDL.LU R21, [R1+0x2cb4] ;  /* 0x002cb40001157983 */ /* 0x000ee80000300800 */
[----:B0-----:R-:W4:Y:S04]  /*14510*/  LDL.LU R25, [R1+0x25d8] ;  /* 0x0025d80001197983 */ /* 0x001f280000300800 */
[----:B-1----:R-:W3:Y:S01]  /*14520*/  LDL.LU R2, [R1+0x2cb0] ;  /* 0x002cb00001027983 */ /* 0x002ee20000300800 */
[----:B--2---:R-:W-:-:S03]  /*14530*/  PRMT R3, R233, 0x7610, R3 ;  /* 0x00007610e9037816 */ /* 0x004fc60000000003 */
[----:B------:R0:W-:Y:S04]  /*14540*/  STL.S16 [R1+0x258c], R23 ;  /* 0x00258c1701007387 */ /* 0x0001e80000100600 */
[----:B------:R-:W2:Y:S04]  /*14550*/  LDL.LU R24, [R1+0x2618] ;  /* 0x0026180001187983 */ /* 0x000ea80000300800 */
[----:B------:R-:W2:Y:S04]  /*14560*/  LDL.LU R233, [R1+0x2644] ;  /* 0x0026440001e97983 */ /* 0x000ea80000300800 */
[----:B0-----:R-:W2:Y:S01]  /*14570*/  LDL.LU R23, [R1+0x25e0] ;  /* 0x0025e00001177983 */ /* 0x001ea20000300800 */
[----:B---3--:R-:W-:-:S02]  /*14580*/  PRMT R2, R19, 0x7610, R2 ;  /* 0x0000761013027816 */ /* 0x008fc40000000002 */
[----:B------:R-:W-:Y:S01]  /*14590*/  PRMT R21, R22, 0x7610, R21 ;  /* 0x0000761016157816 */ /* 0x000fe20000000015 */
[----:B------:R-:W3:Y:S04]  /*145a0*/  LDL.LU R19, [R1+0x2cac] ;  /* 0x002cac0001137983 */ /* 0x000ee80000300800 */
[----:B------:R0:W-:Y:S04]  /*145b0*/  STL.S16 [R1+0x2560], R2 ;  /* 0x0025600201007387 */ /* 0x0001e80000100600 */
[----:B------:R1:W-:Y:S04]  /*145c0*/  STL.S16 [R1+0x25c0], R3 ;  /* 0x0025c00301007387 */ /* 0x0003e80000100600 */
[----:B------:R-:W2:Y:S04]  /*145d0*/  LDL.LU R22, [R1+0x2620] ;  /* 0x0026200001167983 */ /* 0x000ea80000300800 */
[----:B0-----:R-:W4:Y:S04]  /*145e0*/  LDL.LU R2, [R1+0x2ca8] ;  /* 0x002ca80001027983 */ /* 0x001f280000300800 */
[----:B------:R0:W-:Y:S04]  /*145f0*/  STL.S16 [R1+0x2588], R21 ;  /* 0x0025881501007387 */ /* 0x0001e80000100600 */
[----:B-1----:R-:W2:Y:S04]  /*14600*/  LDL.LU R3, [R1+0x2610] ;  /* 0x0026100001037983 */ /* 0x002ea80000300800 */
[----:B0-----:R-:W2:Y:S01]  /*14610*/  LDL.LU R21, [R1+0x25dc] ;  /* 0x0025dc0001157983 */ /* 0x001ea20000300800 */
[----:B----4-:R-:W-:-:S02]  /*14620*/  PRMT R2, R17, 0x7610, R2 ;  /* 0x0000761011027816 */ /* 0x010fc40000000002 */
[----:B---3--:R-:W-:Y:S01]  /*14630*/  PRMT R19, R20, 0x7610, R19 ;  /* 0x0000761014137816 */ /* 0x008fe20000000013 */
[----:B------:R-:W3:Y:S04]  /*14640*/  LDL.LU R17, [R1+0x2ca4] ;  /* 0x002ca40001117983 */ /* 0x000ee80000300800 */
[----:B------:R0:W-:Y:S04]  /*14650*/  STL.S16 [R1+0x255c], R2 ;  /* 0x00255c0201007387 */ /* 0x0001e80000100600 */
[----:B------:R-:W4:Y:S04]  /*14660*/  LDL.LU R20, [R1+0x261c] ;  /* 0x00261c0001147983 */ /* 0x000f280000300800 */
[----:B0-----:R-:W2:Y:S02]  /*14670*/  LDL.LU R2, [R1+0x2ca0] ;  /* 0x002ca00001027983 */ /* 0x001ea40000300800 */
[----:B--2---:R-:W-:-:S02]  /*14680*/  PRMT R2, R15, 0x7610, R2 ;  /* 0x000076100f027816 */ /* 0x004fc40000000002 */
[----:B------:R0:W-:Y:S04]  /*14690*/  STL.S16 [R1+0x25a4], R19 ;  /* 0x0025a41301007387 */ /* 0x0001e80000100600 */
[----:B------:R1:W-:Y:S01]  /*146a0*/  STL.S16 [R1+0x2558], R2 ;  /* 0x0025580201007387 */ /* 0x0003e20000100600 */
[----:B---3--:R-:W-:-:S03]  /*146b0*/  PRMT R17, R18, 0x7610, R17 ;  /* 0x0000761012117816 */ /* 0x008fc60000000011 */
        /* <DEDUP_REMOVED lines=67> */
[----:B------:R-:W2:Y:S01]  /*14af0*/  LDL.LU R232, [R1+0x2648] ;  /* 0x0026480001e87983 */ /* 0x000ea20000300800 */
[----:B----4-:R-:W-:-:S03]  /*14b00*/  PRMT R2, R27, 0x7610, R2 ;  /* 0x000076101b027816 */ /* 0x010fc60000000002 */
[----:B------:R0:W-:Y:S04]  /*14b10*/  STL.S16 [R1+0x25bc], R0 ;  /* 0x0025bc0001007387 */ /* 0x0001e80000100600 */
[----:B------:R1:W-:Y:S04]  /*14b20*/  STL.S16 [R1+0x25d4], R2 ;  /* 0x0025d40201007387 */ /* 0x0003e80000100600 */
[----:B------:R-:W4:Y:S04]  /*14b30*/  LDL.LU R27, [R1+0x2c50] ;  /* 0x002c5000011b7983 */ /* 0x000f280000300800 */
[----:B0-----:R-:W4:Y:S04]  /*14b40*/  LDL.LU R0, [R1+0x2608] ;  /* 0x0026080001007983 */ /* 0x001f280000300800 */
[----:B-1----:R-:W3:Y:S02]  /*14b50*/  LDL.LU R2, [R1+0x2c4c] ;  /* 0x002c4c0001027983 */ /* 0x002ee40000300800 */
[----:B---3--:R-:W-:-:S02]  /*14b60*/  PRMT R2, R25, 0x7610, R2 ;  /* 0x0000761019027816 */ /* 0x008fc40000000002 */
        /* <DEDUP_REMOVED lines=44> */
[----:B------:R-:W-:Y:S01]  /*14e30*/  PRMT R29, R3, 0x7610, R29 ;  /* 0x00007610031d7816 */ /* 0x000fe2000000001d */
[----:B------:R-:W4:Y:S04]  /*14e40*/  LDL.LU R4, [R1+0x2bf0] ;  /* 0x002bf00001047983 */ /* 0x000f280000300800 */
[----:B------:R0:W-:Y:S01]  /*14e50*/  STL.S16 [R1+0x2604], R2 ;  /* 0x0026040201007387 */ /* 0x0001e20000100600 */
[----:B------:R-:W-:Y:S02]  /*14e60*/  PRMT R27, R28, 0x7610, R27 ;  /* 0x000076101c1b7816 */ /* 0x000fe4000000001b */
[----:B------:R-:W-:Y:S01]  /*14e70*/  PRMT R25, R26, 0x7610, R25 ;  /* 0x000076101a197816 */ /* 0x000fe20000000019 */
[----:B------:R-:W4:Y:S04]  /*14e80*/  LDL.LU R3, [R1+0x2be0] ;  /* 0x002be00001037983 */ /* 0x000f280000300800 */
[----:B0-----:R-:W4:Y:S01]  /*14e90*/  LDL.LU R2, [R1+0x2bec] ;  /* 0x002bec0001027983 */ /* 0x001f220000300800 */
        /* <DEDUP_REMOVED lines=8> */
[----:B---3--:R-:W-:Y:S02]  /*14f20*/  PRMT R7, R8, 0x7610, R7 ;  /* 0x0000761008077816 */ /* 0x008fe40000000007 */
[----:B--2---:R-:W-:Y:S01]  /*14f30*/  PRMT R5, R6, 0x7610, R5 ;  /* 0x0000761006057816 */ /* 0x004fe20000000005 */
        /* <DEDUP_REMOVED lines=11> */
[----:B------:R-:W-:Y:S01]  /*14ff0*/  STL.S16 [R1+0x2630], R7 ;  /* 0x0026300701007387 */ /* 0x000fe20000100600 */
[----:B----4-:R-:W-:-:S03]  /*15000*/  PRMT R2, R0, 0x7610, R2 ;  /* 0x0000761000027816 */ /* 0x010fc60000000002 */
[----:B------:R-:W2:Y:S04]  /*15010*/  LDL.LU R0, [R1+0x2be8] ;  /* 0x002be80001007983 */ /* 0x000ea80000300800 */
[----:B------:R0:W-:Y:S04]  /*15020*/  STL.S16 [R1+0x2600], R2 ;  /* 0x0026000201007387 */ /* 0x0001e80000100600 */
[----:B0-----:R-:W3:Y:S04]  /*15030*/  LDL.LU R2, [R1+0x2be4] ;  /* 0x002be40001027983 */ /* 0x001ee80000300800 */
[----:B------:R0:W-:Y:S04]  /*15040*/  STL.S16 [R1+0x262c], R5 ;  /* 0x00262c0501007387 */ /* 0x0001e80000100600 */
[----:B------:R-:W3:Y:S04]  /*15050*/  LDL.LU R28, [R1+0x2650] ;  /* 0x00265000011c7983 */ /* 0x000ee80000300800 */
        /* <DEDUP_REMOVED lines=11> */
[----:B0-----:R-:W4:Y:S01]  /*15110*/  LDL.LU R5, [R1+0x2680] ;  /* 0x0026800001057983 */ /* 0x001f220000300800 */
[----:B------:R-:W-:-:S03]  /*15120*/  PRMT R4, R240, 0x7610, R4 ;  /* 0x00007610f0047816 */ /* 0x000fc60000000004 */
[----:B------:R-:W4:Y:S04]  /*15130*/  LDL.LU R29, [R1+0x2690] ;  /* 0x00269000011d7983 */ /* 0x000f280000300800 */
[----:B------:R-:W4:Y:S01]  /*15140*/  LDL.LU R26, [R1+0x268c] ;  /* 0x00268c00011a7983 */ /* 0x000f220000300800 */
[----:B------:R-:W-:-:S03]  /*15150*/  PRMT R3, R233, 0x7610, R3 ;  /* 0x00007610e9037816 */ /* 0x000fc60000000003 */
        /* <DEDUP_REMOVED lines=17> */
[----:B------:R-:W2:Y:S04]  /*15270*/  LDL.LU R233, [R1+0x26bc] ;  /* 0x0026bc0001e97983 */ /* 0x000ea80000300800 */
[----:B------:R0:W-:Y:S04]  /*15280*/  STL.S16 [R1+0x2644], R3 ;  /* 0x0026440301007387 */ /* 0x0001e80000100600 */
[----:B------:R1:W-:Y:S04]  /*15290*/  STL.S16 [R1+0x2640], R0 ;  /* 0x0026400001007387 */ /* 0x0003e80000100600 */
[----:B------:R-:W3:Y:S04]  /*152a0*/  LDL.LU R232, [R1+0x26c4] ;  /* 0x0026c40001e87983 */ /* 0x000ee80000300800 */
[----:B0-----:R-:W2:Y:S04]  /*152b0*/  LDL.LU R3, [R1+0x2688] ;  /* 0x0026880001037983 */ /* 0x001ea80000300800 */
[----:B-1----:R-:W3:Y:S04]  /*152c0*/  LDL.LU R0, [R1+0x2684] ;  /* 0x0026840001007983 */ /* 0x002ee80000300800 */
[----:B------:R0:W5:Y:S01]  /*152d0*/  LDL.LU R28, [R1+0x2bdc] ;  /* 0x002bdc00011c7983 */ /* 0x0001620000300800 */
[----:B----4-:R-:W-:-:S03]  /*152e0*/  PRMT R2, R27, 0x7610, R2 ;  /* 0x000076101b027816 */ /* 0x010fc60000000002 */
[----:B------:R-:W4:Y:S04]  /*152f0*/  LDL.LU R27, [R1+0x2bd4] ;  /* 0x002bd400011b7983 */ /* 0x000f280000300800 */
[----:B------:R1:W-:Y:S04]  /*15300*/  STL.S16 [R1+0x2638], R2 ;  /* 0x0026380201007387 */ /* 0x0003e80000100600 */
[----:B-1----:R-:W2:Y:S02]  /*15310*/  LDL.LU R2, [R1+0x2bd0] ;  /* 0x002bd00001027983 */ /* 0x002ea40000300800 */
[----:B--2---:R-:W-:-:S02]  /*15320*/  PRMT R2, R25, 0x7610, R2 ;  /* 0x0000761019027816 */ /* 0x004fc40000000002 */
[----:B----4-:R-:W-:Y:S01]  /*15330*/  PRMT R27, R29, 0x7610, R27 ;  /* 0x000076101d1b7816 */ /* 0x010fe2000000001b */
[----:B------:R-:W2:Y:S04]  /*15340*/  LDL.LU R25, [R1+0x2bcc] ;  /* 0x002bcc0001197983 */ /* 0x000ea80000300800 */
[----:B------:R1:W-:Y:S04]  /*15350*/  STL.S16 [R1+0x2654], R2 ;  /* 0x0026540201007387 */ /* 0x0003e80000100600 */
[----:B------:R-:W4:Y:S04]  /*15360*/  LDL.LU R29, [R1+0x26c8] ;  /* 0x0026c800011d7983 */ /* 0x000f280000300800 */
[----:B-1----:R-:W3:Y:S02]  /*15370*/  LDL.LU R2, [R1+0x2bc8] ;  /* 0x002bc80001027983 */ /* 0x002ee40000300800 */
[----:B---3--:R-:W-:-:S02]  /*15380*/  PRMT R2, R23, 0x7610, R2 ;  /* 0x0000761017027816 */ /* 0x008fc40000000002 */
[----:B------:R1:W-:Y:S04]  /*15390*/  STL.S16 [R1+0x267c], R27 ;  /* 0x00267c1b01007387 */ /* 0x0003e80000100600 */
[----:B------:R3:W-:Y:S01]  /*153a0*/  STL.S16 [R1+0x2650], R2 ;  /* 0x0026500201007387 */ /* 0x0007e20000100600 */
[----:B--2---:R-:W-:-:S03]  /*153b0*/  PRMT R25, R26, 0x7610, R25 ;  /* 0x000076101a197816 */ /* 0x004fc60000000019 */
[----:B------:R-:W2:Y:S04]  /*153c0*/  LDL.LU R23, [R1+0x2bc4] ;  /* 0x002bc40001177983 */ /* 0x000ea80000300800 */
[----:B-1----:R-:W4:Y:S04]  /*153d0*/  LDL.LU R27, [R1+0x26d0] ;  /* 0x0026d000011b7983 */ /* 0x002f280000300800 */
[----:B---3--:R-:W3:Y:S01]  /*153e0*/  LDL.LU R2, [R1+0x2bc0] ;  /* 0x002bc00001027983 */ /* 0x008ee20000300800 */
[----:B------:R-:W-:-:S03]  /*153f0*/  PRMT R30, R3, 0x7610, R30 ;  /* 0x00007610031e7816 */ /* 0x000fc6000000001e */
[----:B------:R1:W-:Y:S04]  /*15400*/  STL.S16 [R1+0x2678], R25 ;  /* 0x0026781901007387 */ /* 0x0003e80000100600 */
[----:B------:R-:W4:Y:S04]  /*15410*/  LDL.LU R3, [R1+0x2b64] ;  /* 0x002b640001037983 */ /* 0x000f280000300800 */
[----:B------:R-:W4:Y:S04]  /*15420*/  LDL.LU R26, [R1+0x2710] ;  /* 0x00271000011a7983 */ /* 0x000f280000300800 */
[----:B-1----:R-:W4:Y:S01]  /*15430*/  LDL.LU R25, [R1+0x26cc] ;  /* 0x0026cc0001197983 */ /* 0x002f220000300800 */
[----:B---3--:R-:W-:-:S02]  /*15440*/  PRMT R2, R21, 0x7610, R2 ;  /* 0x0000761015027816 */ /* 0x008fc40000000002 */
[----:B--2---:R-:W-:Y:S01]  /*15450*/  PRMT R23, R24, 0x7610, R23 ;  /* 0x0000761018177816 */ /* 0x004fe20000000017 */
[----:B------:R-:W2:Y:S04]  /*15460*/  LDL.LU R21, [R1+0x2bbc] ;  /* 0x002bbc0001157983 */ /* 0x000ea80000300800 */
[----:B------:R1:W-:Y:S01]  /*15470*/  STL.S16 [R1+0x264c], R2 ;  /* 0x00264c0201007387 */ /* 0x0003e20000100600 */
[----:B----4-:R-:W-:-:S03]  /*15480*/  PRMT R3, R233, 0x7610, R3 ;  /* 0x00007610e9037816 */ /* 0x010fc60000000003 */
[----:B------:R3:W-:Y:S04]  /*15490*/  STL.S16 [R1+0x2694], R23 ;  /* 0x0026941701007387 */ /* 0x0007e80000100600 */
[----:B------:R4:W-:Y:S04]  /*154a0*/  STL.S16 [R1+0x2680], R30 ;  /* 0x0026801e01007387 */ /* 0x0009e80000100600 */
[----:B-1----:R-:W4:Y:S04]  /*154b0*/  LDL.LU R2, [R1+0x2bb8] ;  /* 0x002bb80001027983 */ /* 0x002f280000300800 */
[----:B---3--:R-:W3:Y:S04]  /*154c0*/  LDL.LU R23, [R1+0x26d4] ;  /* 0x0026d40001177983 */ /* 0x008ee80000300800 */
[----:B------:R-:W3:Y:S01]  /*154d0*/  LDL.LU R24, [R1+0x270c] ;  /* 0x00270c0001187983 */ /* 0x000ee20000300800 */
[----:B--2---:R-:W-:-:S03]  /*154e0*/  PRMT R21, R22, 0x7610, R21 ;  /* 0x0000761016157816 */ /* 0x004fc60000000015 */
[----:B------:R-:W-:Y:S04]  /*154f0*/  STL.S16 [R1+0x26a8], R3 ;  /* 0x0026a80301007387 */ /* 0x000fe80000100600 */
[----:B----4-:R-:W2:Y:S04]  /*15500*/  LDL.LU R30, [R1+0x2708] ;  /* 0x00270800011e7983 */ /* 0x010ea80000300800 */
[----:B------:R-:W4:Y:S01]  /*15510*/  LDL.LU R233, [R1+0x274c] ;  /* 0x00274c0001e97983 */ /* 0x000f220000300800 */
[----:B------:R-:W-:-:S03]  /*15520*/  PRMT R2, R19, 0x7610, R2 ;  /* 0x0000761013027816 */ /* 0x000fc60000000002 */
[----:B------:R1:W-:Y:S04]  /*15530*/  STL.S16 [R1+0x2690], R21 ;  /* 0x0026901501007387 */ /* 0x0003e80000100600 */
[----:B------:R0:W-:Y:S04]  /*15540*/  STL.S16 [R1+0x2648], R2 ;  /* 0x0026480201007387 */ /* 0x0001e80000100600 */
[----:B------:R-:W3:Y:S04]  /*15550*/  LDL.LU R19, [R1+0x2bb4] ;  /* 0x002bb40001137983 */ /* 0x000ee80000300800 */
[----:B-1----:R-:W2:Y:S04]  /*15560*/  LDL.LU R21, [R1+0x26d8] ;  /* 0x0026d80001157983 */ /* 0x002ea80000300800 */
[----:B0-----:R-:W4:Y:S04]  /*15570*/  LDL.LU R2, [R1+0x2bb0] ;  /* 0x002bb00001027983 */ /* 0x001f280000300800 */
[----:B------:R-:W2:Y:S04]  /*15580*/  LDL.LU R3, [R1+0x2704] ;  /* 0x0027040001037983 */ /* 0x000ea80000300800 */
[----:B------:R-:W2:Y:S01]  /*15590*/  LDL.LU R22, [R1+0x2714] ;  /* 0x0027140001167983 */ /* 0x000ea20000300800 */
[----:B----4-:R-:W-:-:S02]  /*155a0*/  PRMT R2, R17, 0x7610, R2 ;  /* 0x0000761011027816 */ /* 0x010fc40000000002 */
[----:B---3--:R-:W-:Y:S01]  /*155b0*/  PRMT R19, R20, 0x7610, R19 ;  /* 0x0000761014137816 */ /* 0x008fe20000000013 */
[----:B------:R-:W3:Y:S04]  /*155c0*/  LDL.LU R17, [R1+0x2bac] ;  /* 0x002bac0001117983 */ /* 0x000ee80000300800 */
[----:B------:R0:W-:Y:S01]  /*155d0*/  STL.S16 [R1+0x2664], R2 ;  /* 0x0026640201007387 */ /* 0x0001e20000100600 */
[----:B--2---:R-:W-:-:S03]  /*155e0*/  PRMT R31, R3, 0x7610, R31 ;  /* 0x00007610031f7816 */ /* 0x004fc6000000001f */
[----:B------:R1:W-:Y:S04]  /*155f0*/  STL.S16 [R1+0x268c], R19 ;  /* 0x00268c1301007387 */ /* 0x0003e80000100600 */
[----:B------:R-:W2:Y:S04]  /*15600*/  LDL.LU R20, [R1+0x2720] ;  /* 0x0027200001147983 */ /* 0x000ea80000300800 */
[----:B0-----:R-:W4:Y:S04]  /*15610*/  LDL.LU R2, [R1+0x2ba8] ;  /* 0x002ba80001027983 */ /* 0x001f280000300800 */
[----:B-1----:R-:W2:Y:S04]  /*15620*/  LDL.LU R19, [R1+0x26e0] ;  /* 0x0026e00001137983 */ /* 0x002ea80000300800 */
[----:B------:R-:W2:Y:S01]  /*15630*/  LDL.LU R3, [R1+0x2ae8] ;  /* 0x002ae80001037983 */ /* 0x000ea20000300800 */
        /* <DEDUP_REMOVED lines=68> */
[----:B-1----:R-:W3:Y:S01]  /*15a80*/  LDL.LU R2, [R1+0x2b5c] ;  /* 0x002b5c0001027983 */ /* 0x002ee20000300800 */
[----:B------:R-:W-:-:S03]  /*15a90*/  PRMT R3, R233, 0x7610, R3 ;  /* 0x00007610e9037816 */ /* 0x000fc60000000003 */
[----:B------:R0:W5:Y:S01]  /*15aa0*/  LDL.LU R29, [R1+0x2b60] ;  /* 0x002b6000011d7983 */ /* 0x0001620000300800 */
[----:B---3--:R-:W-:-:S03]  /*15ab0*/  PRMT R2, R27, 0x7610, R2 ;  /* 0x000076101b027816 */ /* 0x008fc60000000002 */
[----:B------:R1:W-:Y:S04]  /*15ac0*/  STL.S16 [R1+0x26c4], R0 ;  /* 0x0026c40001007387 */ /* 0x0003e80000100600 */
[----:B------:R3:W-:Y:S04]  /*15ad0*/  STL.S16 [R1+0x26bc], R2 ;  /* 0x0026bc0201007387 */ /* 0x0007e80000100600 */
[----:B------:R-:W2:Y:S04]  /*15ae0*/  LDL.LU R27, [R1+0x2b58] ;  /* 0x002b5800011b7983 */ /* 0x000ea80000300800 */
[----:B-1----:R-:W2:Y:S04]  /*15af0*/  LDL.LU R0, [R1+0x26fc] ;  /* 0x0026fc0001007983 */ /* 0x002ea80000300800 */
[----:B---3--:R-:W3:Y:S02]  /*15b00*/  LDL.LU R2, [R1+0x2b54] ;  /* 0x002b540001027983 */ /* 0x008ee40000300800 */
[----:B---3--:R-:W-:-:S02]  /*15b10*/  PRMT R2, R25, 0x7610, R2 ;  /* 0x0000761019027816 */ /* 0x008fc40000000002 */
[----:B------:R-:W3:Y:S04]  /*15b20*/  LDL.LU R25, [R1+0x2b50] ;  /* 0x002b500001197983 */ /* 0x000ee80000300800 */
[----:B------:R1:W-:Y:S04]  /*15b30*/  STL.S16 [R1+0x26b8], R2 ;  /* 0x0026b80201007387 */ /* 0x0003e80000100600 */
[----:B-1----:R-:W4:Y:S02]  /*15b40*/  LDL.LU R2, [R1+0x2b4c] ;  /* 0x002b4c0001027983 */ /* 0x002f240000300800 */
[----:B----4-:R-:W-:-:S02]  /*15b50*/  PRMT R2, R23, 0x7610, R2 ;  /* 0x0000761017027816 */ /* 0x010fc40000000002 */
[----:B------:R-:W4:Y:S04]  /*15b60*/  LDL.LU R23, [R1+0x2b48] ;  /* 0x002b480001177983 */ /* 0x000f280000300800 */
[----:B------:R1:W-:Y:S04]  /*15b70*/  STL.S16 [R1+0x26d4], R2 ;  /* 0x0026d40201007387 */ /* 0x0003e80000100600 */
[----:B-1----:R-:W2:Y:S02]  /*15b80*/  LDL.LU R2, [R1+0x2b44] ;  /* 0x002b440001027983 */ /* 0x002ea40000300800 */
[----:B--2---:R-:W-:-:S02]  /*15b90*/  PRMT R2, R21, 0x7610, R2 ;  /* 0x0000761015027816 */ /* 0x004fc40000000002 */
[----:B------:R-:W2:Y:S04]  /*15ba0*/  LDL.LU R21, [R1+0x2b40] ;  /* 0x002b400001157983 */ /* 0x000ea80000300800 */
[----:B------:R1:W-:Y:S04]  /*15bb0*/  STL.S16 [R1+0x26d0], R2 ;  /* 0x0026d00201007387 */ /* 0x0003e80000100600 */
[----:B-1----:R-:W3:Y:S02]  /*15bc0*/  LDL.LU R2, [R1+0x2b3c] ;  /* 0x002b3c0001027983 */ /* 0x002ee40000300800 */
        /* <DEDUP_REMOVED lines=35> */
[----:B-1----:R-:W3:Y:S01]  /*15e00*/  LDL.LU R2, [R1+0x2af4] ;  /* 0x002af40001027983 */ /* 0x002ee20000300800 */
[----:B------:R-:W-:-:S03]  /*15e10*/  PRMT R27, R30, 0x7610, R27 ;  /* 0x000076101e1b7816 */ /* 0x000fc6000000001b */
[----:B------:R-:W2:Y:S01]  /*15e20*/  LDL.LU R30, [R1+0x2750] ;  /* 0x00275000011e7983 */ /* 0x000ea20000300800 */
[----:B---3--:R-:W-:-:S03]  /*15e30*/  PRMT R2, R0, 0x7610, R2 ;  /* 0x0000761000027816 */ /* 0x008fc60000000002 */
[----:B------:R-:W3:Y:S04]  /*15e40*/  LDL.LU R0, [R1+0x2af0] ;  /* 0x002af00001007983 */ /* 0x000ee80000300800 */
[----:B------:R1:W-:Y:S04]  /*15e50*/  STL.S16 [R1+0x26e8], R2 ;  /* 0x0026e80201007387 */ /* 0x0003e80000100600 */
[----:B-1----:R-:W3:Y:S01]  /*15e60*/  LDL.LU R2, [R1+0x2aec] ;  /* 0x002aec0001027983 */ /* 0x002ee20000300800 */
        /* <DEDUP_REMOVED lines=10> */
[----:B----4-:R-:W-:Y:S02]  /*15f10*/  PRMT R5, R6, 0x7610, R5 ;  /* 0x0000761006057816 */ /* 0x010fe40000000005 */
[----:B--2---:R-:W-:Y:S01]  /*15f20*/  PRMT R4, R240, 0x7610, R4 ;  /* 0x00007610f0047816 */ /* 0x004fe20000000004 */
        /* <DEDUP_REMOVED lines=9> */
[----:B------:R-:W-:Y:S04]  /*15fc0*/  STL.S16 [R1+0x2704], R31 ;  /* 0x0027041f01007387 */ /* 0x000fe80000100600 */
[----:B------:R3:W-:Y:S04]  /*15fd0*/  STL.S16 [R1+0x2724], R9 ;  /* 0x0027240901007387 */ /* 0x0007e80000100600 */
[----:B------:R-:W-:Y:S04]  /*15fe0*/  STL.S16 [R1+0x2720], R7 ;  /* 0x0027200701007387 */ /* 0x000fe80000100600 */
[----:B------:R-:W-:Y:S04]  /*15ff0*/  STL.S16 [R1+0x2740], R5 ;  /* 0x0027400501007387 */ /* 0x000fe80000100600 */
[----:B------:R-:W-:Y:S04]  /*16000*/  STL.S16 [R1+0x2738], R4 ;  /* 0x0027380401007387 */ /* 0x000fe80000100600 */
[----:B------:R-:W-:Y:S04]  /*16010*/  STL.S16 [R1+0x2734], R3 ;  /* 0x0027340301007387 */ /* 0x000fe80000100600 */
[----:B-1----:R-:W3:Y:S04]  /*16020*/  LDL.LU R27, [R1+0x2754] ;  /* 0x00275400011b7983 */ /* 0x002ee80000300800 */
[----:B--2---:R-:W2:Y:S04]  /*16030*/  LDL.LU R25, [R1+0x275c] ;  /* 0x00275c0001197983 */ /* 0x004ea80000300800 */
[----:B----4-:R-:W4:Y:S04]  /*16040*/  LDL.LU R23, [R1+0x2758] ;  /* 0x0027580001177983 */ /* 0x010f280000300800 */
[----:B0-----:R-:W4:Y:S04]  /*16050*/  LDL.LU R21, [R1+0x2760] ;  /* 0x0027600001157983 */ /* 0x001f280000300800 */
[----:B------:R-:W4:Y:S04]  /*16060*/  LDL.LU R19, [R1+0x2764] ;  /* 0x0027640001137983 */ /* 0x000f280000300800 */
[----:B------:R-:W4:Y:S04]  /*16070*/  LDL.LU R17, [R1+0x276c] ;  /* 0x00276c0001117983 */ /* 0x000f280000300800 */
[----:B------:R-:W4:Y:S04]  /*16080*/  LDL.LU R15, [R1+0x2768] ;  /* 0x00276800010f7983 */ /* 0x000f280000300800 */
[----:B------:R-:W4:Y:S04]  /*16090*/  LDL.LU R13, [R1+0x2770] ;  /* 0x00277000010d7983 */ /* 0x000f280000300800 */
[----:B------:R-:W4:Y:S01]  /*160a0*/  LDL.LU R11, [R1+0x2774] ;  /* 0x00277400010b7983 */ /* 0x000f220000300800 */
[----:B---3--:R-:W-:-:S05]  /*160b0*/  PRMT R0, R232, 0x7610, R0 ;  /* 0x00007610e8007816 */ /* 0x008fca0000000000 */
[----:B------:R-:W-:Y:S04]  /*160c0*/  STL.S16 [R1+0x2730], R0 ;  /* 0x0027300001007387 */ /* 0x000fe80000100600 */
[----:B------:R-:W3:Y:S04]  /*160d0*/  LDL.LU R9, [R1+0x277c] ;  /* 0x00277c0001097983 */ /* 0x000ee80000300800 */
[----:B------:R-:W4:Y:S01]  /*160e0*/  LDL.LU R232, [R1+0x2788] ;  /* 0x0027880001e87983 */ /* 0x000f220000300800 */
[----:B------:R-:W-:-:S03]  /*160f0*/  PRMT R2, R30, 0x7610, R2 ;  /* 0x000076101e027816 */ /* 0x000fc60000000002 */
[----:B------:R-:W3:Y:S04]  /*16100*/  LDL.LU R31, [R1+0x2790] ;  /* 0x00279000011f7983 */ /* 0x000ee80000300800 */
[----:B------:R0:W-:Y:S04]  /*16110*/  STL.S16 [R1+0x2750], R2 ;  /* 0x0027500201007387 */ /* 0x0001e80000100600 */
[----:B------:R-:W3:Y:S04]  /*16120*/  LDL.LU R24, [R1+0x279c] ;  /* 0x00279c0001187983 */ /* 0x000ee80000300800 */
[----:B------:R-:W3:Y:S04]  /*16130*/  LDL.LU R10, [R1+0x27b4] ;  /* 0x0027b400010a7983 */ /* 0x000ee80000300800 */
[----:B0-----:R-:W2:Y:S04]  /*16140*/  LDL.LU R2, [R1+0x2ae0] ;  /* 0x002ae00001027983 */ /* 0x001ea80000300800 */
        /* <DEDUP_REMOVED lines=16> */
[----:B------:R0:W5:Y:S01]  /*16250*/  LDL.LU R30, [R1+0x2ae4] ;  /* 0x002ae400011e7983 */ /* 0x0001620000300800 */
[----:B--2---:R-:W-:-:S03]  /*16260*/  PRMT R2, R27, 0x7610, R2 ;  /* 0x000076101b027816 */ /* 0x004fc60000000002 */
[----:B------:R-:W3:Y:S04]  /*16270*/  LDL.LU R27, [R1+0x2adc] ;  /* 0x002adc00011b7983 */ /* 0x000ee80000300800 */
[----:B------:R1:W-:Y:S04]  /*16280*/  STL.S16 [R1+0x274c], R2 ;  /* 0x00274c0201007387 */ /* 0x0003e80000100600 */
[----:B-1----:R-:W2:Y:S02]  /*16290*/  LDL.LU R2, [R1+0x2ad8] ;  /* 0x002ad80001027983 */ /* 0x002ea40000300800 */
[----:B--2---:R-:W-:-:S02]  /*162a0*/  PRMT R2, R25, 0x7610, R2 ;  /* 0x0000761019027816 */ /* 0x004fc40000000002 */
[----:B----4-:R-:W-:Y:S01]  /*162b0*/  PRMT R231, R232, 0x7610, R231 ;  /* 0x00007610e8e77816 */ /* 0x010fe200000000e7 */
[----:B------:R-:W2:Y:S04]  /*162c0*/  LDL.LU R25, [R1+0x2ad4] ;  /* 0x002ad40001197983 */ /* 0x000ea80000300800 */
[----:B------:R1:W-:Y:S01]  /*162d0*/  STL.S16 [R1+0x2748], R2 ;  /* 0x0027480201007387 */ /* 0x0003e20000100600 */
[----:B---3--:R-:W-:-:S03]  /*162e0*/  PRMT R27, R31, 0x7610, R27 ;  /* 0x000076101f1b7816 */ /* 0x008fc6000000001b */
[----:B------:R-:W3:Y:S04]  /*162f0*/  LDL.LU R232, [R1+0x2a6c] ;  /* 0x002a6c0001e87983 */ /* 0x000ee80000300800 */
[----:B------:R-:W3:Y:S04]  /*16300*/  LDL.LU R31, [R1+0x27c8] ;  /* 0x0027c800011f7983 */ /* 0x000ee80000300800 */
[----:B-1----:R-:W4:Y:S02]  /*16310*/  LDL.LU R2, [R1+0x2ad0] ;  /* 0x002ad00001027983 */ /* 0x002f240000300800 */
[----:B----4-:R-:W-:-:S02]  /*16320*/  PRMT R2, R23, 0x7610, R2 ;  /* 0x0000761017027816 */ /* 0x010fc40000000002 */
[----:B------:R-:W4:Y:S01]  /*16330*/  LDL.LU R23, [R1+0x2acc] ;  /* 0x002acc0001177983 */ /* 0x000f220000300800 */
[----:B---3--:R-:W-:Y:S02]  /*16340*/  PRMT R232, R31, 0x7610, R232 ;  /* 0x000076101fe87816 */ /* 0x008fe400000000e8 */
[----:B--2---:R-:W-:Y:S01]  /*16350*/  PRMT R25, R26, 0x7610, R25 ;  /* 0x000076101a197816 */ /* 0x004fe20000000019 */
[----:B------:R-:W-:Y:S04]  /*16360*/  STL.S16 [R1+0x2744], R2 ;  /* 0x0027440201007387 */ /* 0x000fe80000100600 */
[----:B------:R1:W-:Y:S01]  /*16370*/  STL.S16 [R1+0x27b4], R232 ;  /* 0x0027b4e801007387 */ /* 0x0003e20000100600 */
[----:B----4-:R-:W-:-:S03]  /*16380*/  PRMT R23, R24, 0x7610, R23 ;  /* 0x0000761018177816 */ /* 0x010fc60000000017 */
[----:B-1----:R-:W2:Y:S04]  /*16390*/  LDL.LU R232, [R1+0x2a64] ;  /* 0x002a640001e87983 */ /* 0x002ea80000300800 */
[----:B------:R-:W2:Y:S04]  /*163a0*/  LDL.LU R24, [R1+0x27d0] ;  /* 0x0027d00001187983 */ /* 0x000ea80000300800 */
[----:B------:R1:W-:Y:S04]  /*163b0*/  STL.S16 [R1+0x278c], R25 ;  /* 0x00278c1901007387 */ /* 0x0003e80000100600 */
[----:B------:R-:W3:Y:S04]  /*163c0*/  LDL.LU R2, [R1+0x2ac8] ;  /* 0x002ac80001027983 */ /* 0x000ee80000300800 */
[----:B------:R-:W4:Y:S04]  /*163d0*/  LDL.LU R26, [R1+0x27dc] ;  /* 0x0027dc00011a7983 */ /* 0x000f280000300800 */
[----:B-1----:R-:W4:Y:S04]  /*163e0*/  LDL.LU R25, [R1+0x27d4] ;  /* 0x0027d40001197983 */ /* 0x002f280000300800 */
[----:B------:R1:W-:Y:S04]  /*163f0*/  STL.S16 [R1+0x2790], R27 ;  /* 0x0027901b01007387 */ /* 0x0003e80000100600 */
[----:B------:R0:W-:Y:S04]  /*16400*/  STL.S16 [R1+0x2774], R231 ;  /* 0x002774e701007387 */ /* 0x0001e80000100600 */
[----:B------:R0:W5:Y:S04]  /*16410*/  LDL.LU R31, [R1+0x2a68] ;  /* 0x002a6800011f7983 */ /* 0x0001680000300800 */
[----:B-1----:R-:W4:Y:S04]  /*16420*/  LDL.LU R27, [R1+0x27d8] ;  /* 0x0027d800011b7983 */ /* 0x002f280000300800 */
[----:B------:R1:W-:Y:S04]  /*16430*/  STL.S16 [R1+0x2788], R23 ;  /* 0x0027881701007387 */ /* 0x0003e80000100600 */
[----:B0-----:R-:W4:Y:S04]  /*16440*/  LDL.LU R231, [R1+0x2844] ;  /* 0x0028440001e77983 */ /* 0x001f280000300800 */
[----:B-1----:R-:W4:Y:S01]  /*16450*/  LDL.LU R23, [R1+0x27e8] ;  /* 0x0027e80001177983 */ /* 0x002f220000300800 */
[----:B--2---:R-:W-:-:S03]  /*16460*/  PRMT R232, R24, 0x7610, R232 ;  /* 0x0000761018e87816 */ /* 0x004fc600000000e8 */
[----:B------:R0:W5:Y:S04]  /*16470*/  LDL.LU R24, [R1+0x2a60] ;  /* 0x002a600001187983 */ /* 0x0001680000300800 */
[----:B------:R1:W-:Y:S04]  /*16480*/  STL.S16 [R1+0x27d0], R232 ;  /* 0x0027d0e801007387 */ /* 0x0003e80000100600 */
[----:B-1----:R-:W4:Y:S01]  /*16490*/  LDL.LU R232, [R1+0x2a5c] ;  /* 0x002a5c0001e87983 */ /* 0x002f220000300800 */
[----:B---3--:R-:W-:-:S03]  /*164a0*/  PRMT R2, R21, 0x7610, R2 ;  /* 0x0000761015027816 */ /* 0x008fc60000000002 */
[----:B------:R-:W2:Y:S04]  /*164b0*/  LDL.LU R21, [R1+0x2ac4] ;  /* 0x002ac40001157983 */ /* 0x000ea80000300800 */
[----:B------:R1:W-:Y:S04]  /*164c0*/  STL.S16 [R1+0x2760], R2 ;  /* 0x0027600201007387 */ /* 0x0003e80000100600 */
[----:B-1----:R-:W3:Y:S01]  /*164d0*/  LDL.LU R2, [R1+0x2ac0] ;  /* 0x002ac00001027983 */ /* 0x002ee20000300800 */
[----:B----4-:R-:W-:-:S03]  /*164e0*/  PRMT R232, R25, 0x7610, R232 ;  /* 0x0000761019e87816 */ /* 0x010fc600000000e8 */
[----:B------:R0:W5:Y:S04]  /*164f0*/  LDL.LU R25, [R1+0x2a58] ;  /* 0x002a580001197983 */ /* 0x0001680000300800 */
[----:B------:R1:W-:Y:S04]  /*16500*/  STL.S16 [R1+0x27cc], R232 ;  /* 0x0027cce801007387 */ /* 0x0003e80000100600 */
[----:B-1----:R-:W4:Y:S01]  /*16510*/  LDL.LU R232, [R1+0x2a54] ;  /* 0x002a540001e87983 */ /* 0x002f220000300800 */
[----:B---3--:R-:W-:-:S03]  /*16520*/  PRMT R2, R19, 0x7610, R2 ;  /* 0x0000761013027816 */ /* 0x008fc60000000002 */
[----:B------:R-:W3:Y:S01]  /*16530*/  LDL.LU R19, [R1+0x2abc] ;  /* 0x002abc0001137983 */ /* 0x000ee20000300800 */
[----:B----4-:R-:W-:Y:S02]  /*16540*/  PRMT R232, R26, 0x7610, R232 ;  /* 0x000076101ae87816 */ /* 0x010fe400000000e8 */
[----:B--2---:R-:W-:Y:S01]  /*16550*/  PRMT R21, R22, 0x7610, R21 ;  /* 0x0000761016157816 */ /* 0x004fe20000000015 */
[----:B------:R-:W-:Y:S04]  /*16560*/  STL.S16 [R1+0x275c], R2 ;  /* 0x00275c0201007387 */ /* 0x000fe80000100600 */
[----:B------:R1:W-:Y:S01]  /*16570*/  STL.S16 [R1+0x27c8], R232 ;  /* 0x0027c8e801007387 */ /* 0x0003e20000100600 */
[----:B---3--:R-:W-:-:S03]  /*16580*/  PRMT R19, R20, 0x7610, R19 ;  /* 0x0000761014137816 */ /* 0x008fc60000000013 */
[----:B------:R-:W2:Y:S04]  /*16590*/  LDL.LU R20, [R1+0x27e0] ;  /* 0x0027e00001147983 */ /* 0x000ea80000300800 */
[----:B------:R3:W-:Y:S04]  /*165a0*/  STL.S16 [R1+0x2784], R21 ;  /* 0x0027841501007387 */ /* 0x0007e80000100600 */
[----:B-1----:R-:W4:Y:S04]  /*165b0*/  LDL.LU R232, [R1+0x2a4c] ;  /* 0x002a4c0001e87983 */ /* 0x002f280000300800 */
[----:B------:R-:W2:Y:S04]  /*165c0*/  LDL.LU R2, [R1+0x2ab8] ;  /* 0x002ab80001027983 */ /* 0x000ea80000300800 */
[----:B---3--:R-:W3:Y:S04]  /*165d0*/  LDL.LU R21, [R1+0x27e4] ;  /* 0x0027e40001157983 */ /* 0x008ee80000300800 */
[----:B------:R-:W3:Y:S04]  /*165e0*/  LDL.LU R22, [R1+0x27ec] ;  /* 0x0027ec0001167983 */ /* 0x000ee80000300800 */
[----:B------:R0:W5:Y:S01]  /*165f0*/  LDL.LU R26, [R1+0x2a50] ;  /* 0x002a5000011a7983 */ /* 0x0001620000300800 */
[----:B----4-:R-:W-:-:S03]  /*16600*/  PRMT R232, R27, 0x7610, R232 ;  /* 0x000076101be87816 */ /* 0x010fc600000000e8 */
[----:B------:R1:W-:Y:S04]  /*16610*/  STL.S16 [R1+0x27a0], R19 ;  /* 0x0027a01301007387 */ /* 0x0003e80000100600 */
[----:B------:R4:W-:Y:S01]  /*16620*/  STL.S16 [R1+0x27c4], R232 ;  /* 0x0027c4e801007387 */ /* 0x0009e20000100600 */
[----:B--2---:R-:W-:-:S03]  /*16630*/  PRMT R2, R17, 0x7610, R2 ;  /* 0x0000761011027816 */ /* 0x004fc60000000002 */
[----:B------:R-:W2:Y:S04]  /*16640*/  LDL.LU R17, [R1+0x2ab4] ;  /* 0x002ab40001117983 */ /* 0x000ea80000300800 */
[----:B-1----:R-:W3:Y:S04]  /*16650*/  LDL.LU R19, [R1+0x27f8] ;  /* 0x0027f80001137983 */ /* 0x002ee80000300800 */
[----:B----4-:R-:W4:Y:S04]  /*16660*/  LDL.LU R232, [R1+0x2a44] ;  /* 0x002a440001e87983 */ /* 0x010f280000300800 */
[----:B------:R0:W5:Y:S01]  /*16670*/  LDL.LU R27, [R1+0x2a48] ;  /* 0x002a4800011b7983 */ /* 0x0001620000300800 */
[----:B----4-:R-:W-:-:S03]  /*16680*/  PRMT R232, R20, 0x7610, R232 ;  /* 0x0000761014e87816 */ /* 0x010fc600000000e8 */
[----:B------:R1:W-:Y:S04]  /*16690*/  STL.S16 [R1+0x2758], R2 ;  /* 0x0027580201007387 */ /* 0x0003e80000100600 */
[----:B------:R4:W-:Y:S01]  /*166a0*/  STL.S16 [R1+0x27e0], R232 ;  /* 0x0027e0e801007387 */ /* 0x0009e20000100600 */
[----:B--2---:R-:W-:-:S03]  /*166b0*/  PRMT R17, R18, 0x7610, R17 ;  /* 0x0000761012117816 */ /* 0x004fc60000000011 */
[----:B------:R-:W2:Y:S04]  /*166c0*/  LDL.LU R18, [R1+0x27fc] ;  /* 0x0027fc0001127983 */ /* 0x000ea80000300800 */
[----:B-1----:R-:W2:Y:S04]  /*166d0*/  LDL.LU R2, [R1+0x2ab0] ;  /* 0x002ab00001027983 */ /* 0x002ea80000300800 */
[----:B----4-:R-:W3:Y:S04]  /*166e0*/  LDL.LU R232, [R1+0x2a3c] ;  /* 0x002a3c0001e87983 */ /* 0x010ee80000300800 */
[----:B------:R0:W5:Y:S01]  /*166f0*/  LDL.LU R20, [R1+0x2a40] ;  /* 0x002a400001147983 */ /* 0x0001620000300800 */
[----:B---3--:R-:W-:-:S02]  /*16700*/  PRMT R232, R21, 0x7610, R232 ;  /* 0x0000761015e87816 */ /* 0x008fc400000000e8 */
[----:B--2---:R-:W-:Y:S01]  /*16710*/  PRMT R2, R15, 0x7610, R2 ;  /* 0x000076100f027816 */ /* 0x004fe20000000002 */
[----:B------:R1:W-:Y:S04]  /*16720*/  STL.S16 [R1+0x279c], R17 ;  /* 0x00279c1101007387 */ /* 0x0003e80000100600 */
[----:B------:R2:W-:Y:S04]  /*16730*/  STL.S16 [R1+0x27dc], R232 ;  /* 0x0027dce801007387 */ /* 0x0005e80000100600 */
[----:B------:R-:W3:Y:S04]  /*16740*/  LDL.LU R15, [R1+0x2aac] ;  /* 0x002aac00010f7983 */ /* 0x000ee80000300800 */
[----:B-1----:R-:W4:Y:S04]  /*16750*/  LDL.LU R17, [R1+0x27f4] ;  /* 0x0027f40001117983 */ /* 0x002f280000300800 */
[----:B--2---:R-:W2:Y:S04]  /*16760*/  LDL.LU R232, [R1+0x2a34] ;  /* 0x002a340001e87983 */ /* 0x004ea80000300800 */
[----:B------:R0:W5:Y:S01]  /*16770*/  LDL.LU R21, [R1+0x2a38] ;  /* 0x002a380001157983 */ /* 0x0001620000300800 */
[----:B--2---:R-:W-:-:S02]  /*16780*/  PRMT R232, R22, 0x7610, R232 ;  /* 0x0000761016e87816 */ /* 0x004fc400000000e8 */
[----:B---3--:R-:W-:Y:S01]  /*16790*/  PRMT R15, R16, 0x7610, R15 ;  /* 0x00007610100f7816 */ /* 0x008fe2000000000f */
[----:B------:R1:W-:Y:S04]  /*167a0*/  STL.S16 [R1+0x2754], R2 ;  /* 0x0027540201007387 */ /* 0x0003e80000100600 */
[----:B------:R2:W-:Y:S04]  /*167b0*/  STL.S16 [R1+0x27d8], R232 ;  /* 0x0027d8e801007387 */ /* 0x0005e80000100600 */
[----:B------:R-:W3:Y:S04]  /*167c0*/  LDL.LU R16, [R1+0x27f0] ;  /* 0x0027f00001107983 */ /* 0x000ee80000300800 */
[----:B-1----:R-:W4:Y:S04]  /*167d0*/  LDL.LU R2, [R1+0x2aa8] ;  /* 0x002aa80001027983 */ /* 0x002f280000300800 */
[----:B--2---:R-:W2:Y:S04]  /*167e0*/  LDL.LU R232, [R1+0x2a2c] ;  /* 0x002a2c0001e87983 */ /* 0x004ea80000300800 */
[----:B------:R0:W5:Y:S01]  /*167f0*/  LDL.LU R22, [R1+0x2a30] ;  /* 0x002a300001167983 */ /* 0x0001620000300800 */
[----:B--2---:R-:W-:-:S02]  /*16800*/  PRMT R232, R23, 0x7610, R232 ;  /* 0x0000761017e87816 */ /* 0x004fc400000000e8 */
[----:B----4-:R-:W-:Y:S01]  /*16810*/  PRMT R2, R13, 0x7610, R2 ;  /* 0x000076100d027816 */ /* 0x010fe20000000002 */
[----:B------:R-:W-:Y:S04]  /*16820*/  STL.S16 [R1+0x2798], R15 ;  /* 0x0027980f01007387 */ /* 0x000fe80000100600 */
[----:B------:R1:W-:Y:S04]  /*16830*/  STL.S16 [R1+0x27d4], R232 ;  /* 0x0027d4e801007387 */ /* 0x0003e80000100600 */
[----:B------:R2:W-:Y:S04]  /*16840*/  STL.S16 [R1+0x2770], R2 ;  /* 0x0027700201007387 */ /* 0x0005e80000100600 */
[----:B------:R-:W4:Y:S04]  /*16850*/  LDL.LU R13, [R1+0x2aa4] ;  /* 0x002aa400010d7983 */ /* 0x000f280000300800 */
[----:B-1----:R-:W3:Y:S04]  /*16860*/  LDL.LU R232, [R1+0x2a24] ;  /* 0x002a240001e87983 */ /* 0x002ee80000300800 */
[----:B--2---:R-:W2:Y:S04]  /*16870*/  LDL.LU R2, [R1+0x2aa0] ;  /* 0x002aa00001027983 */ /* 0x004ea80000300800 */
[----:B------:R-:W2:Y:S04]  /*16880*/  LDL.LU R15, [R1+0x2808] ;  /* 0x00280800010f7983 */ /* 0x000ea80000300800 */
[----:B------:R0:W5:Y:S01]  /*16890*/  LDL.LU R23, [R1+0x2a28] ;  /* 0x002a280001177983 */ /* 0x0001620000300800 */
[----:B---3--:R-:W-:-:S02]  /*168a0*/  PRMT R232, R16, 0x7610, R232 ;  /* 0x0000761010e87816 */ /* 0x008fc400000000e8 */
[----:B----4-:R-:W-:Y:S01]  /*168b0*/  PRMT R13, R14, 0x7610, R13 ;  /* 0x000076100e0d7816 */ /* 0x010fe2000000000d */
[----:B------:R0:W5:Y:S04]  /*168c0*/  LDL.LU R16, [R1+0x2a20] ;  /* 0x002a200001107983 */ /* 0x0001680000300800 */
[----:B------:R1:W-:Y:S01]  /*168d0*/  STL.S16 [R1+0x27f0], R232 ;  /* 0x0027f0e801007387 */ /* 0x0003e20000100600 */
[----:B--2---:R-:W-:-:S03]  /*168e0*/  PRMT R2, R11, 0x7610, R2 ;  /* 0x000076100b027816 */ /* 0x004fc60000000002 */
[----:B------:R-:W2:Y:S04]  /*168f0*/  LDL.LU R11, [R1+0x2a9c] ;  /* 0x002a9c00010b7983 */ /* 0x000ea80000300800 */
[----:B------:R-:W3:Y:S04]  /*16900*/  LDL.LU R14, [R1+0x280c] ;  /* 0x00280c00010e7983 */ /* 0x000ee80000300800 */
[----:B-1----:R-:W4:Y:S02]  /*16910*/  LDL.LU R232, [R1+0x2a1c] ;  /* 0x002a1c0001e87983 */ /* 0x002f240000300800 */
[----:B----4-:R-:W-:-:S02]  /*16920*/  PRMT R232, R17, 0x7610, R232 ;  /* 0x0000761011e87816 */ /* 0x010fc400000000e8 */
[----:B--2---:R-:W-:Y:S01]  /*16930*/  PRMT R11, R12, 0x7610, R11 ;  /* 0x000076100c0b7816 */ /* 0x004fe2000000000b */
[----:B------:R1:W-:Y:S04]  /*16940*/  STL.S16 [R1+0x2794], R13 ;  /* 0x0027940d01007387 */ /* 0x0003e80000100600 */
[----:B------:R2:W-:Y:S04]  /*16950*/  STL.S16 [R1+0x27ec], R232 ;  /* 0x0027ece801007387 */ /* 0x0005e80000100600 */
[----:B------:R-:W4:Y:S04]  /*16960*/  LDL.LU R12, [R1+0x2800] ;  /* 0x00280000010c7983 */ /* 0x000f280000300800 */
[----:B-1----:R-:W3:Y:S04]  /*16970*/  LDL.LU R13, [R1+0x2804] ;  /* 0x00280400010d7983 */ /* 0x002ee80000300800 */
[----:B--2---:R-:W2:Y:S04]  /*16980*/  LDL.LU R232, [R1+0x2a14] ;  /* 0x002a140001e87983 */ /* 0x004ea80000300800 */
[----:B------:R1:W-:Y:S04]  /*16990*/  STL.S16 [R1+0x276c], R2 ;  /* 0x00276c0201007387 */ /* 0x0003e80000100600 */
[----:B------:R0:W5:Y:S04]  /*169a0*/  LDL.LU R17, [R1+0x2a18] ;  /* 0x002a180001117983 */ /* 0x0001680000300800 */
[----:B-1----:R-:W4:Y:S01]  /*169b0*/  LDL.LU R2, [R1+0x2a98] ;  /* 0x002a980001027983 */ /* 0x002f220000300800 */
[----:B--2---:R-:W-:-:S03]  /*169c0*/  PRMT R232, R18, 0x7610, R232 ;  /* 0x0000761012e87816 */ /* 0x004fc600000000e8 */
[----:B------:R1:W-:Y:S04]  /*169d0*/  STL.S16 [R1+0x27b0], R11 ;  /* 0x0027b00b01007387 */ /* 0x0003e80000100600 */
[----:B------:R2:W-:Y:S04]  /*169e0*/  STL.S16 [R1+0x27e4], R232 ;  /* 0x0027e4e801007387 */ /* 0x0005e80000100600 */
[----:B------:R0:W5:Y:S04]  /*169f0*/  LDL.LU R18, [R1+0x2a10] ;  /* 0x002a100001127983 */ /* 0x0001680000300800 */
[----:B-1----:R-:W3:Y:S04]  /*16a00*/  LDL.LU R11, [R1+0x2818] ;  /* 0x00281800010b7983 */ /* 0x002ee80000300800 */
[----:B--2---:R-:W2:Y:S02]  /*16a10*/  LDL.LU R232, [R1+0x2a0c] ;  /* 0x002a0c0001e87983 */ /* 0x004ea40000300800 */
[----:B--2---:R-:W-:-:S02]  /*16a20*/  PRMT R232, R19, 0x7610, R232 ;  /* 0x0000761013e87816 */ /* 0x004fc400000000e8 */
[----:B----4-:R-:W-:Y:S01]  /*16a30*/  PRMT R2, R9, 0x7610, R2 ;  /* 0x0000761009027816 */ /* 0x010fe20000000002 */
[----:B------:R0:W5:Y:S04]  /*16a40*/  LDL.LU R19, [R1+0x2a08] ;  /* 0x002a080001137983 */ /* 0x0001680000300800 */
[----:B------:R1:W-:Y:S04]  /*16a50*/  STL.S16 [R1+0x27e8], R232 ;  /* 0x0027e8e801007387 */ /* 0x0003e80000100600 */
[----:B------:R-:W2:Y:S04]  /*16a60*/  LDL.LU R9, [R1+0x2a94] ;  /* 0x002a940001097983 */ /* 0x000ea80000300800 */
[----:B-1----:R-:W4:Y:S02]  /*16a70*/  LDL.LU R232, [R1+0x2a04] ;  /* 0x002a040001e87983 */ /* 0x002f240000300800 */
[----:B----4-:R-:W-:-:S02]  /*16a80*/  PRMT R232, R12, 0x7610, R232 ;  /* 0x000076100ce87816 */ /* 0x010fc400000000e8 */
        /* <DEDUP_REMOVED lines=45> */
[----:B------:R4:W-:Y:S04]  /*16d60*/  STL.S16 [R1+0x27c0], R4 ;  /* 0x0027c00401007387 */ /* 0x0009e80000100600 */
[----:B-1----:R-:W3:Y:S04]  /*16d70*/  LDL.LU R5, [R1+0x2824] ;  /* 0x0028240001057983 */ /* 0x002ee80000300800 */
[----:B--2---:R-:W2:Y:S04]  /*16d80*/  LDL.LU R232, [R1+0x29d4] ;  /* 0x0029d40001e87983 */ /* 0x004ea80000300800 */
[----:B----4-:R-:W4:Y:S04]  /*16d90*/  LDL.LU R4, [R1+0x2820] ;  /* 0x0028200001047983 */ /* 0x010f280000300800 */
[----:B------:R1:W-:Y:S04]  /*16da0*/  STL.S16 [R1+0x277c], R2 ;  /* 0x00277c0201007387 */ /* 0x0003e80000100600 */
[----:B------:R-:W3:Y:S04]  /*16db0*/  LDL.LU R240, [R1+0x2834] ;  /* 0x0028340001f07983 */ /* 0x000ee80000300800 */
[----:B------:R0:W5:Y:S04]  /*16dc0*/  LDL.LU R9, [R1+0x29d8] ;  /* 0x0029d80001097983 */ /* 0x0001680000300800 */
[----:B-1----:R-:W4:Y:S01]  /*16dd0*/  LDL.LU R2, [R1+0x2a78] ;  /* 0x002a780001027983 */ /* 0x002f220000300800 */
[----:B--2---:R-:W-:-:S03]  /*16de0*/  PRMT R232, R10, 0x7610, R232 ;  /* 0x000076100ae87816 */ /* 0x004fc600000000e8 */
[----:B------:R0:W5:Y:S04]  /*16df0*/  LDL.LU R10, [R1+0x29d0] ;  /* 0x0029d000010a7983 */ /* 0x0001680000300800 */
[----:B------:R1:W-:Y:S04]  /*16e00*/  STL.S16 [R1+0x2808], R232 ;  /* 0x002808e801007387 */ /* 0x0003e80000100600 */
[----:B-1----:R-:W2:Y:S02]  /*16e10*/  LDL.LU R232, [R1+0x29cc] ;  /* 0x0029cc0001e87983 */ /* 0x002ea40000300800 */
[----:B--2---:R-:W-:-:S02]  /*16e20*/  PRMT R232, R11, 0x7610, R232 ;  /* 0x000076100be87816 */ /* 0x004fc400000000e8 */
[----:B----4-:R-:W-:Y:S01]  /*16e30*/  PRMT R2, R0, 0x7610, R2 ;  /* 0x0000761000027816 */ /* 0x010fe20000000002 */
[----:B------:R0:W5:Y:S04]  /*16e40*/  LDL.LU R11, [R1+0x29c8] ;  /* 0x0029c800010b7983 */ /* 0x0001680000300800 */
[----:B------:R1:W-:Y:S04]  /*16e50*/  STL.S16 [R1+0x2804], R232 ;  /* 0x002804e801007387 */ /* 0x0003e80000100600 */
[----:B------:R-:W2:Y:S04]  /*16e60*/  LDL.LU R0, [R1+0x2a74] ;  /* 0x002a740001007983 */ /* 0x000ea80000300800 */
[----:B-1----:R-:W4:Y:S02]  /*16e70*/  LDL.LU R232, [R1+0x29c4] ;  /* 0x0029c40001e87983 */ /* 0x002f240000300800 */
[----:B----4-:R-:W-:-:S02]  /*16e80*/  PRMT R232, R4, 0x7610, R232 ;  /* 0x0000761004e87816 */ /* 0x010fc400000000e8 */
[----:B--2---:R-:W-:Y:S01]  /*16e90*/  PRMT R0, R233, 0x7610, R0 ;  /* 0x00007610e9007816 */ /* 0x004fe20000000000 */
[----:B------:R1:W-:Y:S04]  /*16ea0*/  STL.S16 [R1+0x2778], R2 ;  /* 0x0027780201007387 */ /* 0x0003e80000100600 */
[----:B------:R2:W-:Y:S04]  /*16eb0*/  STL.S16 [R1+0x2820], R232 ;  /* 0x002820e801007387 */ /* 0x0005e80000100600 */
[----:B------:R4:W-:Y:S04]  /*16ec0*/  STL.S16 [R1+0x27b8], R0 ;  /* 0x0027b80001007387 */ /* 0x0009e80000100600 */
[----:B-1----:R-:W3:Y:S04]  /*16ed0*/  LDL.LU R2, [R1+0x2a70] ;  /* 0x002a700001027983 */ /* 0x002ee80000300800 */
[----:B--2---:R-:W3:Y:S04]  /*16ee0*/  LDL.LU R232, [R1+0x29bc] ;  /* 0x0029bc0001e87983 */ /* 0x004ee80000300800 */
[----:B----4-:R-:W2:Y:S04]  /*16ef0*/  LDL.LU R0, [R1+0x2830] ;  /* 0x0028300001007983 */ /* 0x010ea80000300800 */
[----:B------:R-:W4:Y:S04]  /*16f00*/  LDL.LU R233, [R1+0x2840] ;  /* 0x0028400001e97983 */ /* 0x000f280000300800 */
[----:B------:R0:W5:Y:S01]  /*16f10*/  LDL.LU R4, [R1+0x29c0] ;  /* 0x0029c00001047983 */ /* 0x0001620000300800 */
[----:B---3--:R-:W-:-:S02]  /*16f20*/  PRMT R232, R5, 0x7610, R232 ;  /* 0x0000761005e87816 */ /* 0x008fc400000000e8 */
[----:B------:R-:W-:Y:S01]  /*16f30*/  PRMT R2, R3, 0x7610, R2 ;  /* 0x0000761003027816 */ /* 0x000fe20000000002 */
[----:B------:R0:W5:Y:S04]  /*16f40*/  LDL.LU R5, [R1+0x29b8] ;  /* 0x0029b80001057983 */ /* 0x0001680000300800 */
[----:B------:R1:W-:Y:S04]  /*16f50*/  STL.S16 [R1+0x281c], R232 ;  /* 0x00281ce801007387 */ /* 0x0003e80000100600 */
[----:B------:R-:W3:Y:S04]  /*16f60*/  LDL.LU R3, [R1+0x2838] ;  /* 0x0028380001037983 */ /* 0x000ee80000300800 */
[----:B-1----:R-:W2:Y:S02]  /*16f70*/  LDL.LU R232, [R1+0x29b4] ;  /* 0x0029b40001e87983 */ /* 0x002ea40000300800 */
[----:B--2---:R-:W-:-:S02]  /*16f80*/  PRMT R232, R6, 0x7610, R232 ;  /* 0x0000761006e87816 */ /* 0x004fc400000000e8 */
[----:B------:R1:W-:Y:S04]  /*16f90*/  STL.S16 [R1+0x27bc], R2 ;  /* 0x0027bc0201007387 */ /* 0x0003e80000100600 */
[----:B------:R2:W-:Y:S04]  /*16fa0*/  STL.S16 [R1+0x2818], R232 ;  /* 0x002818e801007387 */ /* 0x0005e80000100600 */
[----:B------:R0:W5:Y:S04]  /*16fb0*/  LDL.LU R6, [R1+0x29b0] ;  /* 0x0029b00001067983 */ /* 0x0001680000300800 */
[----:B-1----:R-:W4:Y:S04]  /*16fc0*/  LDL.LU R2, [R1+0x283c] ;  /* 0x00283c0001027983 */ /* 0x002f280000300800 */
[----:B--2---:R-:W2:Y:S02]  /*16fd0*/  LDL.LU R232, [R1+0x29ac] ;  /* 0x0029ac0001e87983 */ /* 0x004ea40000300800 */
[----:B--2---:R-:W-:-:S02]  /*16fe0*/  PRMT R232, R7, 0x7610, R232 ;  /* 0x0000761007e87816 */ /* 0x004fc400000000e8 */
[----:B------:R0:W5:Y:S04]  /*16ff0*/  LDL.LU R7, [R1+0x29a8] ;  /* 0x0029a80001077983 */ /* 0x0001680000300800 */
        /* <DEDUP_REMOVED lines=21> */
[----:B-1----:R-:W3:Y:S01]  /*17150*/  LDL.LU R232, [R1+0x297c] ;  /* 0x00297c0001e87983 */ /* 0x002ee20000300800 */
[----:B------:R-:W-:Y:S02]  /*17160*/  PRMT R244, R226, 0x7610, R244 ;  /* 0x00007610e2f47816 */ /* 0x000fe400000000f4 */
[----:B------:R-:W-:-:S02]  /*17170*/  PRMT R245, R222, 0x7610, R245 ;  /* 0x00007610def57816 */ /* 0x000fc400000000f5 */
[----:B------:R-:W-:Y:S01]  /*17180*/  PRMT R246, R218, 0x7610, R246 ;  /* 0x00007610daf67816 */ /* 0x000fe200000000f6 */
[----:B------:R0:W5:Y:S01]  /*17190*/  LDL.128 R220, [R1+0x19f0] ;  /* 0x0019f00001dc7983 */ /* 0x0001620000100c00 */
[----:B------:R-:W-:Y:S02]  /*171a0*/  PRMT R248, R211, 0x7610, R248 ;  /* 0x00007610d3f87816 */ /* 0x000fe400000000f8 */
[----:B------:R-:W-:Y:S01]  /*171b0*/  PRMT R249, R207, 0x7610, R249 ;  /* 0x00007610cff97816 */ /* 0x000fe200000000f9 */
[----:B------:R0:W5:Y:S01]  /*171c0*/  LDL.128 R208, [R1+0x19c0] ;  /* 0x0019c00001d07983 */ /* 0x0001620000100c00 */
[----:B------:R-:W-:Y:S02]  /*171d0*/  PRMT R250, R203, 0x7610, R250 ;  /* 0x00007610cbfa7816 */ /* 0x000fe400000000fa */
[----:B------:R-:W-:Y:S01]  /*171e0*/  PRMT R252, R199, 0x7610, R252 ;  /* 0x00007610c7fc7816 */ /* 0x000fe200000000fc */
[----:B------:R0:W5:Y:S01]  /*171f0*/  LDL.128 R200, [R1+0x19a0] ;  /* 0x0019a00001c87983 */ /* 0x0001620000100c00 */
[----:B--2---:R-:W-:-:S02]  /*17200*/  PRMT R227, R3, 0x7610, R227 ;  /* 0x0000761003e37816 */ /* 0x004fc400000000e3 */
[----:B----4-:R-:W-:Y:S01]  /*17210*/  PRMT R226, R2, 0x7610, R226 ;  /* 0x0000761002e27816 */ /* 0x010fe200000000e2 */
[----:B------:R0:W5:Y:S04]  /*17220*/  LDL.128 R196, [R1+0x1990] ;  /* 0x0019900001c47983 */ /* 0x0001680000100c00 */
[----:B------:R0:W5:Y:S04]  /*17230*/  LDL.128 R204, [R1+0x19b0] ;  /* 0x0019b00001cc7983 */ /* 0x0001680000100c00 */
[----:B------:R0:W5:Y:S04]  /*17240*/  LDL.128 R216, [R1+0x19e0] ;  /* 0x0019e00001d87983 */ /* 0x0001680000100c00 */
[----:B------:R0:W5:Y:S04]  /*17250*/  LDL.LU R3, [R1+0x2970] ;  /* 0x0029700001037983 */ /* 0x0001680000300800 */
[----:B------:R0:W5:Y:S01]  /*17260*/  LDL.LU R2, [R1+0x296c] ;  /* 0x00296c0001027983 */ /* 0x0001620000300800 */
[----:B---3--:R-:W-:-:S03]  /*17270*/  PRMT R228, R233, 0x7610, R228 ;  /* 0x00007610e9e47816 */ /* 0x008fc600000000e4 */
[----:B------:R0:W5:Y:S01]  /*17280*/  LDL.LU R233, [R1+0x2974] ;  /* 0x0029740001e97983 */ /* 0x0001620000300800 */
[----:B------:R-:W-:-:S03]  /*17290*/  PRMT R229, R232, 0x7610, R229 ;  /* 0x00007610e8e57816 */ /* 0x000fc600000000e5 */
[----:B------:R0:W5:Y:S01]  /*172a0*/  LDL.LU R232, [R1+0x2978] ;  /* 0x0029780001e87983 */ /* 0x0001620000300800 */
[----:B------:R-:W-:Y:S02]  /*172b0*/  PRMT R242, R230, 0x7610, R242 ;  /* 0x00007610e6f27816 */ /* 0x000fe400000000f2 */
[----:B------:R-:W-:Y:S02]  /*172c0*/  PRMT R230, R231, 0x7610, R230 ;  /* 0x00007610e7e67816 */ /* 0x000fe400000000e6 */
[----:B------:R-:W-:Y:S02]  /*172d0*/  PRMT R225, R240, 0x7610, R225 ;  /* 0x00007610f0e17816 */ /* 0x000fe400000000e1 */
[----:B------:R-:W-:Y:S01]  /*172e0*/  PRMT R224, R0, 0x7610, R224 ;  /* 0x0000761000e07816 */ /* 0x000fe200000000e0 */
[----:B------:R0:W-:Y:S04]  /*172f0*/  STL.S16 [R1+0x284c], R230 ;  /* 0x00284ce601007387 */ /* 0x0001e80000100600 */
[----:B------:R0:W-:Y:S04]  /*17300*/  STL.S16 [R1+0x2848], R229 ;  /* 0x002848e501007387 */ /* 0x0001e80000100600 */
[----:B------:R0:W-:Y:S04]  /*17310*/  STL.S16 [R1+0x2844], R228 ;  /* 0x002844e401007387 */ /* 0x0001e80000100600 */
[----:B------:R0:W-:Y:S04]  /*17320*/  STL.S16 [R1+0x2840], R227 ;  /* 0x002840e301007387 */ /* 0x0001e80000100600 */
[----:B------:R0:W-:Y:S04]  /*17330*/  STL.S16 [R1+0x283c], R226 ;  /* 0x00283ce201007387 */ /* 0x0001e80000100600 */
[----:B------:R0:W-:Y:S04]  /*17340*/  STL.S16 [R1+0x2838], R225 ;  /* 0x002838e101007387 */ /* 0x0001e80000100600 */
[----:B------:R0:W-:Y:S01]  /*17350*/  STL.S16 [R1+0x2834], R224 ;  /* 0x002834e001007387 */ /* 0x0001e20000100600 */
[----:B------:R-:W-:-:S02]  /*17360*/  VIADD R240, R1, 0x1204 ;  /* 0x0000120401f07836 */ /* 0x000fc40000000000 */
[----:B------:R-:W-:-:S07]  /*17370*/  IMAD.MOV.U32 R0, RZ, RZ, R1 ;  /* 0x000000ffff007224 */ /* 0x000fce00078e0001 */
.L_x_15:
[----:B------:R-:W-:Y:S05]  /*17380*/  BSYNC.RELIABLE B5 ;  /* 0x0000000000057941 */ /* 0x000fea0003800100 */
.L_x_14:
[----:B0-----:R-:W2:Y:S04]  /*17390*/  LDL R224, [R1+0x2084] ;  /* 0x0020840001e07983 */ /* 0x001ea80000100800 */
[----:B------:R-:W2:Y:S04]  /*173a0*/  LDL R225, [R1+0x2088] ;  /* 0x0020880001e17983 */ /* 0x000ea80000100800 */
[----:B------:R-:W2:Y:S04]  /*173b0*/  LDL R226, [R1+0x208c] ;  /* 0x00208c0001e27983 */ /* 0x000ea80000100800 */
[----:B------:R-:W2:Y:S04]  /*173c0*/  LDL R227, [R1+0x2070] ;  /* 0x0020700001e37983 */ /* 0x000ea80000100800 */
[----:B------:R-:W3:Y:S04]  /*173d0*/  LDL R228, [R1+0x2064] ;  /* 0x0020640001e47983 */ /* 0x000ee80000100800 */
[----:B------:R-:W3:Y:S04]  /*173e0*/  LDL R229, [R1+0x2068] ;  /* 0x0020680001e57983 */ /* 0x000ee80000100800 */
[----:B------:R-:W3:Y:S04]  /*173f0*/  LDL R230, [R1+0x206c] ;  /* 0x00206c0001e67983 */ /* 0x000ee80000100800 */
[----:B------:R-:W3:Y:S04]  /*17400*/  LDL R231, [R1+0x2050] ;  /* 0x0020500001e77983 */ /* 0x000ee80000100800 */
[----:B------:R-:W4:Y:S04]  /*17410*/  LDL R240, [R1+0x2860] ;  /* 0x0028600001f07983 */ /* 0x000f280000100800 */
[----:B-----5:R-:W-:Y:S04]  /*17420*/  STL [R1+0x2d04], R233 ;  /* 0x002d04e901007387 */ /* 0x020fe80000100800 */
[----:B------:R-:W-:Y:S04]  /*17430*/  STL [R1+0x2984], R3 ;  /* 0x0029840301007387 */ /* 0x000fe80000100800 */
[----:B------:R-:W-:Y:S04]  /*17440*/  STL [R1+0x2980], R2 ;  /* 0x0029800201007387 */ /* 0x000fe80000100800 */
[----:B--2---:R0:W-:Y:S04]  /*17450*/  STL.128 [R1+0x810], R224 ;  /* 0x000810e001007387 */ /* 0x0041e80000100c00 */
[----:B0-----:R-:W2:Y:S04]  /*17460*/  LDL R224, [R1+0x2074] ;  /* 0x0020740001e07983 */ /* 0x001ea80000100800 */
[----:B------:R-:W2:Y:S04]  /*17470*/  LDL R225, [R1+0x2078] ;  /* 0x0020780001e17983 */ /* 0x000ea80000100800 */
[----:B------:R-:W2:Y:S04]  /*17480*/  LDL R226, [R1+0x207c] ;  /* 0x00207c0001e27983 */ /* 0x000ea80000100800 */
[----:B------:R-:W2:Y:S04]  /*17490*/  LDL R227, [R1+0x2060] ;  /* 0x0020600001e37983 */ /* 0x000ea80000100800 */
        /* <DEDUP_REMOVED lines=85> */
[----:B---3--:R0:W-:Y:S04]  /*179f0*/  STL.128 [R1+0x830], R228 ;  /* 0x000830e401007387 */ /* 0x0081e80000100c00 */
[----:B0-----:R-:W3:Y:S04]  /*17a00*/  LDL R228, [R1+0x2034] ;  /* 0x0020340001e47983 */ /* 0x001ee80000100800 */
[----:B------:R-:W3:Y:S04]  /*17a10*/  LDL R229, [R1+0x2038] ;  /* 0x0020380001e57983 */ /* 0x000ee80000100800 */
[----:B------:R-:W3:Y:S04]  /*17a20*/  LDL R230, [R1+0x203c] ;  /* 0x00203c0001e67983 */ /* 0x000ee80000100800 */
[----:B------:R-:W3:Y:S04]  /*17a30*/  LDL R231, [R1+0x2020] ;  /* 0x0020200001e77983 */ /* 0x000ee80000100800 */
        /* <DEDUP_REMOVED lines=245> */
[----:B---3--:R-:W-:Y:S04]  /*18990*/  STL.128 [R1+0xc50], R228 ;  /* 0x000c50e401007387 */ /* 0x008fe80000100c00 */
[----:B--2---:R0:W-:Y:S04]  /*189a0*/  STL.128 [R1+0xc60], R224 ;  /* 0x000c60e001007387 */ /* 0x0041e80000100c00 */
[----:B0-----:R-:W2:Y:S04]  /*189b0*/  LDL R224, [R1+0x1c24] ;  /* 0x001c240001e07983 */ /* 0x001ea80000100800 */
[----:B------:R-:W2:Y:S04]  /*189c0*/  LDL R225, [R1+0x1c28] ;  /* 0x001c280001e17983 */ /* 0x000ea80000100800 */
[----:B------:R-:W2:Y:S01]  /*189d0*/  LDL R226, [R1+0x1c2c] ;  /* 0x001c2c0001e27983 */ /* 0x000ea20000100800 */
[----:B------:R-:W-:-:S03]  /*189e0*/  IMAD.MOV.U32 R227, RZ, RZ, R4 ;  /* 0x000000ffffe37224 */ /* 0x000fc600078e0004 */
[----:B------:R-:W3:Y:S04]  /*189f0*/  LDL.LU R2, [R1+0x22f4] ;  /* 0x0022f40001027983 */ /* 0x000ee80000300800 */
[----:B------:R0:W-:Y:S04]  /*18a00*/  STL.128 [R1+0x2970], R4 ;  /* 0x0029700401007387 */ /* 0x0001e80000100c00 */
[----:B------:R-:W-:Y:S01]  /*18a10*/  STL [R1+0x2998], R12 ;  /* 0x0029980c01007387 */ /* 0x000fe20000100800 */
[----:B------:R-:W-:-:S03]  /*18a20*/  IMAD.MOV.U32 R228, RZ, RZ, R5 ;  /* 0x000000ffffe47224 */ /* 0x000fc600078e0005 */
[----:B------:R-:W3:Y:S04]  /*18a30*/  LDL.LU R3, [R1+0x22f8] ;  /* 0x0022f80001037983 */ /* 0x000ee80000300800 */
[----:B------:R-:W3:Y:S04]  /*18a40*/  LDL.LU R0, [R1+0x22b8] ;  /* 0x0022b80001007983 */ /* 0x000ee80000300800 */
[----:B0-----:R-:W3:Y:S04]  /*18a50*/  LDL.LU R4, [R1+0x22c8] ;  /* 0x0022c80001047983 */ /* 0x001ee80000300800 */
[----:B------:R-:W3:Y:S01]  /*18a60*/  LDL.LU R5, [R1+0x22cc] ;  /* 0x0022cc0001057983 */ /* 0x000ee20000300800 */
[----:B------:R-:W-:-:S02]  /*18a70*/  IMAD.MOV.U32 R229, RZ, RZ, R6 ;  /* 0x000000ffffe57224 */ /* 0x000fc400078e0006 */
[----:B------:R-:W-:Y:S01]  /*18a80*/  IMAD.MOV.U32 R230, RZ, RZ, R7 ;  /* 0x000000ffffe67224 */ /* 0x000fe200078e0007 */
[----:B------:R-:W3:Y:S01]  /*18a90*/  LDL.LU R6, [R1+0x22bc] ;  /* 0x0022bc0001067983 */ /* 0x000ee20000300800 */
[----:B------:R-:W-:-:S03]  /*18aa0*/  IMAD.MOV.U32 R231, RZ, RZ, R8 ;  /* 0x000000ffffe77224 */ /* 0x000fc600078e0008 */
[----:B--2---:R0:W-:Y:S04]  /*18ab0*/  STL.128 [R1+0xc70], R224 ;  /* 0x000c70e001007387 */ /* 0x0041e80000100c00 */
[----:B------:R-:W-:Y:S04]  /*18ac0*/  STL [R1+0x2994], R11 ;  /* 0x0029940b01007387 */ /* 0x000fe80000100800 */
[----:B------:R-:W2:Y:S01]  /*18ad0*/  LDL.LU R7, [R1+0x22c0] ;  /* 0x0022c00001077983 */ /* 0x000ea20000300800 */
[----:B0-----:R-:W-:-:S03]  /*18ae0*/  IMAD.MOV.U32 R227, RZ, RZ, R12 ;  /* 0x000000ffffe37224 */ /* 0x001fc600078e000c */
[----:B------:R-:W2:Y:S01]  /*18af0*/  LDL.LU R12, [R1+0x22d0] ;  /* 0x0022d000010c7983 */ /* 0x000ea20000300800 */
[----:B------:R-:W-:Y:S02]  /*18b00*/  IMAD.MOV.U32 R224, RZ, RZ, R9 ;  /* 0x000000ffffe07224 */ /* 0x000fe400078e0009 */
[----:B------:R-:W-:Y:S02]  /*18b10*/  IMAD.MOV.U32 R225, RZ, RZ, R10 ;  /* 0x000000ffffe17224 */ /* 0x000fe400078e000a */
[----:B------:R-:W-:Y:S01]  /*18b20*/  IMAD.MOV.U32 R226, RZ, RZ, R11 ;  /* 0x000000ffffe27224 */ /* 0x000fe200078e000b */
[----:B------:R-:W-:Y:S04]  /*18b30*/  STL.128 [R1+0xc80], R228 ;  /* 0x000c80e401007387 */ /* 0x000fe80000100c00 */
[----:B------:R0:W-:Y:S04]  /*18b40*/  STL.128 [R1+0xc90], R224 ;  /* 0x000c90e001007387 */ /* 0x0001e80000100c00 */
[----:B------:R-:W-:Y:S04]  /*18b50*/  STL [R1+0x2988], R8 ;  /* 0x0029880801007387 */ /* 0x000fe80000100800 */
[----:B------:R-:W-:Y:S04]  /*18b60*/  STL [R1+0x298c], R9 ;  /* 0x00298c0901007387 */ /* 0x000fe80000100800 */
[----:B------:R-:W-:Y:S01]  /*18b70*/  STL [R1+0x2990], R10 ;  /* 0x0029900a01007387 */ /* 0x000fe20000100800 */
[----:B0-----:R-:W-:-:S03]  /*18b80*/  IMAD.MOV.U32 R224, RZ, RZ, R13 ;  /* 0x000000ffffe07224 */ /* 0x001fc600078e000d */
[----:B------:R-:W2:Y:S01]  /*18b90*/  LDL.LU R11, [R1+0x22d4] ;  /* 0x0022d400010b7983 */ /* 0x000ea20000300800 */
[----:B------:R-:W-:Y:S02]  /*18ba0*/  IMAD.MOV.U32 R225, RZ, RZ, R14 ;  /* 0x000000ffffe17224 */ /* 0x000fe400078e000e */
[----:B------:R-:W-:Y:S02]  /*18bb0*/  IMAD.MOV.U32 R226, RZ, RZ, R15 ;  /* 0x000000ffffe27224 */ /* 0x000fe400078e000f */
[----:B------:R-:W-:-:S05]  /*18bc0*/  IMAD.MOV.U32 R227, RZ, RZ, R16 ;  /* 0x000000ffffe37224 */ /* 0x000fca00078e0010 */
[----:B------:R0:W-:Y:S02]  /*18bd0*/  STL.128 [R1+0xca0], R224 ;  /* 0x000ca0e001007387 */ /* 0x0001e40000100c00 */
[----:B0-----:R-:W-:Y:S02]  /*18be0*/  IMAD.MOV.U32 R224, RZ, RZ, R21 ;  /* 0x000000ffffe07224 */ /* 0x001fe400078e0015 */
        /* <DEDUP_REMOVED lines=68> */
[----:B------:R0:W-:Y:S01]  /*19030*/  STL.128 [R1+0xdf0], R224 ;  /* 0x000df0e001007387 */ /* 0x0001e20000100c00 */
[----:B------:R-:W-:Y:S02]  /*19040*/  IMAD.MOV.U32 R228, RZ, RZ, R17 ;  /* 0x000000ffffe47224 */ /* 0x000fe400078e0011 */
[----:B------:R-:W-:Y:S02]  /*19050*/  IMAD.MOV.U32 R229, RZ, RZ, R18 ;  /* 0x000000ffffe57224 */ /* 0x000fe400078e0012 */
[----:B------:R-:W-:Y:S02]  /*19060*/  IMAD.MOV.U32 R230, RZ, RZ, R19 ;  /* 0x000000ffffe67224 */ /* 0x000fe400078e0013 */
[----:B0-----:R-:W-:Y:S02]  /*19070*/  IMAD.MOV.U32 R224, RZ, RZ, R105 ;  /* 0x000000ffffe07224 */ /* 0x001fe400078e0069 */
[----:B------:R-:W-:Y:S02]  /*19080*/  IMAD.MOV.U32 R225, RZ, RZ, R106 ;  /* 0x000000ffffe17224 */ /* 0x000fe400078e006a */
[----:B------:R-:W-:-:S02]  /*19090*/  IMAD.MOV.U32 R226, RZ, RZ, R107 ;  /* 0x000000ffffe27224 */ /* 0x000fc400078e006b */
[----:B------:R-:W-:-:S05]  /*190a0*/  IMAD.MOV.U32 R227, RZ, RZ, R108 ;  /* 0x000000ffffe37224 */ /* 0x000fca00078e006c */
[----:B------:R0:W-:Y:S01]  /*190b0*/  STL.128 [R1+0xe10], R224 ;  /* 0x000e10e001007387 */ /* 0x0001e20000100c00 */
[----:B------:R-:W-:-:S05]  /*190c0*/  IMAD.MOV.U32 R231, RZ, RZ, R20 ;  /* 0x000000ffffe77224 */ /* 0x000fca00078e0014 */
[----:B------:R1:W-:Y:S01]  /*190d0*/  STL.128 [R1+0xcb0], R228 ;  /* 0x000cb0e401007387 */ /* 0x0003e20000100c00 */
[----:B0-----:R-:W-:Y:S02]  /*190e0*/  IMAD.MOV.U32 R224, RZ, RZ, R109 ;  /* 0x000000ffffe07224 */ /* 0x001fe400078e006d */
[----:B------:R-:W-:Y:S02]  /*190f0*/  IMAD.MOV.U32 R225, RZ, RZ, R110 ;  /* 0x000000ffffe17224 */ /* 0x000fe400078e006e */
[----:B------:R-:W-:Y:S02]  /*19100*/  IMAD.MOV.U32 R226, RZ, RZ, R111 ;  /* 0x000000ffffe27224 */ /* 0x000fe400078e006f */
[----:B------:R-:W-:-:S05]  /*19110*/  IMAD.MOV.U32 R227, RZ, RZ, R112 ;  /* 0x000000ffffe37224 */ /* 0x000fca00078e0070 */
[----:B------:R0:W-:Y:S01]  /*19120*/  STL.128 [R1+0xe20], R224 ;  /* 0x000e20e001007387 */ /* 0x0001e20000100c00 */
[----:B-1----:R-:W-:Y:S02]  /*19130*/  IMAD.MOV.U32 R228, RZ, RZ, R29 ;  /* 0x000000ffffe47224 */ /* 0x002fe400078e001d */
[----:B------:R-:W-:Y:S02]  /*19140*/  IMAD.MOV.U32 R229, RZ, RZ, R30 ;  /* 0x000000ffffe57224 */ /* 0x000fe400078e001e */
[----:B------:R-:W-:Y:S02]  /*19150*/  IMAD.MOV.U32 R230, RZ, RZ, R31 ;  /* 0x000000ffffe67224 */ /* 0x000fe400078e001f */
[----:B------:R-:W-:Y:S02]  /*19160*/  IMAD.MOV.U32 R231, RZ, RZ, R32 ;  /* 0x000000ffffe77224 */ /* 0x000fe400078e0020 */
[----:B0-----:R-:W-:Y:S02]  /*19170*/  IMAD.MOV.U32 R224, RZ, RZ, R117 ;  /* 0x000000ffffe07224 */ /* 0x001fe400078e0075 */
[----:B------:R-:W-:-:S02]  /*19180*/  IMAD.MOV.U32 R225, RZ, RZ, R118 ;  /* 0x000000ffffe17224 */ /* 0x000fc400078e0076 */
[----:B------:R-:W-:Y:S02]  /*19190*/  IMAD.MOV.U32 R226, RZ, RZ, R119 ;  /* 0x000000ffffe27224 */ /* 0x000fe400078e0077 */
[----:B------:R-:W-:-:S05]  /*191a0*/  IMAD.MOV.U32 R227, RZ, RZ, R120 ;  /* 0x000000ffffe37224 */ /* 0x000fca00078e0078 */
[----:B------:R0:W-:Y:S04]  /*191b0*/  STL.128 [R1+0xe40], R224 ;  /* 0x000e40e001007387 */ /* 0x0001e80000100c00 */
[----:B------:R1:W-:Y:S01]  /*191c0*/  STL.128 [R1+0xce0], R228 ;  /* 0x000ce0e401007387 */ /* 0x0003e20000100c00 */
[----:B0-----:R-:W-:Y:S02]  /*191d0*/  IMAD.MOV.U32 R224, RZ, RZ, R121 ;  /* 0x000000ffffe07224 */ /* 0x001fe400078e0079 */
[----:B------:R-:W-:Y:S02]  /*191e0*/  IMAD.MOV.U32 R225, RZ, RZ, R122 ;  /* 0x000000ffffe17224 */ /* 0x000fe400078e007a */
[----:B------:R-:W-:Y:S02]  /*191f0*/  IMAD.MOV.U32 R226, RZ, RZ, R123 ;  /* 0x000000ffffe27224 */ /* 0x000fe400078e007b */
[----:B------:R-:W-:-:S02]  /*19200*/  IMAD.MOV.U32 R227, RZ, RZ, R124 ;  /* 0x000000ffffe37224 */ /* 0x000fc400078e007c */
[----:B-1----:R-:W-:Y:S02]  /*19210*/  IMAD.MOV.U32 R228, RZ, RZ, R41 ;  /* 0x000000ffffe47224 */ /* 0x002fe400078e0029 */
[----:B------:R-:W-:Y:S01]  /*19220*/  IMAD.MOV.U32 R229, RZ, RZ, R42 ;  /* 0x000000ffffe57224 */ /* 0x000fe200078e002a */
[----:B------:R0:W-:Y:S01]  /*19230*/  STL.128 [R1+0xe50], R224 ;  /* 0x000e50e001007387 */ /* 0x0001e20000100c00 */
[----:B------:R-:W-:Y:S02]  /*19240*/  IMAD.MOV.U32 R230, RZ, RZ, R43 ;  /* 0x000000ffffe67224 */ /* 0x000fe400078e002b */
[----:B------:R-:W-:-:S05]  /*19250*/  IMAD.MOV.U32 R231, RZ, RZ, R44 ;  /* 0x000000ffffe77224 */ /* 0x000fca00078e002c */
[----:B------:R1:W-:Y:S01]  /*19260*/  STL.128 [R1+0xd10], R228 ;  /* 0x000d10e401007387 */ /* 0x0003e20000100c00 */
[----:B0-----:R-:W-:Y:S02]  /*19270*/  IMAD.MOV.U32 R224, RZ, RZ, R129 ;  /* 0x000000ffffe07224 */ /* 0x001fe400078e0081 */
[----:B------:R-:W-:Y:S02]  /*19280*/  IMAD.MOV.U32 R225, RZ, RZ, R130 ;  /* 0x000000ffffe17224 */ /* 0x000fe400078e0082 */
[----:B------:R-:W-:Y:S02]  /*19290*/  IMAD.MOV.U32 R226, RZ, RZ, R131 ;  /* 0x000000ffffe27224 */ /* 0x000fe400078e0083 */
[----:B------:R-:W-:Y:S02]  /*192a0*/  IMAD.MOV.U32 R227, RZ, RZ, R132 ;  /* 0x000000ffffe37224 */ /* 0x000fe400078e0084 */
[----:B-1----:R-:W-:Y:S02]  /*192b0*/  IMAD.MOV.U32 R228, RZ, RZ, R53 ;  /* 0x000000ffffe47224 */ /* 0x002fe400078e0035 */
[----:B------:R-:W-:Y:S01]  /*192c0*/  IMAD.MOV.U32 R229, RZ, RZ, R54 ;  /* 0x000000ffffe57224 */ /* 0x000fe200078e0036 */
[----:B------:R0:W-:Y:S01]  /*192d0*/  STL.128 [R1+0xe70], R224 ;  /* 0x000e70e001007387 */ /* 0x0001e20000100c00 */
[----:B------:R-:W-:-:S02]  /*192e0*/  IMAD.MOV.U32 R230, RZ, RZ, R55 ;  /* 0x000000ffffe67224 */ /* 0x000fc400078e0037 */
        /* <DEDUP_REMOVED lines=130> */
[----:B------:R-:W-:Y:S01]  /*19b10*/  IMAD.MOV.U32 R231, RZ, RZ, R208 ;  /* 0x000000ffffe77224 */ /* 0x000fe200078e00d0 */
[----:B------:R-:W-:Y:S04]  /*19b20*/  STL [R1+0x299c], R13 ;  /* 0x00299c0d01007387 */ /* 0x000fe80000100800 */
[----:B------:R-:W-:Y:S01]  /*19b30*/  STL.128 [R1+0xfb0], R228 ;  /* 0x000fb0e401007387 */ /* 0x000fe20000100c00 */
[----:B0-----:R-:W-:Y:S02]  /*19b40*/  IMAD.MOV.U32 R224, RZ, RZ, R209 ;  /* 0x000000ffffe07224 */ /* 0x001fe400078e00d1 */
[----:B------:R-:W-:Y:S02]  /*19b50*/  IMAD.MOV.U32 R225, RZ, RZ, R210 ;  /* 0x000000ffffe17224 */ /* 0x000fe400078e00d2 */
[----:B------:R-:W-:-:S02]  /*19b60*/  IMAD.MOV.U32 R226, RZ, RZ, R211 ;  /* 0x000000ffffe27224 */ /* 0x000fc400078e00d3 */
[----:B------:R-:W-:Y:S01]  /*19b70*/  IMAD.MOV.U32 R227, RZ, RZ, R212 ;  /* 0x000000ffffe37224 */ /* 0x000fe200078e00d4 */
[----:B------:R-:W-:Y:S04]  /*19b80*/  STL [R1+0x29a0], R14 ;  /* 0x0029a00e01007387 */ /* 0x000fe80000100800 */
[----:B------:R0:W-:Y:S04]  /*19b90*/  STL.128 [R1+0xfc0], R224 ;  /* 0x000fc0e001007387 */ /* 0x0001e80000100c00 */
[----:B------:R-:W-:Y:S04]  /*19ba0*/  STL [R1+0x29a4], R15 ;  /* 0x0029a40f01007387 */ /* 0x000fe80000100800 */
[----:B------:R4:W-:Y:S04]  /*19bb0*/  STL [R1+0x29a8], R16 ;  /* 0x0029a81001007387 */ /* 0x0009e80000100800 */
[----:B------:R-:W-:Y:S01]  /*19bc0*/  STL [R1+0x29ac], R17 ;  /* 0x0029ac1101007387 */ /* 0x000fe20000100800 */
[----:B0-----:R-:W-:-:S02]  /*19bd0*/  IMAD.MOV.U32 R224, RZ, RZ, R213 ;  /* 0x000000ffffe07224 */ /* 0x001fc400078e00d5 */
[----:B------:R-:W-:Y:S02]  /*19be0*/  IMAD.MOV.U32 R225, RZ, RZ, R214 ;  /* 0x000000ffffe17224 */ /* 0x000fe400078e00d6 */
[----:B------:R-:W-:Y:S02]  /*19bf0*/  IMAD.MOV.U32 R226, RZ, RZ, R215 ;  /* 0x000000ffffe27224 */ /* 0x000fe400078e00d7 */
[----:B------:R-:W-:Y:S01]  /*19c00*/  IMAD.MOV.U32 R227, RZ, RZ, R216 ;  /* 0x000000ffffe37224 */ /* 0x000fe200078e00d8 */
[----:B------:R-:W-:Y:S01]  /*19c10*/  STL [R1+0x29b0], R18 ;  /* 0x0029b01201007387 */ /* 0x000fe20000100800 */
[----:B----4-:R-:W-:-:S03]  /*19c20*/  IMAD.MOV.U32 R16, RZ, RZ, R240 ;  /* 0x000000ffff107224 */ /* 0x010fc600078e00f0 */
        /* <DEDUP_REMOVED lines=21> */
[----:B------:R-:W-:Y:S04]  /*19d80*/  STL.128 [R1+0x2a00], R40 ;  /* 0x002a002801007387 */ /* 0x000fe80000100c00 */
        /* <DEDUP_REMOVED lines=158> */
[----:B------:R-:W4:Y:S04]  /*1a770*/  LDL.LU R240, [R1+0x22a8] ;  /* 0x0022a80001f07983 */ /* 0x000f280000300800 */
[----:B------:R0:W-:Y:S04]  /*1a780*/  STL.128 [R1+0xfd0], R224 ;  /* 0x000fd0e001007387 */ /* 0x0001e80000100c00 */
[----:B------:R-:W4:Y:S04]  /*1a790*/  LDL.LU R10, [R1+0x22fc] ;  /* 0x0022fc00010a7983 */ /* 0x000f280000300800 */
[----:B------:R-:W4:Y:S04]  /*1a7a0*/  LDL.LU R233, [R1+0x22ac] ;  /* 0x0022ac0001e97983 */ /* 0x000f280000300800 */
[----:B------:R-:W4:Y:S01]  /*1a7b0*/  LDL.LU R9, [R1+0x22b0] ;  /* 0x0022b00001097983 */ /* 0x000f220000300800 */
[----:B0-----:R-:W-:-:S03]  /*1a7c0*/  IMAD.MOV.U32 R224, RZ, RZ, R221 ;  /* 0x000000ffffe07224 */ /* 0x001fc600078e00dd */
[----:B------:R-:W4:Y:S01]  /*1a7d0*/  LDL.LU R8, [R1+0x2300] ;  /* 0x0023000001087983 */ /* 0x000f220000300800 */
[----:B------:R-:W-:Y:S02]  /*1a7e0*/  IMAD.MOV.U32 R225, RZ, RZ, R222 ;  /* 0x000000ffffe17224 */ /* 0x000fe400078e00de */
[----:B------:R-:W-:Y:S01]  /*1a7f0*/  IMAD.MOV.U32 R226, RZ, RZ, R223 ;  /* 0x000000ffffe27224 */ /* 0x000fe200078e00df */
[----:B------:R-:W4:Y:S01]  /*1a800*/  LDL R17, [R1+0x2718] ;  /* 0x0027180001117983 */ /* 0x000f220000100800 */
[----:B------:R-:W-:Y:S02]  /*1a810*/  IMAD.MOV.U32 R227, RZ, RZ, R232 ;  /* 0x000000ffffe37224 */ /* 0x000fe400078e00e8 */
[----:B------:R-:W-:Y:S01]  /*1a820*/  IMAD.MOV.U32 R231, RZ, RZ, R220 ;  /* 0x000000ffffe77224 */ /* 0x000fe200078e00dc */
[----:B------:R-:W4:Y:S04]  /*1a830*/  LDL R18, [R1+0x271c] ;  /* 0x00271c0001127983 */ /* 0x000f280000100800 */
[----:B------:R0:W-:Y:S01]  /*1a840*/  STL.128 [R1+0xff0], R224 ;  /* 0x000ff0e001007387 */ /* 0x0001e20000100c00 */
[----:B------:R-:W-:-:S02]  /*1a850*/  IMAD.MOV.U32 R229, RZ, RZ, R218 ;  /* 0x000000ffffe57224 */ /* 0x000fc400078e00da */
[----:B------:R-:W-:Y:S01]  /*1a860*/  IMAD.MOV.U32 R230, RZ, RZ, R219 ;  /* 0x000000ffffe67224 */ /* 0x000fe200078e00db */
[----:B------:R-:W4:Y:S01]  /*1a870*/  LDL R19, [R1+0x2080] ;  /* 0x0020800001137983 */ /* 0x000f220000100800 */
[----:B0-----:R-:W-:Y:S02]  /*1a880*/  LOP3.LUT R225, R234, 0xffff, RZ, 0xc0, !PT ;  /* 0x0000ffffeae17812 */ /* 0x001fe400078ec0ff */
[----:B---3--:R-:W-:Y:S02]  /*1a890*/  LOP3.LUT R224, R4, 0xffff, RZ, 0xc0, !PT ;  /* 0x0000ffff04e07812 */ /* 0x008fe400078ec0ff */
[----:B------:R-:W-:Y:S02]  /*1a8a0*/  LOP3.LUT R226, R2, 0xffff, RZ, 0xc0, !PT ;  /* 0x0000ffff02e27812 */ /* 0x000fe400078ec0ff */
[----:B------:R-:W-:Y:S01]  /*1a8b0*/  PRMT R4, R224, 0x3340, R225 ;  /* 0x00003340e0047816 */ /* 0x000fe200000000e1 */
[----:B------:R-:W3:Y:S01]  /*1a8c0*/  LDL.LU R2, [R1+0x229c] ;  /* 0x00229c0001027983 */ /* 0x000ee20000300800 */
[----:B--2---:R-:W-:-:S03]  /*1a8d0*/  LOP3.LUT R227, R12, 0xffff, RZ, 0xc0, !PT ;  /* 0x0000ffff0ce37812 */ /* 0x004fc600078ec0ff */
[----:B------:R0:W-:Y:S01]  /*1a8e0*/  STL [R1+0x2958], R4 ;  /* 0x0029580401007387 */ /* 0x0001e20000100800 */
[----:B------:R-:W-:Y:S02]  /*1a8f0*/  PRMT R13, R226, 0x3340, R227 ;  /* 0x00003340e20d7816 */ /* 0x000fe400000000e3 */
[----:B------:R-:W-:Y:S02]  /*1a900*/  LOP3.LUT R225, R235, 0xffff, RZ, 0xc0, !PT ;  /* 0x0000ffffebe17812 */ /* 0x000fe400078ec0ff */
[----:B------:R-:W-:Y:S01]  /*1a910*/  LOP3.LUT R224, R5, 0xffff, RZ, 0xc0, !PT ;  /* 0x0000ffff05e07812 */ /* 0x000fe200078ec0ff */
[----:B0-----:R-:W2:Y:S01]  /*1a920*/  LDL.LU R4, [R1+0x2298] ;  /* 0x0022980001047983 */ /* 0x001ea20000300800 */
[----:B------:R-:W-:-:S03]  /*1a930*/  LOP3.LUT R226, R3, 0xffff, RZ, 0xc0, !PT ;  /* 0x0000ffff03e27812 */ /* 0x000fc600078ec0ff */
[----:B------:R-:W2:Y:S01]  /*1a940*/  LDL.LU R3, [R1+0x2288] ;  /* 0x0022880001037983 */ /* 0x000ea20000300800 */
[----:B------:R-:W-:Y:S02]  /*1a950*/  PRMT R12, R224, 0x3340, R225 ;  /* 0x00003340e00c7816 */ /* 0x000fe400000000e1 */
[----:B------:R-:W-:Y:S01]  /*1a960*/  LOP3.LUT R225, R0, 0xffff, RZ, 0xc0, !PT ;  /* 0x0000ffff00e17812 */ /* 0x000fe200078ec0ff */
[----:B------:R-:W2:Y:S04]  /*1a970*/  LDL.LU R5, [R1+0x22a0] ;  /* 0x0022a00001057983 */ /* 0x000ea80000300800 */
[----:B------:R-:W2:Y:S04]  /*1a980*/  LDL.LU R0, [R1+0x228c] ;  /* 0x00228c0001007983 */ /* 0x000ea80000300800 */
[----:B------:R0:W-:Y:S01]  /*1a990*/  STL [R1+0x2950], R12 ;  /* 0x0029500c01007387 */ /* 0x0001e20000100800 */
[----:B------:R-:W-:-:S03]  /*1a9a0*/  LOP3.LUT R224, R6, 0xffff, RZ, 0xc0, !PT ;  /* 0x0000ffff06e07812 */ /* 0x000fc600078ec0ff */
[----:B0-----:R-:W2:Y:S01]  /*1a9b0*/  LDL.LU R12, [R1+0x2304] ;  /* 0x00230400010c7983 */ /* 0x001ea20000300800 */
[----:B------:R-:W-:Y:S02]  /*1a9c0*/  PRMT R6, R224, 0x3340, R225 ;  /* 0x00003340e0067816 */ /* 0x000fe400000000e1 */
[----:B------:R-:W-:-:S04]  /*1a9d0*/  LOP3.LUT R227, R11, 0xffff, RZ, 0xc0, !PT ;  /* 0x0000ffff0be37812 */ /* 0x000fc800078ec0ff */
[----:B------:R-:W-:Y:S02]  /*1a9e0*/  PRMT R11, R226, 0x3340, R227 ;  /* 0x00003340e20b7816 */ /* 0x000fe400000000e3 */
[----:B------:R-:W-:Y:S01]  /*1a9f0*/  LOP3.LUT R227, R7, 0xffff, RZ, 0xc0, !PT ;  /* 0x0000ffff07e37812 */ /* 0x000fe200078ec0ff */
[----:B------:R0:W-:Y:S04]  /*1aa00*/  STL [R1+0x2948], R6 ;  /* 0x0029480601007387 */ /* 0x0001e80000100800 */
[----:B------:R1:W-:Y:S04]  /*1aa10*/  STL [R1+0x294c], R11 ;  /* 0x00294c0b01007387 */ /* 0x0003e80000100800 */
[----:B------:R-:W2:Y:S04]  /*1aa20*/  LDL.LU R7, [R1+0x2278] ;  /* 0x0022780001077983 */ /* 0x000ea80000300800 */
[----:B0-----:R-:W2:Y:S04]  /*1aa30*/  LDL.LU R6, [R1+0x2308] ;  /* 0x0023080001067983 */ /* 0x001ea80000300800 */
[----:B-1----:R-:W2:Y:S04]  /*1aa40*/  LDL.LU R11, [R1+0x2290] ;  /* 0x00229000010b7983 */ /* 0x002ea80000300800 */
[----:B------:R-:W-:Y:S01]  /*1aa50*/  STL [R1+0x2954], R13 ;  /* 0x0029540d01007387 */ /* 0x000fe20000100800 */
[----:B----4-:R-:W-:-:S03]  /*1aa60*/  LOP3.LUT R225, R240, 0xffff, RZ, 0xc0, !PT ;  /* 0x0000fffff0e17812 */ /* 0x010fc600078ec0ff */
[----:B------:R-:W4:Y:S01]  /*1aa70*/  LDL.LU R240, [R1+0x227c] ;  /* 0x00227c0001f07983 */ /* 0x000f220000300800 */
[----:B------:R-:W-:Y:S02]  /*1aa80*/  LOP3.LUT R226, R10, 0xffff, RZ, 0xc0, !PT ;  /* 0x0000ffff0ae27812 */ /* 0x000fe400078ec0ff */
[----:B------:R-:W-:Y:S02]  /*1aa90*/  LOP3.LUT R224, R233, 0xffff, RZ, 0xc0, !PT ;  /* 0x0000ffffe9e07812 */ /* 0x000fe400078ec0ff */
[----:B------:R-:W-:Y:S02]  /*1aaa0*/  PRMT R10, R226, 0x3340, R227 ;  /* 0x00003340e20a7816 */ /* 0x000fe400000000e3 */
[----:B------:R-:W-:Y:S02]  /*1aab0*/  PRMT R233, R224, 0x3340, R225 ;  /* 0x00003340e0e97816 */ /* 0x000fe400000000e1 */
[----:B------:R-:W-:Y:S01]  /*1aac0*/  LOP3.LUT R227, R9, 0xffff, RZ, 0xc0, !PT ;  /* 0x0000ffff09e37812 */ /* 0x000fe200078ec0ff */
[----:B------:R0:W-:Y:S01]  /*1aad0*/  STL [R1+0x2944], R10 ;  /* 0x0029440a01007387 */ /* 0x0001e20000100800 */
[----:B------:R-:W-:-:S03]  /*1aae0*/  LOP3.LUT R226, R8, 0xffff, RZ, 0xc0, !PT ;  /* 0x0000ffff08e27812 */ /* 0x000fc600078ec0ff */
[----:B------:R-:W4:Y:S04]  /*1aaf0*/  LDL.LU R9, [R1+0x230c] ;  /* 0x00230c0001097983 */ /* 0x000f280000300800 */
[----:B------:R-:W4:Y:S04]  /*1ab00*/  LDL.LU R8, [R1+0x2268] ;  /* 0x0022680001087983 */ /* 0x000f280000300800 */
[----:B0-----:R-:W4:Y:S01]  /*1ab10*/  LDL.LU R10, [R1+0x2280] ;  /* 0x00228000010a7983 */ /* 0x001f220000300800 */
[----:B---3--:R-:W-:-:S03]  /*1ab20*/  LOP3.LUT R224, R2, 0xffff, RZ, 0xc0, !PT ;  /* 0x0000ffff02e07812 */ /* 0x008fc600078ec0ff */
[----:B------:R-:W3:Y:S01]  /*1ab30*/  LDL.LU R2, [R1+0x226c] ;  /* 0x00226c0001027983 */ /* 0x000ee20000300800 */
[----:B--2---:R-:W-:-:S04]  /*1ab40*/  LOP3.LUT R225, R4, 0xffff, RZ, 0xc0, !PT ;  /* 0x0000ffff04e17812 */ /* 0x004fc800078ec0ff */
[----:B------:R-:W-:Y:S02]  /*1ab50*/  PRMT R13, R224, 0x3340, R225 ;  /* 0x00003340e00d7816 */ /* 0x000fe400000000e1 */
[----:B------:R-:W-:Y:S02]  /*1ab60*/  LOP3.LUT R225, R3, 0xffff, RZ, 0xc0, !PT ;  /* 0x0000ffff03e17812 */ /* 0x000fe400078ec0ff */
[----:B------:R-:W2:Y:S01]  /*1ab70*/  LDL.LU R3, [R1+0x2258] ;  /* 0x0022580001037983 */ /* 0x000ea20000300800 */
[----:B------:R-:W-:-:S03]  /*1ab80*/  LOP3.LUT R224, R0, 0xffff, RZ, 0xc0, !PT ;  /* 0x0000ffff00e07812 */ /* 0x000fc600078ec0ff */
[----:B------:R-:W2:Y:S01]  /*1ab90*/  LDL.LU R0, [R1+0x225c] ;  /* 0x00225c0001007983 */ /* 0x000ea20000300800 */
[----:B------:R-:W-:Y:S02]  /*1aba0*/  PRMT R4, R226, 0x3340, R227 ;  /* 0x00003340e2047816 */ /* 0x000fe400000000e3 */
[----:B------:R-:W-:Y:S02]  /*1abb0*/  LOP3.LUT R227, R5, 0xffff, RZ, 0xc0, !PT ;  /* 0x0000ffff05e37812 */ /* 0x000fe400078ec0ff */
[----:B------:R-:W-:Y:S02]  /*1abc0*/  PRMT R235, R224, 0x3340, R225 ;  /* 0x00003340e0eb7816 */ /* 0x000fe400000000e1 */
[----:B------:R-:W-:Y:S01]  /*1abd0*/  LOP3.LUT R226, R12, 0xffff, RZ, 0xc0, !PT ;  /* 0x0000ffff0ce27812 */ /* 0x000fe200078ec0ff */
[----:B------:R0:W-:Y:S03]  /*1abe0*/  STL [R1+0x293c], R4 ;  /* 0x00293c0401007387 */ /* 0x0001e60000100800 */
[----:B------:R-:W-:Y:S01]  /*1abf0*/  PRMT R12, R226, 0x3340, R227 ;  /* 0x00003340e20c7816 */ /* 0x000fe200000000e3 */
[----:B------:R-:W2:Y:S04]  /*1ac00*/  LDL.LU R5, [R1+0x2310] ;  /* 0x0023100001057983 */ /* 0x000ea80000300800 */
[----:B------:R1:W-:Y:S04]  /*1ac10*/  STL [R1+0x2934], R12 ;  /* 0x0029340c01007387 */ /* 0x0003e80000100800 */
[----:B0-----:R-:W2:Y:S04]  /*1ac20*/  LDL.LU R4, [R1+0x2270] ;  /* 0x0022700001047983 */ /* 0x001ea80000300800 */
[----:B-1----:R-:W2:Y:S01]  /*1ac30*/  LDL.LU R12, [R1+0x224c] ;  /* 0x00224c00010c7983 */ /* 0x002ea20000300800 */
[----:B------:R-:W-:-:S02]  /*1ac40*/  LOP3.LUT R225, R7, 0xffff, RZ, 0xc0, !PT ;  /* 0x0000ffff07e17812 */ /* 0x000fc400078ec0ff */
[----:B------:R-:W-:Y:S01]  /*1ac50*/  LOP3.LUT R226, R6, 0xffff, RZ, 0xc0, !PT ;  /* 0x0000ffff06e27812 */ /* 0x000fe200078ec0ff */
[----:B------:R0:W-:Y:S01]  /*1ac60*/  STL [R1+0x2938], R13 ;  /* 0x0029380d01007387 */ /* 0x0001e20000100800 */
[----:B------:R-:W-:-:S03]  /*1ac70*/  LOP3.LUT R227, R11, 0xffff, RZ, 0xc0, !PT ;  /* 0x0000ffff0be37812 */ /* 0x000fc600078ec0ff */
[----:B------:R-:W2:Y:S04]  /*1ac80*/  LDL.LU R6, [R1+0x2314] ;  /* 0x0023140001067983 */ /* 0x000ea80000300800 */
[----:B------:R-:W2:Y:S04]  /*1ac90*/  LDL.LU R7, [R1+0x2318] ;  /* 0x0023180001077983 */ /* 0x000ea80000300800 */
[----:B0-----:R-:W2:Y:S01]  /*1aca0*/  LDL.LU R13, [R1+0x2260] ;  /* 0x00226000010d7983 */ /* 0x001ea20000300800 */
[----:B------:R-:W-:-:S03]  /*1acb0*/  PRMT R234, R226, 0x3340, R227 ;  /* 0x00003340e2ea7816 */ /* 0x000fc600000000e3 */
[----:B------:R-:W2:Y:S01]  /*1acc0*/  LDL.LU R11, [R1+0x2250] ;  /* 0x00225000010b7983 */ /* 0x000ea20000300800 */
[----:B----4-:R-:W-:-:S03]  /*1acd0*/  LOP3.LUT R224, R240, 0xffff, RZ, 0xc0, !PT ;  /* 0x0000fffff0e07812 */ /* 0x010fc600078ec0ff */
[----:B------:R-:W4:Y:S01]  /*1ace0*/  LDL.LU R240, [R1+0x2248] ;  /* 0x0022480001f07983 */ /* 0x000f220000300800 */
[----:B------:R-:W-:Y:S02]  /*1acf0*/  PRMT R14, R224, 0x3340, R225 ;  /* 0x00003340e00e7816 */ /* 0x000fe400000000e1 */
[----:B------:R-:W-:Y:S02]  /*1ad00*/  LOP3.LUT R226, R9, 0xffff, RZ, 0xc0, !PT ;  /* 0x0000ffff09e27812 */ /* 0x000fe400078ec0ff */
[----:B------:R-:W-:Y:S02]  /*1ad10*/  LOP3.LUT R225, R8, 0xffff, RZ, 0xc0, !PT ;  /* 0x0000ffff08e17812 */ /* 0x000fe400078ec0ff */
[----:B------:R-:W-:Y:S02]  /*1ad20*/  LOP3.LUT R227, R10, 0xffff, RZ, 0xc0, !PT ;  /* 0x0000ffff0ae37812 */ /* 0x000fe400078ec0ff */
[----:B------:R-:W4:Y:S02]  /*1ad30*/  LDL.LU R10, [R1+0x2238] ;  /* 0x00223800010a7983 */ /* 0x000f240000300800 */
[----:B------:R-:W-:-:S05]  /*1ad40*/  PRMT R9, R226, 0x3340, R227 ;  /* 0x00003340e2097816 */ /* 0x000fca00000000e3 */
[----:B------:R0:W-:Y:S04]  /*1ad50*/  STL [R1+0x2928], R9 ;  /* 0x0029280901007387 */ /* 0x0001e80000100800 */
[----:B0-----:R-:W4:Y:S01]  /*1ad60*/  LDL.LU R9, [R1+0x2240] ;  /* 0x0022400001097983 */ /* 0x001f220000300800 */
[----:B---3--:R-:W-:-:S03]  /*1ad70*/  LOP3.LUT R224, R2, 0xffff, RZ, 0xc0, !PT ;  /* 0x0000ffff02e07812 */ /* 0x008fc600078ec0ff */
[----:B------:R-:W3:Y:S01]  /*1ad80*/  LDL.LU R2, [R1+0x223c] ;  /* 0x00223c0001027983 */ /* 0x000ee20000300800 */
[----:B------:R-:W-:-:S05]  /*1ad90*/  PRMT R8, R224, 0x3340, R225 ;  /* 0x00003340e0087816 */ /* 0x000fca00000000e1 */
[----:B------:R0:W-:Y:S04]  /*1ada0*/  STL [R1+0x292c], R8 ;  /* 0x00292c0801007387 */ /* 0x0001e80000100800 */
[----:B0-----:R-:W3:Y:S01]  /*1adb0*/  LDL.LU R8, [R1+0x231c] ;  /* 0x00231c0001087983 */ /* 0x001ee20000300800 */
[----:B--2---:R-:W-:-:S03]  /*1adc0*/  LOP3.LUT R225, R3, 0xffff, RZ, 0xc0, !PT ;  /* 0x0000ffff03e17812 */ /* 0x004fc600078ec0ff */
[----:B------:R-:W2:Y:S01]  /*1add0*/  LDL.LU R3, [R1+0x2228] ;  /* 0x0022280001037983 */ /* 0x000ea20000300800 */
[----:B------:R-:W-:-:S03]  /*1ade0*/  LOP3.LUT R224, R0, 0xffff, RZ, 0xc0, !PT ;  /* 0x0000ffff00e07812 */ /* 0x000fc600078ec0ff */
[----:B------:R-:W2:Y:S04]  /*1adf0*/  LDL.LU R0, [R1+0x2320] ;  /* 0x0023200001007983 */ /* 0x000ea80000300800 */
[----:B------:R0:W-:Y:S02]  /*1ae00*/  STL [R1+0x2930], R14 ;  /* 0x0029300e01007387 */ /* 0x0001e40000100800 */
[----:B0-----:R-:W-:Y:S02]  /*1ae10*/  PRMT R14, R224, 0x3340, R225 ;  /* 0x00003340e00e7816 */ /* 0x001fe400000000e1 */
[----:B------:R-:W-:Y:S02]  /*1ae20*/  LOP3.LUT R226, R5, 0xffff, RZ, 0xc0, !PT ;  /* 0x0000ffff05e27812 */ /* 0x000fe400078ec0ff */
[----:B------:R-:W2:Y:S01]  /*1ae30*/  LDL.LU R5, [R1+0x2230] ;  /* 0x0022300001057983 */ /* 0x000ea20000300800 */
[----:B------:R-:W-:-:S03]  /*1ae40*/  LOP3.LUT R227, R4, 0xffff, RZ, 0xc0, !PT ;  /* 0x0000ffff04e37812 */ /* 0x000fc600078ec0ff */
[----:B------:R-:W2:Y:S01]  /*1ae50*/  LDL.LU R4, [R1+0x222c] ;  /* 0x00222c0001047983 */ /* 0x000ea20000300800 */
[----:B------:R-:W-:Y:S02]  /*1ae60*/  LOP3.LUT R224, R12, 0xffff, RZ, 0xc0, !PT ;  /* 0x0000ffff0ce07812 */ /* 0x000fe400078ec0ff */
[----:B------:R-:W-:Y:S01]  /*1ae70*/  PRMT R196, R226, 0x3340, R227 ;  /* 0x00003340e2c47816 */ /* 0x000fe200000000e3 */
[----:B------:R0:W-:Y:S01]  /*1ae80*/  STL [R1+0x2920], R14 ;  /* 0x0029200e01007387 */ /* 0x0001e20000100800 */
[----:B------:R-:W-:-:S03]  /*1ae90*/  LOP3.LUT R226, R6, 0xffff, RZ, 0xc0, !PT ;  /* 0x0000ffff06e27812 */ /* 0x000fc600078ec0ff */
[----:B------:R-:W2:Y:S04]  /*1aea0*/  LDL.LU R6, [R1+0x2218] ;  /* 0x0022180001067983 */ /* 0x000ea80000300800 */
[----:B0-----:R-:W2:Y:S01]  /*1aeb0*/  LDL.LU R14, [R1+0x2220] ;  /* 0x00222000010e7983 */ /* 0x001ea20000300800 */
[----:B------:R-:W-:-:S04]  /*1aec0*/  LOP3.LUT R227, R13, 0xffff, RZ, 0xc0, !PT ;  /* 0x0000ffff0de37812 */ /* 0x000fc800078ec0ff */
[----:B------:R-:W-:Y:S02]  /*1aed0*/  PRMT R197, R226, 0x3340, R227 ;  /* 0x00003340e2c57816 */ /* 0x000fe400000000e3 */
[----:B------:R-:W-:Y:S02]  /*1aee0*/  LOP3.LUT R227, R11, 0xffff, RZ, 0xc0, !PT ;  /* 0x0000ffff0be37812 */ /* 0x000fe400078ec0ff */
[----:B------:R-:W-:Y:S01]  /*1aef0*/  LOP3.LUT R226, R7, 0xffff, RZ, 0xc0, !PT ;  /* 0x0000ffff07e27812 */ /* 0x000fe200078ec0ff */
[----:B------:R-:W2:Y:S04]  /*1af00*/  LDL.LU R11, [R1+0x220c] ;  /* 0x00220c00010b7983 */ /* 0x000ea80000300800 */
[----:B------:R-:W2:Y:S01]  /*1af10*/  LDL.LU R7, [R1+0x2208] ;  /* 0x0022080001077983 */ /* 0x000ea20000300800 */
[----:B------:R-:W-:-:S02]  /*1af20*/  PRMT R198, R226, 0x3340, R227 ;  /* 0x00003340e2c67816 */ /* 0x000fc400000000e3 */
[----:B----4-:R-:W-:Y:S02]  /*1af30*/  LOP3.LUT R225, R240, 0xffff, RZ, 0xc0, !PT ;  /* 0x0000fffff0e17812 */ /* 0x010fe400078ec0ff */
[----:B------:R-:W4:Y:S02]  /*1af40*/  LDL.LU R240, [R1+0x221c] ;  /* 0x00221c0001f07983 */ /* 0x000f240000300800 */
[----:B------:R-:W-:-:S05]  /*1af50*/  PRMT R12, R224, 0x3340, R225 ;  /* 0x00003340e00c7816 */ /* 0x000fca00000000e1 */
[----:B------:R0:W-:Y:S04]  /*1af60*/  STL [R1+0x2918], R12 ;  /* 0x0029180c01007387 */ /* 0x0001e80000100800 */
[----:B0-----:R-:W4:Y:S01]  /*1af70*/  LDL.LU R12, [R1+0x2324] ;  /* 0x00232400010c7983 */ /* 0x001f220000300800 */
[----:B------:R-:W-:-:S03]  /*1af80*/  LOP3.LUT R225, R10, 0xffff, RZ, 0xc0, !PT ;  /* 0x0000ffff0ae17812 */ /* 0x000fc600078ec0ff */
[----:B------:R-:W4:Y:S01]  /*1af90*/  LDL.LU R10, [R1+0x2210] ;  /* 0x00221000010a7983 */ /* 0x000f220000300800 */
[----:B------:R-:W-:-:S03]  /*1afa0*/  LOP3.LUT R227, R9, 0xffff, RZ, 0xc0, !PT ;  /* 0x0000ffff09e37812 */ /* 0x000fc600078ec0ff */
[----:B------:R-:W4:Y:S01]  /*1afb0*/  LDL.LU R9, [R1+0x21f8] ;  /* 0x0021f80001097983 */ /* 0x000f220000300800 */
[----:B---3--:R-:W-:-:S03]  /*1afc0*/  LOP3.LUT R224, R2, 0xffff, RZ, 0xc0, !PT ;  /* 0x0000ffff02e07812 */ /* 0x008fc600078ec0ff */
[----:B------:R-:W3:Y:S01]  /*1afd0*/  LDL.LU R2, [R1+0x2328] ;  /* 0x0023280001027983 */ /* 0x000ee20000300800 */
[----:B------:R-:W-:Y:S02]  /*1afe0*/  PRMT R13, R224, 0x3340, R225 ;  /* 0x00003340e00d7816 */ /* 0x000fe400000000e1 */
[----:B------:R-:W-:Y:S02]  /*1aff0*/  LOP3.LUT R226, R8, 0xffff, RZ, 0xc0, !PT ;  /* 0x0000ffff08e27812 */ /* 0x000fe400078ec0ff */
[----:B--2---:R-:W-:Y:S01]  /*1b000*/  LOP3.LUT R225, R3, 0xffff, RZ, 0xc0, !PT ;  /* 0x0000ffff03e17812 */ /* 0x004fe200078ec0ff */
[----:B------:R0:W-:Y:S01]  /*1b010*/  STL [R1+0x2910], R13 ;  /* 0x0029100d01007387 */ /* 0x0001e20000100800 */
[----:B------:R-:W-:-:S03]  /*1b020*/  PRMT R199, R226, 0x3340, R227 ;  /* 0x00003340e2c77816 */ /* 0x000fc600000000e3 */
[----:B------:R-:W2:Y:S01]  /*1b030*/  LDL.LU R3, [R1+0x21fc] ;  /* 0x0021fc0001037983 */ /* 0x000ea20000300800 */
[----:B------:R-:W-:-:S03]  /*1b040*/  LOP3.LUT R226, R0, 0xffff, RZ, 0xc0, !PT ;  /* 0x0000ffff00e27812 */ /* 0x000fc600078ec0ff */
[----:B------:R-:W2:Y:S04]  /*1b050*/  LDL.LU R0, [R1+0x21e8] ;  /* 0x0021e80001007983 */ /* 0x000ea80000300800 */
[----:B0-----:R-:W2:Y:S04]  /*1b060*/  LDL.LU R13, [R1+0x2200] ;  /* 0x00220000010d7983 */ /* 0x001ea80000300800 */
[----:B------:R-:W2:Y:S01]  /*1b070*/  LDL.LU R8, [R1+0x232c] ;  /* 0x00232c0001087983 */ /* 0x000ea20000300800 */
[----:B------:R-:W-:-:S03]  /*1b080*/  LOP3.LUT R227, R5, 0xffff, RZ, 0xc0, !PT ;  /* 0x0000ffff05e37812 */ /* 0x000fc600078ec0ff */
[----:B------:R-:W-:Y:S04]  /*1b090*/  STL [R1+0x2cfc], R232 ;  /* 0x002cfce801007387 */ /* 0x000fe80000100800 */
[----:B------:R-:W2:Y:S01]  /*1b0a0*/  LDL.LU R5, [R1+0x21f0] ;  /* 0x0021f00001057983 */ /* 0x000ea20000300800 */
[----:B------:R-:W-:-:S04]  /*1b0b0*/  LOP3.LUT R224, R4, 0xffff, RZ, 0xc0, !PT ;  /* 0x0000ffff04e07812 */ /* 0x000fc800078ec0ff */
[----:B------:R-:W-:-:S05]  /*1b0c0*/  PRMT R4, R224, 0x3340, R225 ;  /* 0x00003340e0047816 */ /* 0x000fca00000000e1 */
[----:B------:R0:W-:Y:S01]  /*1b0d0*/  STL [R1+0x2908], R4 ;  /* 0x0029080401007387 */ /* 0x0001e20000100800 */
[----:B------:R-:W-:Y:S02]  /*1b0e0*/  LOP3.LUT R225, R6, 0xffff, RZ, 0xc0, !PT ;  /* 0x0000ffff06e17812 */ /* 0x000fe400078ec0ff */
[----:B------:R-:W-:Y:S02]  /*1b0f0*/  PRMT R6, R226, 0x3340, R227 ;  /* 0x00003340e2067816 */ /* 0x000fe400000000e3 */
[----:B------:R-:W-:Y:S01]  /*1b100*/  LOP3.LUT R227, R14, 0xffff, RZ, 0xc0, !PT ;  /* 0x0000ffff0ee37812 */ /* 0x000fe200078ec0ff */
[----:B0-----:R-:W2:Y:S04]  /*1b110*/  LDL.LU R4, [R1+0x21ec] ;  /* 0x0021ec0001047983 */ /* 0x001ea80000300800 */
[----:B------:R0:W-:Y:S04]  /*1b120*/  STL [R1+0x2904], R6 ;  /* 0x0029040601007387 */ /* 0x0001e80000100800 */
[----:B------:R-:W-:Y:S04]  /*1b130*/  STL [R1+0x2cf4], R222 ;  /* 0x002cf4de01007387 */ /* 0x000fe80000100800 */
[----:B------:R-:W2:Y:S04]  /*1b140*/  LDL.LU R14, [R1+0x21e0] ;  /* 0x0021e000010e7983 */ /* 0x000ea80000300800 */
[----:B0-----:R-:W2:Y:S01]  /*1b150*/  LDL.LU R6, [R1+0x21d8] ;  /* 0x0021d80001067983 */ /* 0x001ea20000300800 */
[----:B----4-:R-:W-:-:S03]  /*1b160*/  LOP3.LUT R224, R240, 0xffff, RZ, 0xc0, !PT ;  /* 0x0000fffff0e07812 */ /* 0x010fc600078ec0ff */
[----:B------:R-:W4:Y:S01]  /*1b170*/  LDL.LU R240, [R1+0x2330] ;  /* 0x0023300001f07983 */ /* 0x000f220000300800 */
[----:B------:R-:W-:Y:S02]  /*1b180*/  PRMT R15, R224, 0x3340, R225 ;  /* 0x00003340e00f7816 */ /* 0x000fe400000000e1 */
[----:B------:R-:W-:Y:S02]  /*1b190*/  LOP3.LUT R224, R11, 0xffff, RZ, 0xc0, !PT ;  /* 0x0000ffff0be07812 */ /* 0x000fe400078ec0ff */
[----:B------:R-:W-:Y:S02]  /*1b1a0*/  LOP3.LUT R225, R7, 0xffff, RZ, 0xc0, !PT ;  /* 0x0000ffff07e17812 */ /* 0x000fe400078ec0ff */
[----:B------:R-:W4:Y:S01]  /*1b1b0*/  LDL.LU R7, [R1+0x21dc] ;  /* 0x0021dc0001077983 */ /* 0x000f220000300800 */
[----:B------:R-:W-:Y:S02]  /*1b1c0*/  LOP3.LUT R226, R12, 0xffff, RZ, 0xc0, !PT ;  /* 0x0000ffff0ce27812 */ /* 0x000fe400078ec0ff */
[----:B------:R-:W-:Y:S01]  /*1b1d0*/  PRMT R232, R224, 0x3340, R225 ;  /* 0x00003340e0e87816 */ /* 0x000fe200000000e1 */
[----:B------:R-:W4:Y:S01]  /*1b1e0*/  LDL.LU R12, [R1+0x2334] ;  /* 0x00233400010c7983 */ /* 0x000f220000300800 */
[----:B------:R-:W-:-:S05]  /*1b1f0*/  PRMT R11, R226, 0x3340, R227 ;  /* 0x00003340e20b7816 */ /* 0x000fca00000000e3 */
[----:B------:R0:W-:Y:S04]  /*1b200*/  STL [R1+0x28fc], R11 ;  /* 0x0028fc0b01007387 */ /* 0x0001e80000100800 */
[----:B0-----:R-:W4:Y:S01]  /*1b210*/  LDL.LU R11, [R1+0x21cc] ;  /* 0x0021cc00010b7983 */ /* 0x001f220000300800 */
[----:B------:R-:W-:Y:S02]  /*1b220*/  LOP3.LUT R225, R9, 0xffff, RZ, 0xc0, !PT ;  /* 0x0000ffff09e17812 */ /* 0x000fe400078ec0ff */
[----:B---3--:R-:W-:Y:S01]  /*1b230*/  LOP3.LUT R226, R2, 0xffff, RZ, 0xc0, !PT ;  /* 0x0000ffff02e27812 */ /* 0x008fe200078ec0ff */
[----:B------:R0:W-:Y:S04]  /*1b240*/  STL [R1+0x2cf8], R223 ;  /* 0x002cf8df01007387 */ /* 0x0001e80000100800 */
[----:B------:R-:W3:Y:S01]  /*1b250*/  LDL.LU R2, [R1+0x21c8] ;  /* 0x0021c80001027983 */ /* 0x000ee20000300800 */
[----:B--2---:R-:W-:-:S03]  /*1b260*/  LOP3.LUT R224, R3, 0xffff, RZ, 0xc0, !PT ;  /* 0x0000ffff03e07812 */ /* 0x004fc600078ec0ff */
[----:B------:R-:W2:Y:S04]  /*1b270*/  LDL.LU R9, [R1+0x2338] ;  /* 0x0023380001097983 */ /* 0x000ea80000300800 */
[----:B------:R-:W2:Y:S01]  /*1b280*/  LDL.LU R3, [R1+0x21b8] ;  /* 0x0021b80001037983 */ /* 0x000ea20000300800 */
[----:B------:R-:W-:Y:S02]  /*1b290*/  PRMT R222, R224, 0x3340, R225 ;  /* 0x00003340e0de7816 */ /* 0x000fe400000000e1 */
[----:B------:R-:W-:Y:S02]  /*1b2a0*/  LOP3.LUT R225, R0, 0xffff, RZ, 0xc0, !PT ;  /* 0x0000ffff00e17812 */ /* 0x000fe400078ec0ff */
[----:B------:R-:W2:Y:S01]  /*1b2b0*/  LDL.LU R0, [R1+0x21bc] ;  /* 0x0021bc0001007983 */ /* 0x000ea20000300800 */
[----:B------:R-:W-:-:S03]  /*1b2c0*/  LOP3.LUT R227, R10, 0xffff, RZ, 0xc0, !PT ;  /* 0x0000ffff0ae37812 */ /* 0x000fc600078ec0ff */
[----:B------:R-:W2:Y:S01]  /*1b2d0*/  LDL.LU R10, [R1+0x21d0] ;  /* 0x0021d000010a7983 */ /* 0x000ea20000300800 */
[----:B0-----:R-:W-:Y:S02]  /*1b2e0*/  PRMT R223, R226, 0x3340, R227 ;  /* 0x00003340e2df7816 */ /* 0x001fe400000000e3 */
[----:B------:R-:W-:Y:S02]  /*1b2f0*/  LOP3.LUT R227, R13, 0xffff, RZ, 0xc0, !PT ;  /* 0x0000ffff0de37812 */ /* 0x000fe400078ec0ff */
[----:B------:R-:W-:Y:S01]  /*1b300*/  LOP3.LUT R226, R8, 0xffff, RZ, 0xc0, !PT ;  /* 0x0000ffff08e27812 */ /* 0x000fe200078ec0ff */
[----:B------:R-:W-:Y:S04]  /*1b310*/  STL [R1+0x2cec], R220 ;  /* 0x002cecdc01007387 */ /* 0x000fe80000100800 */
[----:B------:R0:W-:Y:S04]  /*1b320*/  STL [R1+0x2cf0], R221 ;  /* 0x002cf0dd01007387 */ /* 0x0001e80000100800 */
[----:B------:R-:W2:Y:S04]  /*1b330*/  LDL.LU R8, [R1+0x21a8] ;  /* 0x0021a80001087983 */ /* 0x000ea80000300800 */
[----:B------:R1:W-:Y:S01]  /*1b340*/  STL [R1+0x2ce4], R218 ;  /* 0x002ce4da01007387 */ /* 0x0003e20000100800 */
[----:B0-----:R-:W-:-:S03]  /*1b350*/  PRMT R221, R226, 0x3340, R227 ;  /* 0x00003340e2dd7816 */ /* 0x001fc600000000e3 */
[----:B------:R-:W2:Y:S01]  /*1b360*/  LDL.LU R13, [R1+0x233c] ;  /* 0x00233c00010d7983 */ /* 0x000ea20000300800 */
[----:B------:R-:W-:-:S03]  /*1b370*/  LOP3.LUT R224, R4, 0xffff, RZ, 0xc0, !PT ;  /* 0x0000ffff04e07812 */ /* 0x000fc600078ec0ff */
[----:B------:R-:W2:Y:S01]  /*1b380*/  LDL.LU R4, [R1+0x21ac] ;  /* 0x0021ac0001047983 */ /* 0x000ea20000300800 */
[----:B------:R-:W-:-:S03]  /*1b390*/  PRMT R220, R224, 0x3340, R225 ;  /* 0x00003340e0dc7816 */ /* 0x000fc600000000e1 */
[----:B------:R0:W-:Y:S01]  /*1b3a0*/  STL [R1+0x2cdc], R216 ;  /* 0x002cdcd801007387 */ /* 0x0001e20000100800 */
[----:B------:R-:W-:Y:S02]  /*1b3b0*/  LOP3.LUT R225, R6, 0xffff, RZ, 0xc0, !PT ;  /* 0x0000ffff06e17812 */ /* 0x000fe400078ec0ff */
[----:B------:R-:W-:Y:S01]  /*1b3c0*/  LOP3.LUT R227, R5, 0xffff, RZ, 0xc0, !PT ;  /* 0x0000ffff05e37812 */ /* 0x000fe200078ec0ff */
[----:B------:R-:W2:Y:S04]  /*1b3d0*/  LDL.LU R6, [R1+0x2340] ;  /* 0x0023400001067983 */ /* 0x000ea80000300800 */
[----:B------:R-:W2:Y:S01]  /*1b3e0*/  LDL.LU R5, [R1+0x21b0] ;  /* 0x0021b00001057983 */ /* 0x000ea20000300800 */
[----:B----4-:R-:W-:-:S03]  /*1b3f0*/  LOP3.LUT R226, R240, 0xffff, RZ, 0xc0, !PT ;  /* 0x0000fffff0e27812 */ /* 0x010fc600078ec0ff */
[----:B------:R-:W4:Y:S01]  /*1b400*/  LDL.LU R240, [R1+0x21c0] ;  /* 0x0021c00001f07983 */ /* 0x000f220000300800 */
[----:B------:R-:W-:-:S03]  /*1b410*/  LOP3.LUT R224, R7, 0xffff, RZ, 0xc0, !PT ;  /* 0x0000ffff07e07812 */ /* 0x000fc600078ec0ff */
[----:B------:R-:W4:Y:S01]  /*1b420*/  LDL.LU R7, [R1+0x2198] ;  /* 0x0021980001077983 */ /* 0x000f220000300800 */
[----:B-1----:R-:W-:Y:S02]  /*1b430*/  PRMT R218, R224, 0x3340, R225 ;  /* 0x00003340e0da7816 */ /* 0x002fe400000000e1 */
[----:B------:R-:W-:Y:S02]  /*1b440*/  LOP3.LUT R224, R11, 0xffff, RZ, 0xc0, !PT ;  /* 0x0000ffff0be07812 */ /* 0x000fe400078ec0ff */
[----:B------:R-:W4:Y:S01]  /*1b450*/  LDL.LU R11, [R1+0x2188] ;  /* 0x00218800010b7983 */ /* 0x000f220000300800 */
[----:B---3--:R-:W-:-:S03]  /*1b460*/  LOP3.LUT R225, R2, 0xffff, RZ, 0xc0, !PT ;  /* 0x0000ffff02e17812 */ /* 0x008fc600078ec0ff */
[----:B------:R-:W3:Y:S01]  /*1b470*/  LDL.LU R2, [R1+0x219c] ;  /* 0x00219c0001027983 */ /* 0x000ee20000300800 */
[----:B0-----:R-:W-:Y:S02]  /*1b480*/  PRMT R216, R224, 0x3340, R225 ;  /* 0x00003340e0d87816 */ /* 0x001fe400000000e1 */
[----:B--2---:R-:W-:Y:S02]  /*1b490*/  LOP3.LUT R225, R3, 0xffff, RZ, 0xc0, !PT ;  /* 0x0000ffff03e17812 */ /* 0x004fe400078ec0ff */
[----:B------:R-:W2:Y:S01]  /*1b4a0*/  LDL.LU R3, [R1+0x218c] ;  /* 0x00218c0001037983 */ /* 0x000ea20000300800 */
[----:B------:R-:W-:-:S03]  /*1b4b0*/  LOP3.LUT R224, R0, 0xffff, RZ, 0xc0, !PT ;  /* 0x0000ffff00e07812 */ /* 0x000fc600078ec0ff */
[----:B------:R-:W2:Y:S04]  /*1b4c0*/  LDL.LU R0, [R1+0x2178] ;  /* 0x0021780001007983 */ /* 0x000ea80000300800 */
[----:B------:R0:W-:Y:S01]  /*1b4d0*/  STL [R1+0x2ce8], R219 ;  /* 0x002ce8db01007387 */ /* 0x0001e20000100800 */
[----:B------:R-:W-:-:S03]  /*1b4e0*/  IMAD.MOV.U32 R228, RZ, RZ, R217 ;  /* 0x000000ffffe47224 */ /* 0x000fc600078e00d9 */
[----:B------:R1:W-:Y:S01]  /*1b4f0*/  STL [R1+0x2ce0], R217 ;  /* 0x002ce0d901007387 */ /* 0x0003e20000100800 */
[----:B0-----:R-:W-:Y:S02]  /*1b500*/  PRMT R219, R226, 0x3340, R227 ;  /* 0x00003340e2db7816 */ /* 0x001fe400000000e3 */
[----:B------:R-:W-:Y:S02]  /*1b510*/  LOP3.LUT R227, R14, 0xffff, RZ, 0xc0, !PT ;  /* 0x0000ffff0ee37812 */ /* 0x000fe400078ec0ff */
[----:B------:R-:W-:Y:S01]  /*1b520*/  LOP3.LUT R226, R12, 0xffff, RZ, 0xc0, !PT ;  /* 0x0000ffff0ce27812 */ /* 0x000fe200078ec0ff */
[----:B------:R0:W-:Y:S03]  /*1b530*/  STL [R1+0x2900], R15 ;  /* 0x0029000f01007387 */ /* 0x0001e60000100800 */
[----:B-1----:R-:W-:Y:S01]  /*1b540*/  PRMT R217, R226, 0x3340, R227 ;  /* 0x00003340e2d97816 */ /* 0x002fe200000000e3 */
[----:B------:R-:W2:Y:S01]  /*1b550*/  LDL.LU R12, [R1+0x2344] ;  /* 0x00234400010c7983 */ /* 0x000ea20000300800 */
[----:B------:R-:W-:-:S02]  /*1b560*/  LOP3.LUT R227, R10, 0xffff, RZ, 0xc0, !PT ;  /* 0x0000ffff0ae37812 */ /* 0x000fc400078ec0ff */
[----:B------:R-:W-:Y:S01]  /*1b570*/  LOP3.LUT R226, R9, 0xffff, RZ, 0xc0, !PT ;  /* 0x0000ffff09e27812 */ /* 0x000fe200078ec0ff */
[----:B------:R1:W-:Y:S04]  /*1b580*/  STL [R1+0x2cd4], R214 ;  /* 0x002cd4d601007387 */ /* 0x0003e80000100800 */
[----:B0-----:R-:W2:Y:S04]  /*1b590*/  LDL.LU R15, [R1+0x21a0] ;  /* 0x0021a000010f7983 */ /* 0x001ea80000300800 */
[----:B------:R0:W-:Y:S01]  /*1b5a0*/  STL [R1+0x2cd8], R215 ;  /* 0x002cd8d701007387 */ /* 0x0001e20000100800 */
[----:B-1----:R-:W-:-:S02]  /*1b5b0*/  PRMT R214, R224, 0x3340, R225 ;  /* 0x00003340e0d67816 */ /* 0x002fc400000000e1 */
[----:B------:R-:W-:Y:S01]  /*1b5c0*/  LOP3.LUT R225, R8, 0xffff, RZ, 0xc0, !PT ;  /* 0x0000ffff08e17812 */ /* 0x000fe200078ec0ff */
[----:B------:R-:W2:Y:S01]  /*1b5d0*/  LDL.LU R10, [R1+0x2190] ;  /* 0x00219000010a7983 */ /* 0x000ea20000300800 */
[----:B------:R-:W-:-:S03]  /*1b5e0*/  LOP3.LUT R224, R4, 0xffff, RZ, 0xc0, !PT ;  /* 0x0000ffff04e07812 */ /* 0x000fc600078ec0ff */
[----:B------:R-:W2:Y:S01]  /*1b5f0*/  LDL.LU R9, [R1+0x2348] ;  /* 0x0023480001097983 */ /* 0x000ea20000300800 */
[----:B0-----:R-:W-:-:S03]  /*1b600*/  PRMT R215, R226, 0x3340, R227 ;  /* 0x00003340e2d77816 */ /* 0x001fc600000000e3 */
[----:B------:R0:W-:Y:S01]  /*1b610*/  STL [R1+0x2ccc], R212 ;  /* 0x002cccd401007387 */ /* 0x0001e20000100800 */
[----:B------:R-:W-:-:S03]  /*1b620*/  LOP3.LUT R226, R13, 0xffff, RZ, 0xc0, !PT ;  /* 0x0000ffff0de27812 */ /* 0x000fc600078ec0ff */
[----:B------:R-:W2:Y:S04]  /*1b630*/  LDL.LU R8, [R1+0x2180] ;  /* 0x0021800001087983 */ /* 0x000ea80000300800 */
[----:B------:R-:W2:Y:S01]  /*1b640*/  LDL.LU R14, [R1+0x234c] ;  /* 0x00234c00010e7983 */ /* 0x000ea20000300800 */
[----:B0-----:R-:W-:-:S03]  /*1b650*/  PRMT R212, R224, 0x3340, R225 ;  /* 0x00003340e0d47816 */ /* 0x001fc600000000e1 */
[----:B------:R-:W2:Y:S04]  /*1b660*/  LDL.LU R13, [R1+0x2168] ;  /* 0x00216800010d7983 */ /* 0x000ea80000300800 */
[----:B------:R-:W2:Y:S04]  /*1b670*/  LDL.LU R4, [R1+0x216c] ;  /* 0x00216c0001047983 */ /* 0x000ea80000300800 */
[----:B------:R-:W-:Y:S04]  /*1b680*/  STL [R1+0x2cc4], R210 ;  /* 0x002cc4d201007387 */ /* 0x000fe80000100800 */
[----:B------:R0:W-:Y:S01]  /*1b690*/  STL [R1+0x2cd0], R213 ;  /* 0x002cd0d501007387 */ /* 0x0001e20000100800 */
[----:B----4-:R-:W-:-:S03]  /*1b6a0*/  LOP3.LUT R227, R240, 0xffff, RZ, 0xc0, !PT ;  /* 0x0000fffff0e37812 */ /* 0x010fc600078ec0ff */
[----:B------:R-:W4:Y:S01]  /*1b6b0*/  LDL.LU R240, [R1+0x217c] ;  /* 0x00217c0001f07983 */ /* 0x000f220000300800 */
[----:B0-----:R-:W-:Y:S02]  /*1b6c0*/  PRMT R213, R226, 0x3340, R227 ;  /* 0x00003340e2d57816 */ /* 0x001fe400000000e3 */
[----:B------:R-:W-:Y:S02]  /*1b6d0*/  LOP3.LUT R225, R7, 0xffff, RZ, 0xc0, !PT ;  /* 0x0000ffff07e17812 */ /* 0x000fe400078ec0ff */
[----:B------:R-:W-:Y:S01]  /*1b6e0*/  LOP3.LUT R227, R5, 0xffff, RZ, 0xc0, !PT ;  /* 0x0000ffff05e37812 */ /* 0x000fe200078ec0ff */
[----:B------:R-:W4:Y:S01]  /*1b6f0*/  LDL.LU R7, [R1+0x2158] ;  /* 0x0021580001077983 */ /* 0x000f220000300800 */
[----:B------:R-:W-:-:S03]  /*1b700*/  LOP3.LUT R226, R6, 0xffff, RZ, 0xc0, !PT ;  /* 0x0000ffff06e27812 */ /* 0x000fc600078ec0ff */
[----:B------:R-:W4:Y:S04]  /*1b710*/  LDL.LU R5, [R1+0x2170] ;  /* 0x0021700001057983 */ /* 0x000f280000300800 */
[----:B------:R-:W4:Y:S01]  /*1b720*/  LDL.LU R6, [R1+0x2350] ;  /* 0x0023500001067983 */ /* 0x000f220000300800 */
[----:B---3--:R-:W-:-:S03]  /*1b730*/  LOP3.LUT R224, R2, 0xffff, RZ, 0xc0, !PT ;  /* 0x0000ffff02e07812 */ /* 0x008fc600078ec0ff */
[----:B------:R-:W3:Y:S01]  /*1b740*/  LDL.LU R2, [R1+0x215c] ;  /* 0x00215c0001027983 */ /* 0x000ee20000300800 */
[----:B------:R-:W-:Y:S02]  /*1b750*/  PRMT R210, R224, 0x3340, R225 ;  /* 0x00003340e0d27816 */ /* 0x000fe400000000e1 */
[----:B------:R-:W-:Y:S01]  /*1b760*/  LOP3.LUT R225, R11, 0xffff, RZ, 0xc0, !PT ;  /* 0x0000ffff0be17812 */ /* 0x000fe200078ec0ff */
[----:B------:R0:W-:Y:S04]  /*1b770*/  STL [R1+0x2cc8], R211 ;  /* 0x002cc8d301007387 */ /* 0x0001e80000100800 */
[----:B------:R-:W3:Y:S01]  /*1b780*/  LDL.LU R11, [R1+0x2150] ;  /* 0x00215000010b7983 */ /* 0x000ee20000300800 */
[----:B--2---:R-:W-:Y:S02]  /*1b790*/  LOP3.LUT R224, R3, 0xffff, RZ, 0xc0, !PT ;  /* 0x0000ffff03e07812 */ /* 0x004fe400078ec0ff */
[----:B0-----:R-:W-:Y:S01]  /*1b7a0*/  PRMT R211, R226, 0x3340, R227 ;  /* 0x00003340e2d37816 */ /* 0x001fe200000000e3 */
[----:B------:R-:W2:Y:S01]  /*1b7b0*/  LDL.LU R3, [R1+0x2160] ;  /* 0x0021600001037983 */ /* 0x000ea20000300800 */
[----:B------:R-:W-:-:S02]  /*1b7c0*/  PRMT R208, R224, 0x3340, R225 ;  /* 0x00003340e0d07816 */ /* 0x000fc400000000e1 */
[----:B------:R-:W-:Y:S02]  /*1b7d0*/  LOP3.LUT R225, R0, 0xffff, RZ, 0xc0, !PT ;  /* 0x0000ffff00e17812 */ /* 0x000fe400078ec0ff */
[----:B------:R-:W2:Y:S04]  /*1b7e0*/  LDL.LU R0, [R1+0x2354] ;  /* 0x0023540001007983 */ /* 0x000ea80000300800 */
[----:B------:R0:W-:Y:S01]  /*1b7f0*/  STL.128 [R1+0x800], R16 ;  /* 0x0008001001007387 */ /* 0x0001e20000100c00 */
[----:B------:R-:W-:-:S03]  /*1b800*/  LOP3.LUT R226, R12, 0xffff, RZ, 0xc0, !PT ;  /* 0x0000ffff0ce27812 */ /* 0x000fc600078ec0ff */
[----:B0-----:R-:W2:Y:S04]  /*1b810*/  LDL.LU R17, [R1+0x2154] ;  /* 0x0021540001117983 */ /* 0x001ea80000300800 */
[----:B------:R-:W2:Y:S01]  /*1b820*/  LDL.LU R12, [R1+0x214c] ;  /* 0x00214c00010c7983 */ /* 0x000ea20000300800 */
[----:B------:R-:W-:-:S03]  /*1b830*/  LOP3.LUT R227, R15, 0xffff, RZ, 0xc0, !PT ;  /* 0x0000ffff0fe37812 */ /* 0x000fc600078ec0ff */
[----:B------:R-:W2:Y:S01]  /*1b840*/  LDL.LU R16, [R1+0x235c] ;  /* 0x00235c0001107983 */ /* 0x000ea20000300800 */
[----:B------:R-:W-:-:S03]  /*1b850*/  PRMT R209, R226, 0x3340, R227 ;  /* 0x00003340e2d17816 */ /* 0x000fc600000000e3 */
[----:B------:R-:W2:Y:S01]  /*1b860*/  LDL.LU R15, [R1+0x2108] ;  /* 0x00210800010f7983 */ /* 0x000ea20000300800 */
[----:B------:R-:W-:-:S03]  /*1b870*/  LOP3.LUT R227, R10, 0xffff, RZ, 0xc0, !PT ;  /* 0x0000ffff0ae37812 */ /* 0x000fc600078ec0ff */
[----:B------:R-:W2:Y:S01]  /*1b880*/  LDL.LU R10, [R1+0x2358] ;  /* 0x00235800010a7983 */ /* 0x000ea20000300800 */
[----:B------:R-:W-:-:S03]  /*1b890*/  LOP3.LUT R226, R9, 0xffff, RZ, 0xc0, !PT ;  /* 0x0000ffff09e27812 */ /* 0x000fc600078ec0ff */
[----:B------:R-:W2:Y:S01]  /*1b8a0*/  LDL.LU R9, [R1+0x2138] ;  /* 0x0021380001097983 */ /* 0x000ea20000300800 */
[----:B------:R-:W-:Y:S02]  /*1b8b0*/  PRMT R207, R226, 0x3340, R227 ;  /* 0x00003340e2cf7816 */ /* 0x000fe400000000e3 */
[----:B------:R-:W-:Y:S02]  /*1b8c0*/  LOP3.LUT R227, R8, 0xffff, RZ, 0xc0, !PT ;  /* 0x0000ffff08e37812 */ /* 0x000fe400078ec0ff */
[----:B------:R-:W2:Y:S01]  /*1b8d0*/  LDL.LU R8, [R1+0x213c] ;  /* 0x00213c0001087983 */ /* 0x000ea20000300800 */
[----:B------:R-:W-:-:S03]  /*1b8e0*/  LOP3.LUT R226, R14, 0xffff, RZ, 0xc0, !PT ;  /* 0x0000ffff0ee27812 */ /* 0x000fc600078ec0ff */
[----:B------:R-:W2:Y:S01]  /*1b8f0*/  LDL.LU R14, [R1+0x210c] ;  /* 0x00210c00010e7983 */ /* 0x000ea20000300800 */
[----:B------:R-:W-:Y:S02]  /*1b900*/  PRMT R205, R226, 0x3340, R227 ;  /* 0x00003340e2cd7816 */ /* 0x000fe400000000e3 */
[----:B----4-:R-:W-:Y:S02]  /*1b910*/  LOP3.LUT R224, R240, 0xffff, RZ, 0xc0, !PT ;  /* 0x0000fffff0e07812 */ /* 0x010fe400078ec0ff */
[----:B------:R-:W4:Y:S02]  /*1b920*/  LDL.LU R240, [R1+0x2148] ;  /* 0x0021480001f07983 */ /* 0x000f240000300800 */
[----:B------:R-:W-:Y:S02]  /*1b930*/  PRMT R206, R224, 0x3340, R225 ;  /* 0x00003340e0ce7816 */ /* 0x000fe400000000e1 */
[----:B------:R-:W-:Y:S02]  /*1b940*/  LOP3.LUT R225, R13, 0xffff, RZ, 0xc0, !PT ;  /* 0x0000ffff0de17812 */ /* 0x000fe400078ec0ff */
[----:B------:R-:W-:Y:S01]  /*1b950*/  LOP3.LUT R224, R4, 0xffff, RZ, 0xc0, !PT ;  /* 0x0000ffff04e07812 */ /* 0x000fe200078ec0ff */
[----:B------:R0:W-:Y:S03]  /*1b960*/  STL.128 [R1+0xfe0], R228 ;  /* 0x000fe0e401007387 */ /* 0x0001e60000100c00 */
[----:B------:R-:W-:Y:S01]  /*1b970*/  PRMT R204, R224, 0x3340, R225 ;  /* 0x00003340e0cc7816 */ /* 0x000fe200000000e1 */
[----:B------:R-:W4:Y:S01]  /*1b980*/  LDL.LU R4, [R1+0x2128] ;  /* 0x0021280001047983 */ /* 0x000f220000300800 */
[----:B------:R-:W-:-:S02]  /*1b990*/  LOP3.LUT R227, R5, 0xffff, RZ, 0xc0, !PT ;  /* 0x0000ffff05e37812 */ /* 0x000fc400078ec0ff */
[----:B------:R-:W-:Y:S01]  /*1b9a0*/  LOP3.LUT R225, R7, 0xffff, RZ, 0xc0, !PT ;  /* 0x0000ffff07e17812 */ /* 0x000fe200078ec0ff */
[----:B------:R-:W4:Y:S01]  /*1b9b0*/  LDL.LU R5, [R1+0x212c] ;  /* 0x00212c0001057983 */ /* 0x000f220000300800 */
[----:B------:R-:W-:-:S03]  /*1b9c0*/  LOP3.LUT R226, R6, 0xffff, RZ, 0xc0, !PT ;  /* 0x0000ffff06e27812 */ /* 0x000fc600078ec0ff */
[----:B------:R-:W0:Y:S01]  /*1b9d0*/  LDL.LU R6, [R1+0x2164] ;  /* 0x0021640001067983 */ /* 0x000e220000300800 */
[----:B------:R-:W-:-:S03]  /*1b9e0*/  PRMT R203, R226, 0x3340, R227 ;  /* 0x00003340e2cb7816 */ /* 0x000fc600000000e3 */
[----:B------:R-:W4:Y:S04]  /*1b9f0*/  LDL.LU R7, [R1+0x2360] ;  /* 0x0023600001077983 */ /* 0x000f280000300800 */
[----:B------:R-:W4:Y:S01]  /*1ba00*/  LDL.LU R13, [R1+0x2184] ;  /* 0x00218400010d7983 */ /* 0x000f220000300800 */
[----:B---3--:R-:W-:-:S03]  /*1ba10*/  LOP3.LUT R224, R2, 0xffff, RZ, 0xc0, !PT ;  /* 0x0000ffff02e07812 */ /* 0x008fc600078ec0ff */
[----:B------:R-:W3:Y:S01]  /*1ba20*/  LDL.LU R2, [R1+0x2118] ;  /* 0x0021180001027983 */ /* 0x000ee20000300800 */
[----:B--2---:R-:W-:-:S03]  /*1ba30*/  LOP3.LUT R226, R0, 0xffff, RZ, 0xc0, !PT ;  /* 0x0000ffff00e27812 */ /* 0x004fc600078ec0ff */
[----:B------:R-:W2:Y:S01]  /*1ba40*/  LDL.LU R0, [R1+0x2174] ;  /* 0x0021740001007983 */ /* 0x000ea20000300800 */
[----:B------:R-:W-:Y:S02]  /*1ba50*/  PRMT R202, R224, 0x3340, R225 ;  /* 0x00003340e0ca7816 */ /* 0x000fe400000000e1 */
[----:B------:R-:W-:Y:S02]  /*1ba60*/  LOP3.LUT R227, R3, 0xffff, RZ, 0xc0, !PT ;  /* 0x0000ffff03e37812 */ /* 0x000fe400078ec0ff */
[----:B------:R-:W2:Y:S02]  /*1ba70*/  LDL.LU R3, [R1+0x211c] ;  /* 0x00211c0001037983 */ /* 0x000ea40000300800 */
[----:B------:R-:W-:Y:S02]  /*1ba80*/  PRMT R201, R226, 0x3340, R227 ;  /* 0x00003340e2c97816 */ /* 0x000fe400000000e3 */
[----:B------:R-:W-:Y:S02]  /*1ba90*/  LOP3.LUT R227, R11, 0xffff, RZ, 0xc0, !PT ;  /* 0x0000ffff0be37812 */ /* 0x000fe400078ec0ff */
[----:B------:R-:W2:Y:S01]  /*1baa0*/  LDL.LU R11, [R1+0x20f8] ;  /* 0x0020f800010b7983 */ /* 0x000ea20000300800 */
[----:B------:R-:W-:-:S03]  /*1bab0*/  LOP3.LUT R224, R12, 0xffff, RZ, 0xc0, !PT ;  /* 0x0000ffff0ce07812 */ /* 0x000fc600078ec0ff */
[----:B------:R-:W2:Y:S01]  /*1bac0*/  LDL.LU R12, [R1+0x2368] ;  /* 0x00236800010c7983 */ /* 0x000ea20000300800 */
[----:B------:R-:W-:-:S03]  /*1bad0*/  LOP3.LUT R226, R10, 0xffff, RZ, 0xc0, !PT ;  /* 0x0000ffff0ae27812 */ /* 0x000fc600078ec0ff */
[----:B------:R-:W2:Y:S01]  /*1bae0*/  LDL.LU R10, [R1+0x20fc] ;  /* 0x0020fc00010a7983 */ /* 0x000ea20000300800 */
[----:B------:R-:W-:Y:S02]  /*1baf0*/  PRMT R195, R226, 0x3340, R227 ;  /* 0x00003340e2c37816 */ /* 0x000fe400000000e3 */
[----:B------:R-:W-:Y:S02]  /*1bb00*/  LOP3.LUT R227, R17, 0xffff, RZ, 0xc0, !PT ;  /* 0x0000ffff11e37812 */ /* 0x000fe400078ec0ff */
[----:B------:R-:W-:-:S04]  /*1bb10*/  LOP3.LUT R226, R16, 0xffff, RZ, 0xc0, !PT ;  /* 0x0000ffff10e27812 */ /* 0x000fc800078ec0ff */
[----:B------:R-:W-:Y:S02]  /*1bb20*/  PRMT R193, R226, 0x3340, R227 ;  /* 0x00003340e2c17816 */ /* 0x000fe400000000e3 */
[----:B----4-:R-:W-:Y:S02]  /*1bb30*/  LOP3.LUT R225, R240, 0xffff, RZ, 0xc0, !PT ;  /* 0x0000fffff0e17812 */ /* 0x010fe400078ec0ff */
[----:B------:R-:W4:Y:S02]  /*1bb40*/  LDL.LU R240, [R1+0x2364] ;  /* 0x0023640001f07983 */ /* 0x000f240000300800 */
[----:B------:R-:W-:Y:S02]  /*1bb50*/  PRMT R200, R224, 0x3340, R225 ;  /* 0x00003340e0c87816 */ /* 0x000fe400000000e1 */
[----:B------:R-:W-:Y:S02]  /*1bb60*/  LOP3.LUT R225, R9, 0xffff, RZ, 0xc0, !PT ;  /* 0x0000ffff09e17812 */ /* 0x000fe400078ec0ff */
[----:B------:R-:W-:Y:S01]  /*1bb70*/  LOP3.LUT R224, R8, 0xffff, RZ, 0xc0, !PT ;  /* 0x0000ffff08e07812 */ /* 0x000fe200078ec0ff */
[----:B------:R-:W4:Y:S03]  /*1bb80*/  LDL.LU R9, [R1+0x2194] ;  /* 0x0021940001097983 */ /* 0x000f260000300800 */
[----:B------:R-:W-:Y:S01]  /*1bb90*/  PRMT R194, R224, 0x3340, R225 ;  /* 0x00003340e0c27816 */ /* 0x000fe200000000e1 */
[----:B------:R-:W4:Y:S01]  /*1bba0*/  LDL.LU R8, [R1+0x236c] ;  /* 0x00236c0001087983 */ /* 0x000f220000300800 */
[----:B------:R-:W-:-:S02]  /*1bbb0*/  LOP3.LUT R225, R4, 0xffff, RZ, 0xc0, !PT ;  /* 0x0000ffff04e17812 */ /* 0x000fc400078ec0ff */
[----:B------:R-:W-:Y:S01]  /*1bbc0*/  LOP3.LUT R224, R5, 0xffff, RZ, 0xc0, !PT ;  /* 0x0000ffff05e07812 */ /* 0x000fe200078ec0ff */
[----:B------:R-:W4:Y:S01]  /*1bbd0*/  LDL.LU R4, [R1+0x21a4] ;  /* 0x0021a40001047983 */ /* 0x000f220000300800 */
[----:B0-----:R-:W-:-:S03]  /*1bbe0*/  LOP3.LUT R229, R6, 0xffff, RZ, 0xc0, !PT ;  /* 0x0000ffff06e57812 */ /* 0x001fc600078ec0ff */
[----:B------:R-:W4:Y:S01]  /*1bbf0*/  LDL.LU R6, [R1+0x20e8] ;  /* 0x0020e80001067983 */ /* 0x000f220000300800 */
[----:B------:R-:W-:-:S03]  /*1bc00*/  LOP3.LUT R228, R7, 0xffff, RZ, 0xc0, !PT ;  /* 0x0000ffff07e47812 */ /* 0x000fc600078ec0ff */
[----:B------:R-:W4:Y:S01]  /*1bc10*/  LDL.LU R7, [R1+0x20ec] ;  /* 0x0020ec0001077983 */ /* 0x000f220000300800 */
[----:B------:R-:W-:-:S03]  /*1bc20*/  PRMT R192, R224, 0x3340, R225 ;  /* 0x00003340e0c07816 */ /* 0x000fc600000000e1 */
[----:B------:R-:W4:Y:S01]  /*1bc30*/  LDL.LU R5, [R1+0x2370] ;  /* 0x0023700001057983 */ /* 0x000f220000300800 */
[----:B---3--:R-:W-:-:S03]  /*1bc40*/  LOP3.LUT R227, R2, 0xffff, RZ, 0xc0, !PT ;  /* 0x0000ffff02e37812 */ /* 0x008fc600078ec0ff */
[----:B------:R-:W3:Y:S01]  /*1bc50*/  LDL.LU R2, [R1+0x20d8] ;  /* 0x0020d80001027983 */ /* 0x000ee20000300800 */
[----:B--2---:R-:W-:-:S03]  /*1bc60*/  LOP3.LUT R225, R0, 0xffff, RZ, 0xc0, !PT ;  /* 0x0000ffff00e17812 */ /* 0x004fc600078ec0ff */
[----:B------:R-:W2:Y:S01]  /*1bc70*/  LDL.LU R0, [R1+0x21b4] ;  /* 0x0021b40001007983 */ /* 0x000ea20000300800 */
[----:B------:R-:W-:Y:S02]  /*1bc80*/  LOP3.LUT R231, R15, 0xffff, RZ, 0xc0, !PT ;  /* 0x0000ffff0fe77812 */ /* 0x000fe400078ec0ff */
[----:B------:R-:W-:Y:S01]  /*1bc90*/  LOP3.LUT R226, R3, 0xffff, RZ, 0xc0, !PT ;  /* 0x0000ffff03e27812 */ /* 0x000fe200078ec0ff */
[----:B------:R-:W2:Y:S01]  /*1bca0*/  LDL.LU R15, [R1+0x20c8] ;  /* 0x0020c800010f7983 */ /* 0x000ea20000300800 */
[----:B------:R-:W-:-:S03]  /*1bcb0*/  LOP3.LUT R230, R14, 0xffff, RZ, 0xc0, !PT ;  /* 0x0000ffff0ee67812 */ /* 0x000fc600078ec0ff */
[----:B------:R-:W2:Y:S01]  /*1bcc0*/  LDL.LU R3, [R1+0x20dc] ;  /* 0x0020dc0001037983 */ /* 0x000ea20000300800 */
[----:B------:R-:W-:Y:S02]  /*1bcd0*/  PRMT R160, R228, 0x3340, R229 ;  /* 0x00003340e4a07816 */ /* 0x000fe400000000e5 */
[----:B------:R-:W-:Y:S01]  /*1bce0*/  PRMT R191, R226, 0x3340, R227 ;  /* 0x00003340e2bf7816 */ /* 0x000fe200000000e3 */
[----:B------:R-:W2:Y:S01]  /*1bcf0*/  LDL.LU R14, [R1+0x20a8] ;  /* 0x0020a800010e7983 */ /* 0x000ea20000300800 */
[----:B------:R-:W-:Y:S02]  /*1bd00*/  LOP3.LUT R229, R13, 0xffff, RZ, 0xc0, !PT ;  /* 0x0000ffff0de57812 */ /* 0x000fe400078ec0ff */
[----:B------:R-:W-:Y:S01]  /*1bd10*/  LOP3.LUT R227, R11, 0xffff, RZ, 0xc0, !PT ;  /* 0x0000ffff0be37812 */ /* 0x000fe200078ec0ff */
[----:B------:R-:W2:Y:S01]  /*1bd20*/  LDL.LU R13, [R1+0x20ac] ;  /* 0x0020ac00010d7983 */ /* 0x000ea20000300800 */
[----:B------:R-:W-:-:S03]  /*1bd30*/  PRMT R190, R230, 0x3340, R231 ;  /* 0x00003340e6be7816 */ /* 0x000fc600000000e7 */
[----:B------:R-:W2:Y:S01]  /*1bd40*/  LDL.LU R11, [R1+0x21c4] ;  /* 0x0021c400010b7983 */ /* 0x000ea20000300800 */
[----:B------:R-:W-:-:S03]  /*1bd50*/  LOP3.LUT R228, R12, 0xffff, RZ, 0xc0, !PT ;  /* 0x0000ffff0ce47812 */ /* 0x000fc600078ec0ff */
[----:B------:R-:W2:Y:S01]  /*1bd60*/  LDL.LU R12, [R1+0x20cc] ;  /* 0x0020cc00010c7983 */ /* 0x000ea20000300800 */
[----:B------:R-:W-:Y:S02]  /*1bd70*/  PRMT R162, R228, 0x3340, R229 ;  /* 0x00003340e4a27816 */ /* 0x000fe400000000e5 */
[----:B------:R-:W-:Y:S02]  /*1bd80*/  LOP3.LUT R226, R10, 0xffff, RZ, 0xc0, !PT ;  /* 0x0000ffff0ae27812 */ /* 0x000fe400078ec0ff */
[----:B------:R-:W2:Y:S02]  /*1bd90*/  LDL.LU R10, [R1+0x2378] ;  /* 0x00237800010a7983 */ /* 0x000ea40000300800 */
[----:B------:R-:W-:Y:S02]  /*1bda0*/  PRMT R189, R226, 0x3340, R227 ;  /* 0x00003340e2bd7816 */ /* 0x000fe400000000e3 */
[----:B----4-:R-:W-:Y:S02]  /*1bdb0*/  LOP3.LUT R224, R240, 0xffff, RZ, 0xc0, !PT ;  /* 0x0000fffff0e07812 */ /* 0x010fe400078ec0ff */
[----:B------:R-:W4:Y:S02]  /*1bdc0*/  LDL.LU R240, [R1+0x2374] ;  /* 0x0023740001f07983 */ /* 0x000f240000300800 */
[----:B------:R-:W-:-:S02]  /*1bdd0*/  PRMT R161, R224, 0x3340, R225 ;  /* 0x00003340e0a17816 */ /* 0x000fc400000000e1 */
[----:B------:R-:W-:Y:S02]  /*1bde0*/  LOP3.LUT R225, R9, 0xffff, RZ, 0xc0, !PT ;  /* 0x0000ffff09e17812 */ /* 0x000fe400078ec0ff */
[----:B------:R-:W4:Y:S01]  /*1bdf0*/  LDL.LU R9, [R1+0x20b8] ;  /* 0x0020b80001097983 */ /* 0x000f220000300800 */
[----:B------:R-:W-:-:S03]  /*1be00*/  LOP3.LUT R224, R8, 0xffff, RZ, 0xc0, !PT ;  /* 0x0000ffff08e07812 */ /* 0x000fc600078ec0ff */
[----:B------:R-:W4:Y:S01]  /*1be10*/  LDL.LU R8, [R1+0x20bc] ;  /* 0x0020bc0001087983 */ /* 0x000f220000300800 */
[----:B------:R-:W-:Y:S02]  /*1be20*/  LOP3.LUT R229, R4, 0xffff, RZ, 0xc0, !PT ;  /* 0x0000ffff04e57812 */ /* 0x000fe400078ec0ff */
[----:B------:R-:W-:Y:S01]  /*1be30*/  LOP3.LUT R231, R6, 0xffff, RZ, 0xc0, !PT ;  /* 0x0000ffff06e77812 */ /* 0x000fe200078ec0ff */
[----:B------:R-:W4:Y:S01]  /*1be40*/  LDL.LU R4, [R1+0x21e4] ;  /* 0x0021e40001047983 */ /* 0x000f220000300800 */
[----:B------:R-:W-:-:S03]  /*1be50*/  LOP3.LUT R230, R7, 0xffff, RZ, 0xc0, !PT ;  /* 0x0000ffff07e67812 */ /* 0x000fc600078ec0ff */
[----:B------:R-:W4:Y:S01]  /*1be60*/  LDL.LU R6, [R1+0x21d4] ;  /* 0x0021d40001067983 */ /* 0x000f220000300800 */
[----:B------:R-:W-:-:S03]  /*1be70*/  PRMT R163, R224, 0x3340, R225 ;  /* 0x00003340e0a37816 */ /* 0x000fc600000000e1 */
[----:B------:R-:W4:Y:S01]  /*1be80*/  LDL.LU R7, [R1+0x237c] ;  /* 0x00237c0001077983 */ /* 0x000f220000300800 */
[----:B------:R-:W-:-:S03]  /*1be90*/  LOP3.LUT R228, R5, 0xffff, RZ, 0xc0, !PT ;  /* 0x0000ffff05e47812 */ /* 0x000fc600078ec0ff */
[----:B------:R-:W4:Y:S01]  /*1bea0*/  LDL.LU R5, [R1+0x2380] ;  /* 0x0023800001057983 */ /* 0x000f220000300800 */
[----:B---3--:R-:W-:-:S03]  /*1beb0*/  LOP3.LUT R227, R2, 0xffff, RZ, 0xc0, !PT ;  /* 0x0000ffff02e37812 */ /* 0x008fc600078ec0ff */
[----:B------:R-:W3:Y:S01]  /*1bec0*/  LDL.LU R2, [R1+0x2098] ;  /* 0x0020980001027983 */ /* 0x000ee20000300800 */
[----:B--2---:R-:W-:-:S03]  /*1bed0*/  LOP3.LUT R225, R0, 0xffff, RZ, 0xc0, !PT ;  /* 0x0000ffff00e17812 */ /* 0x004fc600078ec0ff */
[----:B------:R-:W2:Y:S01]  /*1bee0*/  LDL.LU R0, [R1+0x21f4] ;  /* 0x0021f40001007983 */ /* 0x000ea20000300800 */
[----:B------:R-:W-:Y:S02]  /*1bef0*/  PRMT R188, R230, 0x3340, R231 ;  /* 0x00003340e6bc7816 */ /* 0x000fe400000000e7 */
[----:B------:R-:W-:Y:S02]  /*1bf00*/  LOP3.LUT R226, R3, 0xffff, RZ, 0xc0, !PT ;  /* 0x0000ffff03e27812 */ /* 0x000fe400078ec0ff */
[----:B------:R-:W2:Y:S01]  /*1bf10*/  LDL.LU R3, [R1+0x20a0] ;  /* 0x0020a00001037983 */ /* 0x000ea20000300800 */
[----:B------:R-:W-:Y:S02]  /*1bf20*/  PRMT R187, R228, 0x3340, R229 ;  /* 0x00003340e4bb7816 */ /* 0x000fe400000000e5 */
[----:B------:R-:W-:Y:S02]  /*1bf30*/  PRMT R186, R226, 0x3340, R227 ;  /* 0x00003340e2ba7816 */ /* 0x000fe400000000e3 */
[----:B------:R-:W-:-:S02]  /*1bf40*/  LOP3.LUT R229, R11, 0xffff, RZ, 0xc0, !PT ;  /* 0x0000ffff0be57812 */ /* 0x000fc400078ec0ff */
[----:B------:R-:W2:Y:S01]  /*1bf50*/  LDL.LU R11, [R1+0x20a4] ;  /* 0x0020a400010b7983 */ /* 0x000ea20000300800 */
[----:B------:R-:W-:-:S03]  /*1bf60*/  LOP3.LUT R230, R12, 0xffff, RZ, 0xc0, !PT ;  /* 0x0000ffff0ce67812 */ /* 0x000fc600078ec0ff */
        /* <DEDUP_REMOVED lines=8> */
[----:B------:R-:W4:Y:S01]  /*1bff0*/  LDL.LU R9, [R1+0x2388] ;  /* 0x0023880001097983 */ /* 0x000f220000300800 */
[----:B------:R-:W-:-:S03]  /*1c000*/  LOP3.LUT R226, R8, 0xffff, RZ, 0xc0, !PT ;  /* 0x0000ffff08e27812 */ /* 0x000fc600078ec0ff */
[----:B------:R-:W4:Y:S01]  /*1c010*/  LDL.LU R8, [R1+0x20b0] ;  /* 0x0020b00001087983 */ /* 0x000f220000300800 */
[----:B------:R-:W-:Y:S02]  /*1c020*/  PRMT R182, R226, 0x3340, R227 ;  /* 0x00003340e2b67816 */ /* 0x000fe400000000e3 */
[----:B------:R-:W-:Y:S02]  /*1c030*/  LOP3.LUT R229, R4, 0xffff, RZ, 0xc0, !PT ;  /* 0x0000ffff04e57812 */ /* 0x000fe400078ec0ff */
[----:B------:R-:W4:Y:S01]  /*1c040*/  LDL.LU R4, [R1+0x20b4] ;  /* 0x0020b40001047983 */ /* 0x000f220000300800 */
[----:B------:R-:W-:-:S03]  /*1c050*/  LOP3.LUT R225, R6, 0xffff, RZ, 0xc0, !PT ;  /* 0x0000ffff06e17812 */ /* 0x000fc600078ec0ff */
[----:B------:R-:W4:Y:S01]  /*1c060*/  LDL.LU R6, [R1+0x2214] ;  /* 0x0022140001067983 */ /* 0x000f220000300800 */
[----:B------:R-:W-:-:S03]  /*1c070*/  LOP3.LUT R224, R7, 0xffff, RZ, 0xc0, !PT ;  /* 0x0000ffff07e07812 */ /* 0x000fc600078ec0ff */
[----:B------:R-:W4:Y:S01]  /*1c080*/  LDL.LU R7, [R1+0x238c] ;  /* 0x00238c0001077983 */ /* 0x000f220000300800 */
[----:B------:R-:W-:Y:S02]  /*1c090*/  LOP3.LUT R228, R5, 0xffff, RZ, 0xc0, !PT ;  /* 0x0000ffff05e47812 */ /* 0x000fe400078ec0ff */
[----:B------:R-:W-:Y:S01]  /*1c0a0*/  PRMT R181, R224, 0x3340, R225 ;  /* 0x00003340e0b57816 */ /* 0x000fe200000000e1 */
[----:B------:R-:W4:Y:S01]  /*1c0b0*/  LDL.LU R5, [R1+0x2224] ;  /* 0x0022240001057983 */ /* 0x000f220000300800 */
[----:B---3--:R-:W-:-:S03]  /*1c0c0*/  LOP3.LUT R227, R2, 0xffff, RZ, 0xc0, !PT ;  /* 0x0000ffff02e37812 */ /* 0x008fc600078ec0ff */
[----:B------:R-:W3:Y:S01]  /*1c0d0*/  LDL.LU R2, [R1+0x2390] ;  /* 0x0023900001027983 */ /* 0x000ee20000300800 */
[----:B--2---:R-:W-:-:S03]  /*1c0e0*/  LOP3.LUT R225, R0, 0xffff, RZ, 0xc0, !PT ;  /* 0x0000ffff00e17812 */ /* 0x004fc600078ec0ff */
[----:B------:R-:W2:Y:S01]  /*1c0f0*/  LDL.LU R0, [R1+0x2234] ;  /* 0x0022340001007983 */ /* 0x000ea20000300800 */
[----:B------:R-:W-:-:S04]  /*1c100*/  LOP3.LUT R231, R15, 0xffff, RZ, 0xc0, !PT ;  /* 0x0000ffff0fe77812 */ /* 0x000fc800078ec0ff */
[----:B------:R-:W-:Y:S02]  /*1c110*/  PRMT R184, R230, 0x3340, R231 ;  /* 0x00003340e6b87816 */ /* 0x000fe400000000e7 */
[----:B------:R-:W-:Y:S02]  /*1c120*/  LOP3.LUT R231, R14, 0xffff, RZ, 0xc0, !PT ;  /* 0x0000ffff0ee77812 */ /* 0x000fe400078ec0ff */
[----:B------:R-:W-:Y:S02]  /*1c130*/  LOP3.LUT R230, R13, 0xffff, RZ, 0xc0, !PT ;  /* 0x0000ffff0de67812 */ /* 0x000fe400078ec0ff */
[----:B------:R-:W-:Y:S02]  /*1c140*/  LOP3.LUT R226, R3, 0xffff, RZ, 0xc0, !PT ;  /* 0x0000ffff03e27812 */ /* 0x000fe400078ec0ff */
[----:B------:R-:W2:Y:S01]  /*1c150*/  LDL.LU R3, [R1+0x20c0] ;  /* 0x0020c00001037983 */ /* 0x000ea20000300800 */
[----:B------:R-:W-:Y:S02]  /*1c160*/  PRMT R180, R230, 0x3340, R231 ;  /* 0x00003340e6b47816 */ /* 0x000fe400000000e7 */
[----:B------:R-:W-:-:S02]  /*1c170*/  PRMT R179, R228, 0x3340, R229 ;  /* 0x00003340e4b37816 */ /* 0x000fc400000000e5 */
[----:B------:R-:W-:Y:S02]  /*1c180*/  PRMT R178, R226, 0x3340, R227 ;  /* 0x00003340e2b27816 */ /* 0x000fe400000000e3 */
[----:B------:R-:W-:Y:S02]  /*1c190*/  LOP3.LUT R230, R11, 0xffff, RZ, 0xc0, !PT ;  /* 0x0000ffff0be67812 */ /* 0x000fe400078ec0ff */
[----:B------:R-:W-:Y:S02]  /*1c1a0*/  LOP3.LUT R231, R12, 0xffff, RZ, 0xc0, !PT ;  /* 0x0000ffff0ce77812 */ /* 0x000fe400078ec0ff */
[----:B------:R-:W2:Y:S02]  /*1c1b0*/  LDL.LU R12, [R1+0x239c] ;  /* 0x00239c00010c7983 */ /* 0x000ea40000300800 */
[----:B------:R-:W-:Y:S02]  /*1c1c0*/  PRMT R176, R230, 0x3340, R231 ;  /* 0x00003340e6b07816 */ /* 0x000fe400000000e7 */
[----:B------:R-:W-:-:S02]  /*1c1d0*/  LOP3.LUT R229, R10, 0xffff, RZ, 0xc0, !PT ;  /* 0x0000ffff0ae57812 */ /* 0x000fc400078ec0ff */
[----:B------:R-:W2:Y:S01]  /*1c1e0*/  LDL.LU R10, [R1+0x20c4] ;  /* 0x0020c400010a7983 */ /* 0x000ea20000300800 */
[----:B----4-:R-:W-:-:S03]  /*1c1f0*/  LOP3.LUT R224, R240, 0xffff, RZ, 0xc0, !PT ;  /* 0x0000fffff0e07812 */ /* 0x010fc600078ec0ff */
[----:B------:R-:W4:Y:S01]  /*1c200*/  LDL.LU R240, [R1+0x2394] ;  /* 0x0023940001f07983 */ /* 0x000f220000300800 */
        /* <DEDUP_REMOVED lines=12> */
[----:B------:R-:W-:Y:S02]  /*1c2d0*/  PRMT R173, R224, 0x3340, R225 ;  /* 0x00003340e0ad7816 */ /* 0x000fe400000000e1 */
[----:B------:R-:W-:Y:S02]  /*1c2e0*/  LOP3.LUT R229, R5, 0xffff, RZ, 0xc0, !PT ;  /* 0x0000ffff05e57812 */ /* 0x000fe400078ec0ff */
[----:B------:R-:W4:Y:S01]  /*1c2f0*/  LDL.LU R5, [R1+0x2264] ;  /* 0x0022640001057983 */ /* 0x000f220000300800 */
[----:B---3--:R-:W-:-:S03]  /*1c300*/  LOP3.LUT R228, R2, 0xffff, RZ, 0xc0, !PT ;  /* 0x0000ffff02e47812 */ /* 0x008fc600078ec0ff */
[----:B------:R-:W3:Y:S01]  /*1c310*/  LDL.LU R2, [R1+0x23a0] ;  /* 0x0023a00001027983 */ /* 0x000ee20000300800 */
[----:B--2---:R-:W-:-:S03]  /*1c320*/  LOP3.LUT R225, R0, 0xffff, RZ, 0xc0, !PT ;  /* 0x0000ffff00e17812 */ /* 0x004fc600078ec0ff */
[----:B------:R-:W2:Y:S01]  /*1c330*/  LDL.LU R0, [R1+0x2274] ;  /* 0x0022740001007983 */ /* 0x000ea20000300800 */
[----:B------:R-:W-:Y:S02]  /*1c340*/  LOP3.LUT R227, R251, 0xffff, RZ, 0xc0, !PT ;  /* 0x0000fffffbe37812 */ /* 0x000fe400078ec0ff */
[----:B------:R-:W-:Y:S02]  /*1c350*/  LOP3.LUT R231, R247, 0xffff, RZ, 0xc0, !PT ;  /* 0x0000fffff7e77812 */ /* 0x000fe400078ec0ff */
[----:B------:R-:W-:Y:S01]  /*1c360*/  PRMT R174, R226, 0x3340, R227 ;  /* 0x00003340e2ae7816 */ /* 0x000fe200000000e3 */
[----:B------:R-:W-:Y:S01]  /*1c370*/  STL [R1+0x2d08], R233 ;  /* 0x002d08e901007387 */ /* 0x000fe20000100800 */
[----:B------:R-:W-:-:S03]  /*1c380*/  LOP3.LUT R227, R243, 0xffff, RZ, 0xc0, !PT ;  /* 0x0000fffff3e37812 */ /* 0x000fc600078ec0ff */
[----:B------:R-:W-:Y:S01]  /*1c390*/  STL [R1+0x2d0c], R235 ;  /* 0x002d0ceb01007387 */ /* 0x000fe20000100800 */
[----:B------:R-:W-:-:S03]  /*1c3a0*/  LOP3.LUT R226, R3, 0xffff, RZ, 0xc0, !PT ;  /* 0x0000ffff03e27812 */ /* 0x000fc600078ec0ff */
[----:B------:R-:W-:Y:S01]  /*1c3b0*/  STL [R1+0x2d10], R234 ;  /* 0x002d10ea01007387 */ /* 0x000fe20000100800 */
[----:B------:R-:W-:-:S03]  /*1c3c0*/  PRMT R172, R230, 0x3340, R231 ;  /* 0x00003340e6ac7816 */ /* 0x000fc600000000e7 */
[----:B------:R0:W-:Y:S01]  /*1c3d0*/  STL [R1+0x2d00], R196 ;  /* 0x002d00c401007387 */ /* 0x0001e20000100800 */
[----:B------:R-:W-:-:S03]  /*1c3e0*/  PRMT R171, R228, 0x3340, R229 ;  /* 0x00003340e4ab7816 */ /* 0x000fc600000000e5 */
[----:B------:R-:W2:Y:S01]  /*1c3f0*/  LDL.LU R3, [R1+0x20e0] ;  /* 0x0020e00001037983 */ /* 0x000ea20000300800 */
[----:B------:R-:W-:Y:S02]  /*1c400*/  LOP3.LUT R231, R241, 0xffff, RZ, 0xc0, !PT ;  /* 0x0000fffff1e77812 */ /* 0x000fe400078ec0ff */
[----:B------:R-:W-:Y:S02]  /*1c410*/  PRMT R170, R226, 0x3340, R227 ;  /* 0x00003340e2aa7816 */ /* 0x000fe400000000e3 */
[----:B------:R-:W-:-:S04]  /*1c420*/  LOP3.LUT R230, R10, 0xffff, RZ, 0xc0, !PT ;  /* 0x0000ffff0ae67812 */ /* 0x000fc800078ec0ff */
[----:B------:R-:W-:Y:S02]  /*1c430*/  PRMT R168, R230, 0x3340, R231 ;  /* 0x00003340e6a87816 */ /* 0x000fe400000000e7 */
[----:B----4-:R-:W-:Y:S02]  /*1c440*/  LOP3.LUT R224, R240, 0xffff, RZ, 0xc0, !PT ;  /* 0x0000fffff0e07812 */ /* 0x010fe400078ec0ff */
[----:B------:R-:W4:Y:S02]  /*1c450*/  LDL.LU R240, [R1+0x23a4] ;  /* 0x0023a40001f07983 */ /* 0x000f240000300800 */
[----:B------:R-:W-:Y:S02]  /*1c460*/  PRMT R169, R224, 0x3340, R225 ;  /* 0x00003340e0a97816 */ /* 0x000fe400000000e1 */
[----:B------:R-:W4:Y:S01]  /*1c470*/  LDL.LU R11, [R1+0x20e4] ;  /* 0x0020e400010b7983 */ /* 0x000f220000300800 */
[----:B------:R-:W-:Y:S02]  /*1c480*/  LOP3.LUT R229, R9, 0xffff, RZ, 0xc0, !PT ;  /* 0x0000ffff09e57812 */ /* 0x000fe400078ec0ff */
[----:B------:R-:W-:Y:S01]  /*1c490*/  LOP3.LUT R224, R12, 0xffff, RZ, 0xc0, !PT ;  /* 0x0000ffff0ce07812 */ /* 0x000fe200078ec0ff */
[----:B------:R-:W4:Y:S01]  /*1c4a0*/  LDL.LU R10, [R1+0x2284] ;  /* 0x00228400010a7983 */ /* 0x000f220000300800 */
[----:B------:R-:W-:-:S03]  /*1c4b0*/  LOP3.LUT R228, R8, 0xffff, RZ, 0xc0, !PT ;  /* 0x0000ffff08e47812 */ /* 0x000fc600078ec0ff */
[----:B------:R-:W4:Y:S01]  /*1c4c0*/  LDL.LU R9, [R1+0x23a8] ;  /* 0x0023a80001097983 */ /* 0x000f220000300800 */
[----:B------:R-:W-:Y:S02]  /*1c4d0*/  PRMT R239, R228, 0x3340, R229 ;  /* 0x00003340e4ef7816 */ /* 0x000fe400000000e5 */
[----:B------:R-:W-:Y:S01]  /*1c4e0*/  LOP3.LUT R230, R4, 0xffff, RZ, 0xc0, !PT ;  /* 0x0000ffff04e67812 */ /* 0x000fe200078ec0ff */
[----:B------:R-:W4:Y:S01]  /*1c4f0*/  LDL.LU R8, [R1+0x20f0] ;  /* 0x0020f00001087983 */ /* 0x000f220000300800 */
[----:B------:R-:W-:-:S03]  /*1c500*/  LOP3.LUT R226, R6, 0xffff, RZ, 0xc0, !PT ;  /* 0x0000ffff06e27812 */ /* 0x000fc600078ec0ff */
[----:B------:R-:W4:Y:S01]  /*1c510*/  LDL.LU R4, [R1+0x20f4] ;  /* 0x0020f40001047983 */ /* 0x000f220000300800 */
[----:B------:R-:W-:-:S03]  /*1c520*/  LOP3.LUT R225, R7, 0xffff, RZ, 0xc0, !PT ;  /* 0x0000ffff07e17812 */ /* 0x000fc600078ec0ff */
[----:B------:R-:W4:Y:S04]  /*1c530*/  LDL.LU R6, [R1+0x2294] ;  /* 0x0022940001067983 */ /* 0x000f280000300800 */
[----:B------:R-:W4:Y:S01]  /*1c540*/  LDL.LU R7, [R1+0x23ac] ;  /* 0x0023ac0001077983 */ /* 0x000f220000300800 */
[----:B------:R-:W-:Y:S02]  /*1c550*/  LOP3.LUT R229, R5, 0xffff, RZ, 0xc0, !PT ;  /* 0x0000ffff05e57812 */ /* 0x000fe400078ec0ff */
[----:B------:R-:W-:Y:S01]  /*1c560*/  PRMT R237, R224, 0x3340, R225 ;  /* 0x00003340e0ed7816 */ /* 0x000fe200000000e1 */
[----:B------:R-:W4:Y:S01]  /*1c570*/  LDL.LU R5, [R1+0x22a4] ;  /* 0x0022a40001057983 */ /* 0x000f220000300800 */
[----:B------:R-:W-:Y:S02]  /*1c580*/  LOP3.LUT R227, R242, 0xffff, RZ, 0xc0, !PT ;  /* 0x0000fffff2e37812 */ /* 0x000fe400078ec0ff */
[----:B------:R-:W-:Y:S01]  /*1c590*/  LOP3.LUT R231, R244, 0xffff, RZ, 0xc0, !PT ;  /* 0x0000fffff4e77812 */ /* 0x000fe200078ec0ff */
[----:B------:R-:W4:Y:S04]  /*1c5a0*/  LDL.LU R14, [R1+0x2104] ;  /* 0x00210400010e7983 */ /* 0x000f280000300800 */
[----:B------:R-:W4:Y:S04]  /*1c5b0*/  LDL.LU R13, [R1+0x22c4] ;  /* 0x0022c400010d7983 */ /* 0x000f280000300800 */
[----:B------:R-:W4:Y:S04]  /*1c5c0*/  LDL.LU R12, [R1+0x23b8] ;  /* 0x0023b800010c7983 */ /* 0x000f280000300800 */
[----:B------:R-:W4:Y:S01]  /*1c5d0*/  LDL.LU R15, [R1+0x2090] ;  /* 0x00209000010f7983 */ /* 0x000f220000300800 */
[----:B---3--:R-:W-:-:S03]  /*1c5e0*/  LOP3.LUT R228, R2, 0xffff, RZ, 0xc0, !PT ;  /* 0x0000ffff02e47812 */ /* 0x008fc600078ec0ff */
[----:B------:R-:W3:Y:S01]  /*1c5f0*/  LDL.LU R2, [R1+0x23b0] ;  /* 0x0023b00001027983 */ /* 0x000ee20000300800 */
[----:B--2---:R-:W-:-:S03]  /*1c600*/  LOP3.LUT R225, R0, 0xffff, RZ, 0xc0, !PT ;  /* 0x0000ffff00e17812 */ /* 0x004fc600078ec0ff */
[----:B------:R-:W2:Y:S01]  /*1c610*/  LDL.LU R0, [R1+0x22b4] ;  /* 0x0022b40001007983 */ /* 0x000ea20000300800 */
[----:B------:R-:W-:Y:S02]  /*1c620*/  PRMT R238, R226, 0x3340, R227 ;  /* 0x00003340e2ee7816 */ /* 0x000fe400000000e3 */
[----:B------:R-:W-:Y:S02]  /*1c630*/  PRMT R236, R230, 0x3340, R231 ;  /* 0x00003340e6ec7816 */ /* 0x000fe400000000e7 */
[----:B------:R-:W-:Y:S02]  /*1c640*/  PRMT R167, R228, 0x3340, R229 ;  /* 0x00003340e4a77816 */ /* 0x000fe400000000e5 */
[----:B------:R-:W-:Y:S02]  /*1c650*/  LOP3.LUT R227, R245, 0xffff, RZ, 0xc0, !PT ;  /* 0x0000fffff5e37812 */ /* 0x000fe400078ec0ff */
[----:B------:R-:W-:Y:S02]  /*1c660*/  LOP3.LUT R231, R246, 0xffff, RZ, 0xc0, !PT ;  /* 0x0000fffff6e77812 */ /* 0x000fe400078ec0ff */
[----:B------:R-:W-:-:S02]  /*1c670*/  LOP3.LUT R226, R3, 0xffff, RZ, 0xc0, !PT ;  /* 0x0000ffff03e27812 */ /* 0x000fc400078ec0ff */
[----:B------:R-:W2:Y:S02]  /*1c680*/  LDL.LU R3, [R1+0x2100] ;  /* 0x0021000001037983 */ /* 0x000ea40000300800 */
[----:B------:R-:W-:Y:S02]  /*1c690*/  PRMT R166, R226, 0x3340, R227 ;  /* 0x00003340e2a67816 */ /* 0x000fe400000000e3 */
[----:B----4-:R-:W-:Y:S02]  /*1c6a0*/  LOP3.LUT R224, R240, 0xffff, RZ, 0xc0, !PT ;  /* 0x0000fffff0e07812 */ /* 0x010fe400078ec0ff */
[----:B------:R-:W4:Y:S01]  /*1c6b0*/  LDL.LU R240, [R1+0x23b4] ;  /* 0x0023b40001f07983 */ /* 0x000f220000300800 */
[----:B------:R-:W-:Y:S02]  /*1c6c0*/  LOP3.LUT R230, R11, 0xffff, RZ, 0xc0, !PT ;  /* 0x0000ffff0be67812 */ /* 0x000fe400078ec0ff */
[----:B------:R-:W-:Y:S01]  /*1c6d0*/  PRMT R165, R224, 0x3340, R225 ;  /* 0x00003340e0a57816 */ /* 0x000fe200000000e1 */
[----:B------:R-:W4:Y:S01]  /*1c6e0*/  LDL.LU R11, [R1+0x1c10] ;  /* 0x001c1000010b7983 */ /* 0x000f220000300800 */
[----:B------:R-:W-:-:S03]  /*1c6f0*/  LOP3.LUT R229, R10, 0xffff, RZ, 0xc0, !PT ;  /* 0x0000ffff0ae57812 */ /* 0x000fc600078ec0ff */
[----:B------:R-:W4:Y:S01]  /*1c700*/  LDL.LU R10, [R1+0x2110] ;  /* 0x00211000010a7983 */ /* 0x000f220000300800 */
[----:B------:R-:W-:Y:S02]  /*1c710*/  LOP3.LUT R228, R9, 0xffff, RZ, 0xc0, !PT ;  /* 0x0000ffff09e47812 */ /* 0x000fe400078ec0ff */
[----:B------:R-:W-:Y:S01]  /*1c720*/  PRMT R164, R230, 0x3340, R231 ;  /* 0x00003340e6a47816 */ /* 0x000fe200000000e7 */
        /* <DEDUP_REMOVED lines=17> */
[----:B------:R-:W-:Y:S02]  /*1c840*/  LOP3.LUT R227, R248, 0xffff, RZ, 0xc0, !PT ;  /* 0x0000fffff8e37812 */ /* 0x000fe400078ec0ff */
[----:B------:R-:W-:Y:S02]  /*1c850*/  LOP3.LUT R231, R249, 0xffff, RZ, 0xc0, !PT ;  /* 0x0000fffff9e77812 */ /* 0x000fe400078ec0ff */
[----:B------:R-:W-:Y:S02]  /*1c860*/  PRMT R158, R226, 0x3340, R227 ;  /* 0x00003340e29e7816 */ /* 0x000fe400000000e3 */
[----:B------:R-:W-:Y:S02]  /*1c870*/  LOP3.LUT R227, R250, 0xffff, RZ, 0xc0, !PT ;  /* 0x0000fffffae37812 */ /* 0x000fe400078ec0ff */
[----:B------:R-:W-:Y:S02]  /*1c880*/  PRMT R156, R230, 0x3340, R231 ;  /* 0x00003340e69c7816 */ /* 0x000fe400000000e7 */
[----:B------:R-:W-:-:S02]  /*1c890*/  PRMT R120, R228, 0x3340, R229 ;  /* 0x00003340e4787816 */ /* 0x000fc400000000e5 */
[----:B------:R-:W-:Y:S02]  /*1c8a0*/  LOP3.LUT R231, R252, 0xffff, RZ, 0xc0, !PT ;  /* 0x0000fffffce77812 */ /* 0x000fe400078ec0ff */
[----:B------:R-:W-:Y:S02]  /*1c8b0*/  LOP3.LUT R230, R14, 0xffff, RZ, 0xc0, !PT ;  /* 0x0000ffff0ee67812 */ /* 0x000fe400078ec0ff */
[----:B------:R-:W-:Y:S01]  /*1c8c0*/  LOP3.LUT R226, R3, 0xffff, RZ, 0xc0, !PT ;  /* 0x0000ffff03e27812 */ /* 0x000fe200078ec0ff */
[----:B------:R-:W2:Y:S01]  /*1c8d0*/  LDL.LU R14, [R1+0x2124] ;  /* 0x00212400010e7983 */ /* 0x000ea20000300800 */
[----:B------:R-:W-:-:S03]  /*1c8e0*/  LOP3.LUT R229, R13, 0xffff, RZ, 0xc0, !PT ;  /* 0x0000ffff0de57812 */ /* 0x000fc600078ec0ff */
[----:B------:R-:W2:Y:S01]  /*1c8f0*/  LDL.LU R3, [R1+0x2120] ;  /* 0x0021200001037983 */ /* 0x000ea20000300800 */
[----:B------:R-:W-:Y:S02]  /*1c900*/  PRMT R155, R226, 0x3340, R227 ;  /* 0x00003340e29b7816 */ /* 0x000fe400000000e3 */
[----:B------:R-:W-:Y:S01]  /*1c910*/  LOP3.LUT R228, R12, 0xffff, RZ, 0xc0, !PT ;  /* 0x0000ffff0ce47812 */ /* 0x000fe200078ec0ff */
[----:B------:R-:W2:Y:S01]  /*1c920*/  LDL.LU R13, [R1+0x22e4] ;  /* 0x0022e400010d7983 */ /* 0x000ea20000300800 */
[----:B------:R-:W-:-:S03]  /*1c930*/  PRMT R154, R230, 0x3340, R231 ;  /* 0x00003340e69a7816 */ /* 0x000fc600000000e7 */
        /* <DEDUP_REMOVED lines=27> */
[----:B------:R-:W-:Y:S02]  /*1caf0*/  PRMT R152, R230, 0x3340, R231 ;  /* 0x00003340e6987816 */ /* 0x000fe400000000e7 */
        /* <DEDUP_REMOVED lines=53> */
[----:B------:R-:W-:Y:S02]  /*1ce50*/  PRMT R139, R228, 0x3340, R229 ;  /* 0x00003340e48b7816 */ /* 0x000fe400000000e5 */
[----:B----4-:R-:W-:Y:S02]  /*1ce60*/  LOP3.LUT R224, R240, 0xffff, RZ, 0xc0, !PT ;  /* 0x0000fffff0e07812 */ /* 0x010fe400078ec0ff */
[----:B------:R-:W4:Y:S02]  /*1ce70*/  LDL.LU R240, [R1+0x2414] ;  /* 0x0024140001f07983 */ /* 0x000f240000300800 */
[----:B------:R-:W-:Y:S02]  /*1ce80*/  PRMT R141, R224, 0x3340, R225 ;  /* 0x00003340e08d7816 */ /* 0x000fe400000000e1 */
[----:B------:R-:W-:-:S02]  /*1ce90*/  LOP3.LUT R227, R11, 0xffff, RZ, 0xc0, !PT ;  /* 0x0000ffff0be37812 */ /* 0x000fc400078ec0ff */
        /* <DEDUP_REMOVED lines=313> */
[----:B------:R-:W-:Y:S02]  /*1e230*/  PRMT R74, R230, 0x3340, R231 ;  /* 0x00003340e64a7816 */ /* 0x000fe400000000e7 */
[----:B------:R-:W-:Y:S01]  /*1e240*/  PRMT R42, R228, 0x3340, R229 ;  /* 0x00003340e42a7816 */ /* 0x000fe200000000e5 */
        /* <DEDUP_REMOVED lines=25> */
[----:B------:R-:W2:Y:S04]  /*1e3e0*/  LDL.LU R17, [R1+0x2720] ;  /* 0x0027200001117983 */ /* 0x000ea80000300800 */
[----:B------:R-:W3:Y:S01]  /*1e3f0*/  LDL.LU R0, [R1+0x2650] ;  /* 0x0026500001007983 */ /* 0x000ee20000300800 */
[----:B------:R-:W-:Y:S02]  /*1e400*/  PRMT R72, R230, 0x3340, R231 ;  /* 0x00003340e6487816 */ /* 0x000fe400000000e7 */
[----:B------:R-:W-:Y:S01]  /*1e410*/  PRMT R71, R228, 0x3340, R229 ;  /* 0x00003340e4477816 */ /* 0x000fe200000000e5 */
[----:B------:R-:W2:Y:S01]  /*1e420*/  LDL.LU R16, [R1+0x2724] ;  /* 0x0027240001107983 */ /* 0x000ea20000300800 */
[----:B------:R-:W-:-:S03]  /*1e430*/  LOP3.LUT R231, R15, 0xffff, RZ, 0xc0, !PT ;  /* 0x0000ffff0fe77812 */ /* 0x000fc600078ec0ff */
[----:B------:R-:W2:Y:S04]  /*1e440*/  LDL.LU R15, [R1+0x2658] ;  /* 0x00265800010f7983 */ /* 0x000ea80000300800 */
[----:B------:R-:W2:Y:S04]  /*1e450*/  LDL.LU R18, [R1+0x2768] ;  /* 0x0027680001127983 */ /* 0x000ea80000300800 */
[----:B------:R-:W2:Y:S01]  /*1e460*/  LDL.LU R19, [R1+0x2764] ;  /* 0x0027640001137983 */ /* 0x000ea20000300800 */
[----:B------:R-:W-:-:S03]  /*1e470*/  LOP3.LUT R226, R3, 0xffff, RZ, 0xc0, !PT ;  /* 0x0000ffff03e27812 */ /* 0x000fc600078ec0ff */
[----:B------:R-:W2:Y:S04]  /*1e480*/  LDL.LU R243, [R1+0x27e4] ;  /* 0x0027e40001f37983 */ /* 0x000ea80000300800 */
[----:B------:R-:W2:Y:S01]  /*1e490*/  LDL.LU R3, [R1+0x264c] ;  /* 0x00264c0001037983 */ /* 0x000ea20000300800 */
[----:B------:R-:W-:-:S03]  /*1e4a0*/  PRMT R70, R226, 0x3340, R227 ;  /* 0x00003340e2467816 */ /* 0x000fc600000000e3 */
[----:B------:R-:W2:Y:S04]  /*1e4b0*/  LDL.LU R247, [R1+0x27e8] ;  /* 0x0027e80001f77983 */ /* 0x000ea80000300800 */
[----:B------:R-:W2:Y:S01]  /*1e4c0*/  LDL.LU R251, [R1+0x27ec] ;  /* 0x0027ec0001fb7983 */ /* 0x000ea20000300800 */
[----:B------:R-:W-:-:S03]  /*1e4d0*/  LOP3.LUT R228, R12, 0xffff, RZ, 0xc0, !PT ;  /* 0x0000ffff0ce47812 */ /* 0x000fc600078ec0ff */
[----:B------:R-:W2:Y:S04]  /*1e4e0*/  LDL.LU R12, [R1+0x2664] ;  /* 0x00266400010c7983 */ /* 0x000ea80000300800 */
[----:B0-----:R-:W2:Y:S04]  /*1e4f0*/  LDL.LU R196, [R1+0x27f0] ;  /* 0x0027f00001c47983 */ /* 0x001ea80000300800 */
        /* <DEDUP_REMOVED lines=24> */
[----:B---3--:R-:W-:Y:S02]  /*1e680*/  LOP3.LUT R225, R0, 0xffff, RZ, 0xc0, !PT ;  /* 0x0000ffff00e17812 */ /* 0x008fe400078ec0ff */
[----:B------:R-:W3:Y:S01]  /*1e690*/  LDL.LU R0, [R1+0x2690] ;  /* 0x0026900001007983 */ /* 0x000ee20000300800 */
[----:B------:R-:W-:Y:S02]  /*1e6a0*/  LOP3.LUT R230, R14, 0xffff, RZ, 0xc0, !PT ;  /* 0x0000ffff0ee67812 */ /* 0x000fe400078ec0ff */
[----:B------:R-:W-:Y:S01]  /*1e6b0*/  LOP3.LUT R229, R13, 0xffff, RZ, 0xc0, !PT ;  /* 0x0000ffff0de57812 */ /* 0x000fe200078ec0ff */
[----:B------:R-:W3:Y:S01]  /*1e6c0*/  LDL.LU R14, [R1+0x265c] ;  /* 0x00265c00010e7983 */ /* 0x000ee20000300800 */
[----:B------:R-:W-:-:S03]  /*1e6d0*/  PRMT R68, R230, 0x3340, R231 ;  /* 0x00003340e6447816 */ /* 0x000fc600000000e7 */
[----:B------:R-:W3:Y:S01]  /*1e6e0*/  LDL.LU R13, [R1+0x2660] ;  /* 0x00266000010d7983 */ /* 0x000ee20000300800 */
[----:B------:R-:W-:Y:S02]  /*1e6f0*/  PRMT R67, R228, 0x3340, R229 ;  /* 0x00003340e4437816 */ /* 0x000fe400000000e5 */
[----:B------:R-:W-:Y:S02]  /*1e700*/  PRMT R66, R226, 0x3340, R227 ;  /* 0x00003340e2427816 */ /* 0x000fe400000000e3 */
[----:B------:R-:W-:Y:S02]  /*1e710*/  LOP3.LUT R231, R9, 0xffff, RZ, 0xc0, !PT ;  /* 0x0000ffff09e77812 */ /* 0x000fe400078ec0ff */
[----:B------:R-:W-:Y:S01]  /*1e720*/  LOP3.LUT R230, R8, 0xffff, RZ, 0xc0, !PT ;  /* 0x0000ffff08e67812 */ /* 0x000fe200078ec0ff */
[----:B------:R-:W3:Y:S01]  /*1e730*/  LDL.LU R9, [R1+0x2678] ;  /* 0x0026780001097983 */ /* 0x000ee20000300800 */
[----:B------:R-:W-:Y:S02]  /*1e740*/  LOP3.LUT R229, R4, 0xffff, RZ, 0xc0, !PT ;  /* 0x0000ffff04e57812 */ /* 0x000fe400078ec0ff */
[----:B------:R-:W-:Y:S01]  /*1e750*/  LOP3.LUT R228, R5, 0xffff, RZ, 0xc0, !PT ;  /* 0x0000ffff05e47812 */ /* 0x000fe200078ec0ff */
[----:B------:R-:W3:Y:S01]  /*1e760*/  LDL.LU R8, [R1+0x267c] ;  /* 0x00267c0001087983 */ /* 0x000ee20000300800 */
[----:B------:R-:W-:-:S02]  /*1e770*/  LOP3.LUT R227, R2, 0xffff, RZ, 0xc0, !PT ;  /* 0x0000ffff02e37812 */ /* 0x000fc400078ec0ff */
[----:B--2---:R-:W-:Y:S01]  /*1e780*/  LOP3.LUT R226, R3, 0xffff, RZ, 0xc0, !PT ;  /* 0x0000ffff03e27812 */ /* 0x004fe200078ec0ff */
[----:B------:R-:W2:Y:S01]  /*1e790*/  LDL.LU R4, [R1+0x2680] ;  /* 0x0026800001047983 */ /* 0x000ea20000300800 */
[----:B------:R-:W-:-:S03]  /*1e7a0*/  PRMT R64, R230, 0x3340, R231 ;  /* 0x00003340e6407816 */ /* 0x000fc600000000e7 */
[----:B------:R-:W2:Y:S01]  /*1e7b0*/  LDL.LU R5, [R1+0x2684] ;  /* 0x0026840001057983 */ /* 0x000ea20000300800 */
[----:B------:R-:W-:-:S03]  /*1e7c0*/  PRMT R63, R228, 0x3340, R229 ;  /* 0x00003340e43f7816 */ /* 0x000fc600000000e5 */
[----:B------:R-:W2:Y:S01]  /*1e7d0*/  LDL.LU R2, [R1+0x2688] ;  /* 0x0026880001027983 */ /* 0x000ea20000300800 */
[----:B------:R-:W-:-:S03]  /*1e7e0*/  PRMT R62, R226, 0x3340, R227 ;  /* 0x00003340e23e7816 */ /* 0x000fc600000000e3 */
[----:B------:R-:W2:Y:S01]  /*1e7f0*/  LDL.LU R3, [R1+0x268c] ;  /* 0x00268c0001037983 */ /* 0x000ea20000300800 */
[----:B------:R-:W-:Y:S02]  /*1e800*/  LOP3.LUT R231, R15, 0xffff, RZ, 0xc0, !PT ;  /* 0x0000ffff0fe77812 */ /* 0x000fe400078ec0ff */
[----:B------:R-:W-:Y:S01]  /*1e810*/  LOP3.LUT R228, R12, 0xffff, RZ, 0xc0, !PT ;  /* 0x0000ffff0ce47812 */ /* 0x000fe200078ec0ff */
        /* <DEDUP_REMOVED lines=16> */
[----:B------:R-:W-:-:S03]  /*1e920*/  LOP3.LUT R230, R14, 0xffff, RZ, 0xc0, !PT ;  /* 0x0000ffff0ee67812 */ /* 0x000fc600078ec0ff */
[----:B------:R-:W3:Y:S01]  /*1e930*/  LDL.LU R14, [R1+0x269c] ;  /* 0x00269c00010e7983 */ /* 0x000ee20000300800 */
[----:B------:R-:W-:-:S03]  /*1e940*/  LOP3.LUT R229, R13, 0xffff, RZ, 0xc0, !PT ;  /* 0x0000ffff0de57812 */ /* 0x000fc600078ec0ff */
[----:B------:R-:W3:Y:S01]  /*1e950*/  LDL.LU R13, [R1+0x26a0] ;  /* 0x0026a000010d7983 */ /* 0x000ee20000300800 */
[----:B------:R-:W-:Y:S02]  /*1e960*/  PRMT R60, R230, 0x3340, R231 ;  /* 0x00003340e63c7816 */ /* 0x000fe400000000e7 */
[----:B------:R-:W-:Y:S02]  /*1e970*/  PRMT R59, R228, 0x3340, R229 ;  /* 0x00003340e43b7816 */ /* 0x000fe400000000e5 */
[----:B------:R-:W-:Y:S02]  /*1e980*/  PRMT R58, R226, 0x3340, R227 ;  /* 0x00003340e23a7816 */ /* 0x000fe400000000e3 */
[----:B------:R-:W-:Y:S02]  /*1e990*/  LOP3.LUT R231, R9, 0xffff, RZ, 0xc0, !PT ;  /* 0x0000ffff09e77812 */ /* 0x000fe400078ec0ff */
[----:B------:R-:W3:Y:S01]  /*1e9a0*/  LDL.LU R9, [R1+0x26b8] ;  /* 0x0026b80001097983 */ /* 0x000ee20000300800 */
[----:B------:R-:W-:-:S03]  /*1e9b0*/  LOP3.LUT R230, R8, 0xffff, RZ, 0xc0, !PT ;  /* 0x0000ffff08e67812 */ /* 0x000fc600078ec0ff */
[----:B------:R-:W3:Y:S01]  /*1e9c0*/  LDL.LU R8, [R1+0x26bc] ;  /* 0x0026bc0001087983 */ /* 0x000ee20000300800 */
[----:B--2---:R-:W-:-:S03]  /*1e9d0*/  LOP3.LUT R229, R4, 0xffff, RZ, 0xc0, !PT ;  /* 0x0000ffff04e57812 */ /* 0x004fc600078ec0ff */
[----:B------:R-:W2:Y:S01]  /*1e9e0*/  LDL.LU R4, [R1+0x26c0] ;  /* 0x0026c00001047983 */ /* 0x000ea20000300800 */
[----:B------:R-:W-:-:S03]  /*1e9f0*/  LOP3.LUT R228, R5, 0xffff, RZ, 0xc0, !PT ;  /* 0x0000ffff05e47812 */ /* 0x000fc600078ec0ff */
[----:B------:R-:W2:Y:S01]  /*1ea00*/  LDL.LU R5, [R1+0x26c4] ;  /* 0x0026c40001057983 */ /* 0x000ea20000300800 */
[----:B------:R-:W-:-:S03]  /*1ea10*/  LOP3.LUT R227, R2, 0xffff, RZ, 0xc0, !PT ;  /* 0x0000ffff02e37812 */ /* 0x000fc600078ec0ff */
[----:B------:R-:W2:Y:S01]  /*1ea20*/  LDL.LU R2, [R1+0x26c8] ;  /* 0x0026c80001027983 */ /* 0x000ea20000300800 */
[----:B------:R-:W-:-:S03]  /*1ea30*/  LOP3.LUT R226, R3, 0xffff, RZ, 0xc0, !PT ;  /* 0x0000ffff03e27812 */ /* 0x000fc600078ec0ff */
[----:B------:R-:W2:Y:S01]  /*1ea40*/  LDL.LU R3, [R1+0x26cc] ;  /* 0x0026cc0001037983 */ /* 0x000ea20000300800 */
[----:B------:R-:W-:Y:S02]  /*1ea50*/  PRMT R56, R230, 0x3340, R231 ;  /* 0x00003340e6387816 */ /* 0x000fe400000000e7 */
[----:B------:R-:W-:Y:S02]  /*1ea60*/  PRMT R55, R228, 0x3340, R229 ;  /* 0x00003340e4377816 */ /* 0x000fe400000000e5 */
[----:B------:R-:W-:Y:S02]  /*1ea70*/  PRMT R54, R226, 0x3340, R227 ;  /* 0x00003340e2367816 */ /* 0x000fe400000000e3 */
        /* <DEDUP_REMOVED lines=41> */
[----:B------:R-:W2:Y:S01]  /*1ed10*/  LDL.LU R15, [R1+0x2728] ;  /* 0x00272800010f7983 */ /* 0x000ea20000300800 */
[----:B------:R-:W-:-:S03]  /*1ed20*/  LOP3.LUT R228, R12, 0xffff, RZ, 0xc0, !PT ;  /* 0x0000ffff0ce47812 */ /* 0x000fc600078ec0ff */
        /* <DEDUP_REMOVED lines=18> */
[----:B------:R-:W-:-:S02]  /*1ee50*/  PRMT R44, R230, 0x3340, R231 ;  /* 0x00003340e62c7816 */ /* 0x000fc400000000e7 */
[----:B------:R-:W-:Y:S01]  /*1ee60*/  PRMT R39, R228, 0x3340, R229 ;  /* 0x00003340e4277816 */ /* 0x000fe200000000e5 */
[----:B------:R-:W3:Y:S01]  /*1ee70*/  LDL.LU R13, [R1+0x2748] ;  /* 0x00274800010d7983 */ /* 0x000ee20000300800 */
[----:B------:R-:W-:Y:S02]  /*1ee80*/  PRMT R38, R226, 0x3340, R227 ;  /* 0x00003340e2267816 */ /* 0x000fe400000000e3 */
[----:B------:R-:W-:Y:S02]  /*1ee90*/  LOP3.LUT R231, R9, 0xffff, RZ, 0xc0, !PT ;  /* 0x0000ffff09e77812 */ /* 0x000fe400078ec0ff */
[----:B------:R-:W3:Y:S01]  /*1eea0*/  LDL.LU R9, [R1+0x274c] ;  /* 0x00274c0001097983 */ /* 0x000ee20000300800 */
[----:B------:R-:W-:-:S03]  /*1eeb0*/  LOP3.LUT R230, R8, 0xffff, RZ, 0xc0, !PT ;  /* 0x0000ffff08e67812 */ /* 0x000fc600078ec0ff */
[----:B------:R-:W3:Y:S01]  /*1eec0*/  LDL.LU R8, [R1+0x2750] ;  /* 0x0027500001087983 */ /* 0x000ee20000300800 */
[----:B--2---:R-:W-:Y:S02]  /*1eed0*/  LOP3.LUT R229, R4, 0xffff, RZ, 0xc0, !PT ;  /* 0x0000ffff04e57812 */ /* 0x004fe400078ec0ff */
[----:B------:R-:W-:Y:S02]  /*1eee0*/  LOP3.LUT R228, R5, 0xffff, RZ, 0xc0, !PT ;  /* 0x0000ffff05e47812 */ /* 0x000fe400078ec0ff */
[----:B------:R-:W-:Y:S02]  /*1eef0*/  LOP3.LUT R227, R2, 0xffff, RZ, 0xc0, !PT ;  /* 0x0000ffff02e37812 */ /* 0x000fe400078ec0ff */
[----:B------:R-:W2:Y:S01]  /*1ef00*/  LDL.LU R2, [R1+0x2754] ;  /* 0x0027540001027983 */ /* 0x000ea20000300800 */
[----:B------:R-:W-:-:S03]  /*1ef10*/  LOP3.LUT R226, R3, 0xffff, RZ, 0xc0, !PT ;  /* 0x0000ffff03e27812 */ /* 0x000fc600078ec0ff */
[----:B------:R-:W2:Y:S01]  /*1ef20*/  LDL.LU R3, [R1+0x2758] ;  /* 0x0027580001037983 */ /* 0x000ea20000300800 */
        /* <DEDUP_REMOVED lines=13> */
[----:B------:R-:W-:Y:S02]  /*1f000*/  LOP3.LUT R225, R6, 0xffff, RZ, 0xc0, !PT ;  /* 0x0000ffff06e17812 */ /* 0x000fe400078ec0ff */
[----:B------:R-:W-:-:S04]  /*1f010*/  LOP3.LUT R224, R7, 0xffff, RZ, 0xc0, !PT ;  /* 0x0000ffff07e07812 */ /* 0x000fc800078ec0ff */
[----:B------:R-:W-:Y:S02]  /*1f020*/  PRMT R7, R224, 0x3340, R225 ;  /* 0x00003340e0077816 */ /* 0x000fe400000000e1 */
[----:B---3--:R-:W-:Y:S02]  /*1f030*/  LOP3.LUT R225, R0, 0xffff, RZ, 0xc0, !PT ;  /* 0x0000ffff00e17812 */ /* 0x008fe400078ec0ff */
[----:B------:R-:W3:Y:S01]  /*1f040*/  LDL.LU R0, [R1+0x279c] ;  /* 0x00279c0001007983 */ /* 0x000ee20000300800 */
[----:B------:R-:W-:Y:S02]  /*1f050*/  PRMT R36, R230, 0x3340, R231 ;  /* 0x00003340e6247816 */ /* 0x000fe400000000e7 */
        /* <DEDUP_REMOVED lines=10> */
[----:B------:R-:W-:-:S03]  /*1f100*/  LOP3.LUT R230, R13, 0xffff, RZ, 0xc0, !PT ;  /* 0x0000ffff0de67812 */ /* 0x000fc600078ec0ff */
[----:B------:R-:W3:Y:S01]  /*1f110*/  LDL.LU R14, [R1+0x2784] ;  /* 0x00278400010e7983 */ /* 0x000ee20000300800 */
[----:B------:R-:W-:-:S03]  /*1f120*/  LOP3.LUT R228, R8, 0xffff, RZ, 0xc0, !PT ;  /* 0x0000ffff08e47812 */ /* 0x000fc600078ec0ff */
[----:B------:R-:W3:Y:S01]  /*1f130*/  LDL.LU R13, [R1+0x2788] ;  /* 0x00278800010d7983 */ /* 0x000ee20000300800 */
[----:B--2---:R-:W-:-:S03]  /*1f140*/  LOP3.LUT R227, R2, 0xffff, RZ, 0xc0, !PT ;  /* 0x0000ffff02e37812 */ /* 0x004fc600078ec0ff */
[----:B------:R-:W2:Y:S01]  /*1f150*/  LDL.LU R8, [R1+0x2790] ;  /* 0x0027900001087983 */ /* 0x000ea20000300800 */
[----:B------:R-:W-:-:S03]  /*1f160*/  LOP3.LUT R226, R3, 0xffff, RZ, 0xc0, !PT ;  /* 0x0000ffff03e27812 */ /* 0x000fc600078ec0ff */
[----:B------:R-:W2:Y:S04]  /*1f170*/  LDL.LU R2, [R1+0x2794] ;  /* 0x0027940001027983 */ /* 0x000ea80000300800 */
        /* <DEDUP_REMOVED lines=9> */
[----:B----4-:R-:W-:-:S03]  /*1f210*/  LOP3.LUT R224, R240, 0xffff, RZ, 0xc0, !PT ;  /* 0x0000fffff0e07812 */ /* 0x010fc600078ec0ff */
[----:B------:R-:W4:Y:S01]  /*1f220*/  LDL.LU R240, [R1+0x27a0] ;  /* 0x0027a00001f07983 */ /* 0x000f220000300800 */
[----:B------:R-:W-:Y:S02]  /*1f230*/  PRMT R29, R224, 0x3340, R225 ;  /* 0x00003340e01d7816 */ /* 0x000fe400000000e1 */
[----:B------:R-:W-:Y:S02]  /*1f240*/  LOP3.LUT R225, R11, 0xffff, RZ, 0xc0, !PT ;  /* 0x0000ffff0be17812 */ /* 0x000fe400078ec0ff */
[----:B------:R-:W-:Y:S01]  /*1f250*/  PRMT R31, R228, 0x3340, R229 ;  /* 0x00003340e41f7816 */ /* 0x000fe200000000e5 */
[----:B------:R-:W4:Y:S01]  /*1f260*/  LDL.LU R11, [R1+0x27bc] ;  /* 0x0027bc00010b7983 */ /* 0x000f220000300800 */
[----:B------:R-:W-:Y:S02]  /*1f270*/  LOP3.LUT R224, R10, 0xffff, RZ, 0xc0, !PT ;  /* 0x0000ffff0ae07812 */ /* 0x000fe400078ec0ff */
[----:B------:R-:W-:Y:S01]  /*1f280*/  LOP3.LUT R231, R19, 0xffff, RZ, 0xc0, !PT ;  /* 0x0000ffff13e77812 */ /* 0x000fe200078ec0ff */
[----:B------:R-:W4:Y:S01]  /*1f290*/  LDL.LU R10, [R1+0x27c0] ;  /* 0x0027c000010a7983 */ /* 0x000f220000300800 */
[----:B------:R-:W-:-:S03]  /*1f2a0*/  PRMT R25, R224, 0x3340, R225 ;  /* 0x00003340e0197816 */ /* 0x000fc600000000e1 */
[----:B------:R-:W4:Y:S01]  /*1f2b0*/  LDL.LU R19, [R1+0x27a4] ;  /* 0x0027a40001137983 */ /* 0x000f220000300800 */
[----:B---3--:R-:W-:-:S03]  /*1f2c0*/  LOP3.LUT R225, R0, 0xffff, RZ, 0xc0, !PT ;  /* 0x0000ffff00e17812 */ /* 0x008fc600078ec0ff */
[----:B------:R-:W3:Y:S01]  /*1f2d0*/  LDL.LU R0, [R1+0x27d4] ;  /* 0x0027d40001007983 */ /* 0x000ee20000300800 */
[----:B------:R-:W-:Y:S02]  /*1f2e0*/  LOP3.LUT R229, R17, 0xffff, RZ, 0xc0, !PT ;  /* 0x0000ffff11e57812 */ /* 0x000fe400078ec0ff */
[----:B------:R-:W-:Y:S01]  /*1f2f0*/  LOP3.LUT R228, R16, 0xffff, RZ, 0xc0, !PT ;  /* 0x0000ffff10e47812 */ /* 0x000fe200078ec0ff */
[----:B------:R-:W3:Y:S01]  /*1f300*/  LDL.LU R17, [R1+0x27ac] ;  /* 0x0027ac0001117983 */ /* 0x000ee20000300800 */
[----:B------:R-:W-:Y:S02]  /*1f310*/  PRMT R28, R230, 0x3340, R231 ;  /* 0x00003340e61c7816 */ /* 0x000fe400000000e7 */
[----:B------:R-:W-:Y:S01]  /*1f320*/  PRMT R27, R228, 0x3340, R229 ;  /* 0x00003340e41b7816 */ /* 0x000fe200000000e5 */
[----:B------:R-:W3:Y:S01]  /*1f330*/  LDL.LU R16, [R1+0x27b0] ;  /* 0x0027b00001107983 */ /* 0x000ee20000300800 */
[----:B------:R-:W-:Y:S02]  /*1f340*/  PRMT R26, R226, 0x3340, R227 ;  /* 0x00003340e21a7816 */ /* 0x000fe400000000e3 */
[----:B------:R-:W-:-:S02]  /*1f350*/  LOP3.LUT R229, R9, 0xffff, RZ, 0xc0, !PT ;  /* 0x0000ffff09e57812 */ /* 0x000fc400078ec0ff */
        /* <DEDUP_REMOVED lines=11> */
[----:B------:R-:W-:Y:S02]  /*1f410*/  PRMT R22, R226, 0x3340, R227 ;  /* 0x00003340e2167816 */ /* 0x000fe400000000e3 */
[----:B------:R-:W-:Y:S02]  /*1f420*/  LOP3.LUT R227, R15, 0xffff, RZ, 0xc0, !PT ;  /* 0x0000ffff0fe37812 */ /* 0x000fe400078ec0ff */
[----:B------:R-:W-:Y:S02]  /*1f430*/  PRMT R24, R230, 0x3340, R231 ;  /* 0x00003340e6187816 */ /* 0x000fe400000000e7 */
[----:B------:R-:W-:Y:S02]  /*1f440*/  LOP3.LUT R226, R12, 0xffff, RZ, 0xc0, !PT ;  /* 0x0000ffff0ce27812 */ /* 0x000fe400078ec0ff */
[----:B------:R-:W2:Y:S01]  /*1f450*/  LDL.LU R12, [R1+0x27f4] ;  /* 0x0027f400010c7983 */ /* 0x000ea20000300800 */
[----:B------:R-:W-:-:S02]  /*1f460*/  LOP3.LUT R230, R18, 0xffff, RZ, 0xc0, !PT ;  /* 0x0000ffff12e67812 */ /* 0x000fc400078ec0ff */
[----:B------:R-:W-:Y:S02]  /*1f470*/  PRMT R18, R226, 0x3340, R227 ;  /* 0x00003340e2127816 */ /* 0x000fe400000000e3 */
[----:B----4-:R-:W-:Y:S02]  /*1f480*/  LOP3.LUT R224, R240, 0xffff, RZ, 0xc0, !PT ;  /* 0x0000fffff0e07812 */ /* 0x010fe400078ec0ff */
[----:B------:R-:W4:Y:S01]  /*1f490*/  LDL.LU R240, [R1+0x27e0] ;  /* 0x0027e00001f07983 */ /* 0x000f220000300800 */
[----:B---3--:R-:W-:-:S03]  /*1f4a0*/  LOP3.LUT R227, R0, 0xffff, RZ, 0xc0, !PT ;  /* 0x0000ffff00e37812 */ /* 0x008fc600078ec0ff */
[----:B------:R-:W3:Y:S01]  /*1f4b0*/  LDL.LU R0, [R1+0x2808] ;  /* 0x0028080001007983 */ /* 0x000ee20000300800 */
[----:B------:R-:W-:Y:S02]  /*1f4c0*/  LOP3.LUT R231, R19, 0xffff, RZ, 0xc0, !PT ;  /* 0x0000ffff13e77812 */ /* 0x000fe400078ec0ff */
[----:B------:R-:W-:Y:S02]  /*1f4d0*/  PRMT R23, R228, 0x3340, R229 ;  /* 0x00003340e4177816 */ /* 0x000fe400000000e5 */
[----:B------:R-:W-:Y:S02]  /*1f4e0*/  PRMT R21, R224, 0x3340, R225 ;  /* 0x00003340e0157816 */ /* 0x000fe400000000e1 */
[----:B------:R-:W-:Y:S02]  /*1f4f0*/  PRMT R20, R230, 0x3340, R231 ;  /* 0x00003340e6147816 */ /* 0x000fe400000000e7 */
[----:B------:R-:W-:Y:S02]  /*1f500*/  LOP3.LUT R229, R17, 0xffff, RZ, 0xc0, !PT ;  /* 0x0000ffff11e57812 */ /* 0x000fe400078ec0ff */
[----:B------:R-:W-:-:S02]  /*1f510*/  LOP3.LUT R228, R16, 0xffff, RZ, 0xc0, !PT ;  /* 0x0000ffff10e47812 */ /* 0x000fc400078ec0ff */
[----:B------:R-:W-:Y:S02]  /*1f520*/  LOP3.LUT R225, R11, 0xffff, RZ, 0xc0, !PT ;  /* 0x0000ffff0be17812 */ /* 0x000fe400078ec0ff */
[----:B------:R-:W-:Y:S01]  /*1f530*/  LOP3.LUT R224, R10, 0xffff, RZ, 0xc0, !PT ;  /* 0x0000ffff0ae07812 */ /* 0x000fe200078ec0ff */
        /* <DEDUP_REMOVED lines=8> */
[----:B--2---:R-:W-:Y:S02]  /*1f5c0*/  LOP3.LUT R228, R8, 0xffff, RZ, 0xc0, !PT ;  /* 0x0000ffff08e47812 */ /* 0x004fe400078ec0ff */
[----:B------:R-:W2:Y:S01]  /*1f5d0*/  LDL.LU R8, [R1+0x2814] ;  /* 0x0028140001087983 */ /* 0x000ea20000300800 */
[----:B------:R-:W-:-:S02]  /*1f5e0*/  LOP3.LUT R226, R2, 0xffff, RZ, 0xc0, !PT ;  /* 0x0000ffff02e27812 */ /* 0x000fc400078ec0ff */
[----:B------:R-:W-:Y:S01]  /*1f5f0*/  LOP3.LUT R231, R243, 0xffff, RZ, 0xc0, !PT ;  /* 0x0000fffff3e77812 */ /* 0x000fe200078ec0ff */
        /* <DEDUP_REMOVED lines=16> */
[----:B------:R-:W-:Y:S02]  /*1f700*/  LOP3.LUT R226, R11, 0xffff, RZ, 0xc0, !PT ;  /* 0x0000ffff0be27812 */ /* 0x000fe400078ec0ff */
[----:B------:R-:W-:Y:S02]  /*1f710*/  LOP3.LUT R225, R10, 0xffff, RZ, 0xc0, !PT ;  /* 0x0000ffff0ae17812 */ /* 0x000fe400078ec0ff */
[----:B------:R-:W-:-:S02]  /*1f720*/  LOP3.LUT R224, R9, 0xffff, RZ, 0xc0, !PT ;  /* 0x0000ffff09e07812 */ /* 0x000fc400078ec0ff */
[----:B------:R-:W-:Y:S02]  /*1f730*/  PRMT R10, R226, 0x3340, R227 ;  /* 0x00003340e20a7816 */ /* 0x000fe400000000e3 */
[----:B------:R-:W-:Y:S02]  /*1f740*/  PRMT R9, R224, 0x3340, R225 ;  /* 0x00003340e0097816 */ /* 0x000fe400000000e1 */
[----:B--2---:R-:W-:Y:S02]  /*1f750*/  LOP3.LUT R227, R8, 0xffff, RZ, 0xc0, !PT ;  /* 0x0000ffff08e37812 */ /* 0x004fe400078ec0ff */
[----:B------:R-:W-:Y:S02]  /*1f760*/  LOP3.LUT R226, R2, 0xffff, RZ, 0xc0, !PT ;  /* 0x0000ffff02e27812 */ /* 0x000fe400078ec0ff */
[----:B------:R-:W-:Y:S02]  /*1f770*/  LOP3.LUT R225, R3, 0xffff, RZ, 0xc0, !PT ;  /* 0x0000ffff03e17812 */ /* 0x000fe400078ec0ff */
[----:B------:R-:W-:-:S02]  /*1f780*/  PRMT R2, R226, 0x3340, R227 ;  /* 0x00003340e2027816 */ /* 0x000fc400000000e3 */
[----:B------:R-:W-:Y:S02]  /*1f790*/  LOP3.LUT R229, R251, 0xffff, RZ, 0xc0, !PT ;  /* 0x0000fffffbe57812 */ /* 0x000fe400078ec0ff */
[----:B------:R-:W-:Y:S01]  /*1f7a0*/  LOP3.LUT R228, R196, 0xffff, RZ, 0xc0, !PT ;  /* 0x0000ffffc4e47812 */ /* 0x000fe200078ec0ff */
[----:B------:R-:W2:Y:S01]  /*1f7b0*/  LDL.LU R251, [R1+0x2830] ;  /* 0x0028300001fb7983 */ /* 0x000ea20000300800 */
[----:B------:R-:W-:Y:S02]  /*1f7c0*/  LOP3.LUT R226, R244, 0xffff, RZ, 0xc0, !PT ;  /* 0x0000fffff4e27812 */ /* 0x000fe400078ec0ff */
[----:B------:R-:W-:Y:S01]  /*1f7d0*/  LOP3.LUT R227, R252, 0xffff, RZ, 0xc0, !PT ;  /* 0x0000fffffce37812 */ /* 0x000fe200078ec0ff */
[----:B------:R-:W2:Y:S01]  /*1f7e0*/  LDL.LU R196, [R1+0x2824] ;  /* 0x0028240001c47983 */ /* 0x000ea20000300800 */
[----:B------:R-:W-:Y:S02]  /*1f7f0*/  PRMT R11, R228, 0x3340, R229 ;  /* 0x00003340e40b7816 */ /* 0x000fe400000000e5 */
[----:B------:R-:W-:-:S02]  /*1f800*/  LOP3.LUT R231, R234, 0xffff, RZ, 0xc0, !PT ;  /* 0x0000ffffeae77812 */ /* 0x000fc400078ec0ff */
[----:B------:R-:W-:Y:S01]  /*1f810*/  LOP3.LUT R229, R235, 0xffff, RZ, 0xc0, !PT ;  /* 0x0000ffffebe57812 */ /* 0x000fe200078ec0ff */
[----:B------:R-:W2:Y:S01]  /*1f820*/  LDL.LU R234, [R1+0x2958] ;  /* 0x0029580001ea7983 */ /* 0x000ea20000300800 */
[----:B------:R-:W-:-:S03]  /*1f830*/  PRMT R244, R226, 0x3340, R227 ;  /* 0x00003340e2f47816 */ /* 0x000fc600000000e3 */
[----:B------:R-:W2:Y:S04]  /*1f840*/  LDL.LU R235, [R1+0x2950] ;  /* 0x0029500001eb7983 */ /* 0x000ea80000300800 */
[----:B------:R-:W2:Y:S01]  /*1f850*/  LDL.LU R226, [R1+0x294c] ;  /* 0x00294c0001e27983 */ /* 0x000ea20000300800 */
[----:B------:R-:W-:-:S03]  /*1f860*/  LOP3.LUT R228, R233, 0xffff, RZ, 0xc0, !PT ;  /* 0x0000ffffe9e47812 */ /* 0x000fc600078ec0ff */
[----:B------:R-:W2:Y:S04]  /*1f870*/  LDL.LU R233, [R1+0x2948] ;  /* 0x0029480001e97983 */ /* 0x000ea80000300800 */
[----:B------:R-:W2:Y:S01]  /*1f880*/  LDL.LU R227, [R1+0x2944] ;  /* 0x0029440001e37983 */ /* 0x000ea20000300800 */
[----:B----4-:R-:W-:-:S04]  /*1f890*/  LOP3.LUT R224, R240, 0xffff, RZ, 0xc0, !PT ;  /* 0x0000fffff0e07812 */ /* 0x010fc800078ec0ff */
[----:B------:R-:W-:Y:S02]  /*1f8a0*/  PRMT R240, R224, 0x3340, R225 ;  /* 0x00003340e0f07816 */ /* 0x000fe400000000e1 */
[----:B------:R-:W-:Y:S02]  /*1f8b0*/  LOP3.LUT R225, R243, 0xffff, RZ, 0xc0, !PT ;  /* 0x0000fffff3e17812 */ /* 0x000fe400078ec0ff */
[----:B---3--:R-:W-:-:S04]  /*1f8c0*/  LOP3.LUT R224, R0, 0xffff, RZ, 0xc0, !PT ;  /* 0x0000ffff00e07812 */ /* 0x008fc800078ec0ff */
[----:B------:R-:W-:Y:S02]  /*1f8d0*/  PRMT R243, R224, 0x3340, R225 ;  /* 0x00003340e0f37816 */ /* 0x000fe400000000e1 */
[----:B------:R-:W3:Y:S01]  /*1f8e0*/  LDL.LU R225, [R1+0x2954] ;  /* 0x0029540001e17983 */ /* 0x000ee20000300800 */
[----:B------:R-:W-:Y:S02]  /*1f8f0*/  PRMT R8, R230, 0x3340, R231 ;  /* 0x00003340e6087816 */ /* 0x000fe400000000e7 */
[----:B------:R-:W-:Y:S01]  /*1f900*/  PRMT R3, R228, 0x3340, R229 ;  /* 0x00003340e4037816 */ /* 0x000fe200000000e5 */
[----:B------:R-:W4:Y:S01]  /*1f910*/  LDL.LU R224, [R1+0x2850] ;  /* 0x0028500001e07983 */ /* 0x000f220000300800 */
[----:B------:R-:W-:Y:S02]  /*1f920*/  LOP3.LUT R230, R245, 0xffff, RZ, 0xc0, !PT ;  /* 0x0000fffff5e67812 */ /* 0x000fe400078ec0ff */
[----:B------:R-:W-:Y:S01]  /*1f930*/  LOP3.LUT R229, R247, 0xffff, RZ, 0xc0, !PT ;  /* 0x0000fffff7e57812 */ /* 0x000fe200078ec0ff */
[----:B------:R-:W4:Y:S01]  /*1f940*/  LDL.LU R245, [R1+0x2904] ;  /* 0x0029040001f57983 */ /* 0x000f220000300800 */
[----:B------:R-:W-:-:S02]  /*1f950*/  LOP3.LUT R242, R242, 0xffff, RZ, 0xc0, !PT ;  /* 0x0000fffff2f27812 */ /* 0x000fc400078ec0ff */
[----:B------:R-:W-:Y:S01]  /*1f960*/  LOP3.LUT R241, R241, 0xffff, RZ, 0xc0, !PT ;  /* 0x0000fffff1f17812 */ /* 0x000fe200078ec0ff */
[----:B------:R-:W4:Y:S01]  /*1f970*/  LDL.LU R247, [R1+0x2900] ;  /* 0x0029000001f77983 */ /* 0x000f220000300800 */
[----:B--2---:R-:W-:-:S03]  /*1f980*/  LOP3.LUT R228, R251, 0xffff, RZ, 0xc0, !PT ;  /* 0x0000fffffbe47812 */ /* 0x004fc600078ec0ff */
[----:B------:R-:W2:Y:S01]  /*1f990*/  LDL.LU R251, [R1+0x28fc] ;  /* 0x0028fc0001fb7983 */ /* 0x000ea20000300800 */
[----:B------:R-:W-:Y:S02]  /*1f9a0*/  LOP3.LUT R231, R196, 0xffff, RZ, 0xc0, !PT ;  /* 0x0000ffffc4e77812 */ /* 0x000fe400078ec0ff */
[----:B------:R-:W-:Y:S01]  /*1f9b0*/  PRMT R252, R228, 0x3340, R229 ;  /* 0x00003340e4fc7816 */ /* 0x000fe200000000e5 */
[----:B------:R-:W4:Y:S01]  /*1f9c0*/  LDL.LU R196, [R1+0x2930] ;  /* 0x0029300001c47983 */ /* 0x000f220000300800 */
[----:B------:R-:W-:-:S03]  /*1f9d0*/  PRMT R0, R230, 0x3340, R231 ;  /* 0x00003340e6007816 */ /* 0x000fc600000000e7 */
[----:B------:R-:W2:Y:S04]  /*1f9e0*/  LDL.LU R230, [R1+0x2934] ;  /* 0x0029340001e67983 */ /* 0x000ea80000300800 */
[----:B------:R-:W2:Y:S01]  /*1f9f0*/  LDL.LU R229, [R1+0x2938] ;  /* 0x0029380001e57983 */ /* 0x000ea20000300800 */
[----:B------:R-:W-:-:S03]  /*1fa00*/  PRMT R226, R226, 0x5410, R235 ;  /* 0x00005410e2e27816 */ /* 0x000fc600000000eb */
[----:B------:R-:W4:Y:S04]  /*1fa10*/  LDL.LU R228, [R1+0x293c] ;  /* 0x00293c0001e47983 */ /* 0x000f280000300800 */
[----:B------:R-:W4:Y:S01]  /*1fa20*/  LDL.LU R235, [R1+0x2d0c] ;  /* 0x002d0c0001eb7983 */ /* 0x000f220000300800 */
[----:B------:R-:W-:-:S03]  /*1fa30*/  PRMT R227, R227, 0x5410, R233 ;  /* 0x00005410e3e37816 */ /* 0x000fc600000000e9 */
[----:B------:R-:W4:Y:S04]  /*1fa40*/  LDL.LU R231, [R1+0x2928] ;  /* 0x0029280001e77983 */ /* 0x000f280000300800 */
[----:B------:R-:W4:Y:S01]  /*1fa50*/  LDL.LU R233, [R1+0x2d08] ;  /* 0x002d080001e97983 */ /* 0x000f220000300800 */
[----:B---3--:R-:W-:-:S03]  /*1fa60*/  PRMT R225, R225, 0x5410, R234 ;  /* 0x00005410e1e17816 */ /* 0x008fc600000000ea */
[----:B------:R-:W3:Y:S01]  /*1fa70*/  LDL.LU R234, [R1+0x2d10] ;  /* 0x002d100001ea7983 */ /* 0x000ee20000300800 */
[----:B------:R-:W-:-:S03]  /*1fa80*/  PRMT R241, R241, 0x3340, R242 ;  /* 0x00003340f1f17816 */ /* 0x000fc600000000f2 */
[----:B------:R-:W3:Y:S01]  /*1fa90*/  LDL.LU R242, [R1+0x292c] ;  /* 0x00292c0001f27983 */ /* 0x000ee20000300800 */
[----:B--2---:R-:W-:Y:S02]  /*1faa0*/  PRMT R229, R230, 0x5410, R229 ;  /* 0x00005410e6e57816 */ /* 0x004fe400000000e5 */
[----:B----4-:R-:W-:Y:S02]  /*1fab0*/  PRMT R231, R231, 0x5410, R196 ;  /* 0x00005410e7e77816 */ /* 0x010fe400000000c4 */
[----:B------:R-:W2:Y:S01]  /*1fac0*/  LDL.LU R196, [R1+0x2d00] ;  /* 0x002d000001c47983 */ /* 0x000ea20000300800 */
[----:B------:R-:W-:-:S03]  /*1fad0*/  PRMT R228, R228, 0x5410, R233 ;  /* 0x00005410e4e47816 */ /* 0x000fc600000000e9 */
[----:B------:R-:W4:Y:S01]  /*1fae0*/  LDL.LU R233, [R1+0x2d04] ;  /* 0x002d040001e97983 */ /* 0x000f220000300800 */
[----:B---3--:R-:W-:-:S03]  /*1faf0*/  PRMT R230, R234, 0x5410, R235 ;  /* 0x00005410eae67816 */ /* 0x008fc600000000eb */
[----:B------:R-:W3:Y:S01]  /*1fb00*/  LDL.LU R235, [R1+0x284c] ;  /* 0x00284c0001eb7983 */ /* 0x000ee20000300800 */
[----:B------:R-:W-:Y:S02]  /*1fb10*/  LOP3.LUT R234, R224, 0xffff, RZ, 0xc0, !PT ;  /* 0x0000ffffe0ea7812 */ /* 0x000fe400078ec0ff */
[----:B------:R-:W-:Y:S02]  /*1fb20*/  PRMT R198, R198, 0x5410, R249 ;  /* 0x00005410c6c67816 */ /* 0x000fe400000000f9 */
[----:B------:R-:W-:Y:S02]  /*1fb30*/  PRMT R199, R199, 0x5410, R248 ;  /* 0x00005410c7c77816 */ /* 0x000fe400000000f8 */
[----:B------:R-:W-:Y:S02]  /*1fb40*/  PRMT R197, R197, 0x5410, R250 ;  /* 0x00005410c5c57816 */ /* 0x000fe400000000fa */
[----:B------:R-:W-:Y:S02]  /*1fb50*/  PRMT R248, R245, 0x5410, R246 ;  /* 0x00005410f5f87816 */ /* 0x000fe400000000f6 */
[----:B------:R-:W-:-:S02]  /*1fb60*/  PRMT R249, R251, 0x5410, R247 ;  /* 0x00005410fbf97816 */ /* 0x000fc400000000f7 */
[----:B------:R-:W-:Y:S02]  /*1fb70*/  PRMT R250, R223, 0x5410, R232 ;  /* 0x00005410dffa7816 */ /* 0x000fe400000000e8 */
[----:B------:R-:W-:Y:S01]  /*1fb80*/  PRMT R251, R221, 0x5410, R222 ;  /* 0x00005410ddfb7816 */ /* 0x000fe200000000de */
[----:B------:R0:W-:Y:S01]  /*1fb90*/  STL.128 [R1+0x1010], R228 ;  /* 0x001010e401007387 */ /* 0x0001e20000100c00 */
[----:B------:R-:W-:Y:S02]  /*1fba0*/  PRMT R245, R217, 0x5410, R218 ;  /* 0x00005410d9f57816 */ /* 0x000fe400000000da */
[----:B------:R-:W-:Y:S02]  /*1fbb0*/  PRMT R246, R215, 0x5410, R216 ;  /* 0x00005410d7f67816 */ /* 0x000fe400000000d8 */
[----:B------:R-:W-:Y:S01]  /*1fbc0*/  PRMT R247, R213, 0x5410, R214 ;  /* 0x00005410d5f77816 */ /* 0x000fe200000000d6 */
[----:B------:R1:W-:Y:S01]  /*1fbd0*/  STL.128 [R1+0x1030], R248 ;  /* 0x001030f801007387 */ /* 0x0003e20000100c00 */
[----:B------:R-:W-:-:S02]  /*1fbe0*/  PRMT R160, R160, 0x5410, R192 ;  /* 0x00005410a0a07816 */ /* 0x000fc400000000c0 */
[----:B------:R-:W-:Y:S01]  /*1fbf0*/  PRMT R161, R161, 0x5410, R191 ;  /* 0x00005410a1a17816 */ /* 0x000fe200000000bf */
[----:B------:R1:W5:Y:S01]  /*1fc00*/  LDL.LU R232, [R1+0x2cfc] ;  /* 0x002cfc0001e87983 */ /* 0x0003620000300800 */
[----:B------:R-:W-:Y:S02]  /*1fc10*/  PRMT R162, R162, 0x5410, R190 ;  /* 0x00005410a2a27816 */ /* 0x000fe400000000be */
[----:B------:R-:W-:Y:S01]  /*1fc20*/  PRMT R163, R163, 0x5410, R189 ;  /* 0x00005410a3a37816 */ /* 0x000fe200000000bd */
[----:B------:R1:W5:Y:S01]  /*1fc30*/  LDL.LU R223, [R1+0x2cf8] ;  /* 0x002cf80001df7983 */ /* 0x0003620000300800 */
[----:B0-----:R-:W-:Y:S02]  /*1fc40*/  PRMT R228, R211, 0x5410, R212 ;  /* 0x00005410d3e47816 */ /* 0x001fe400000000d4 */
[----:B------:R-:W-:Y:S01]  /*1fc50*/  PRMT R229, R209, 0x5410, R210 ;  /* 0x00005410d1e57816 */ /* 0x000fe200000000d2 */
[----:B------:R0:W5:Y:S01]  /*1fc60*/  LDL.LU R222, [R1+0x2cf4] ;  /* 0x002cf40001de7983 */ /* 0x0001620000300800 */
[----:B------:R-:W-:-:S02]  /*1fc70*/  PRMT R230, R207, 0x5410, R208 ;  /* 0x00005410cfe67816 */ /* 0x000fc400000000d0 */
[----:B------:R-:W-:Y:S01]  /*1fc80*/  PRMT R231, R205, 0x5410, R206 ;  /* 0x00005410cde77816 */ /* 0x000fe200000000ce */
[----:B------:R0:W5:Y:S01]  /*1fc90*/  LDL.LU R221, [R1+0x2cf0] ;  /* 0x002cf00001dd7983 */ /* 0x0001620000300800 */
[----:B-1----:R-:W-:Y:S02]  /*1fca0*/  PRMT R248, R187, 0x5410, R188 ;  /* 0x00005410bbf87816 */ /* 0x002fe400000000bc */
[----:B------:R-:W-:Y:S01]  /*1fcb0*/  PRMT R249, R185, 0x5410, R186 ;  /* 0x00005410b9f97816 */ /* 0x000fe200000000ba */
[----:B------:R0:W5:Y:S01]  /*1fcc0*/  LDL.LU R218, [R1+0x2ce4] ;  /* 0x002ce40001da7983 */ /* 0x0001620000300800 */
[----:B------:R-:W-:Y:S02]  /*1fcd0*/  PRMT R250, R183, 0x5410, R184 ;  /* 0x00005410b7fa7816 */ /* 0x000fe400000000b8 */
[----:B------:R-:W-:Y:S01]  /*1fce0*/  PRMT R251, R181, 0x5410, R182 ;  /* 0x00005410b5fb7816 */ /* 0x000fe200000000b6 */
[----:B------:R0:W5:Y:S04]  /*1fcf0*/  LDL.LU R217, [R1+0x2ce0] ;  /* 0x002ce00001d97983 */ /* 0x0001680000300800 */
[----:B------:R0:W5:Y:S04]  /*1fd00*/  LDL.LU R216, [R1+0x2cdc] ;  /* 0x002cdc0001d87983 */ /* 0x0001680000300800 */
[----:B------:R0:W5:Y:S04]  /*1fd10*/  LDL.LU R215, [R1+0x2cd8] ;  /* 0x002cd80001d77983 */ /* 0x0001680000300800 */
[----:B------:R0:W5:Y:S04]  /*1fd20*/  LDL.LU R214, [R1+0x2cd4] ;  /* 0x002cd40001d67983 */ /* 0x0001680000300800 */
[----:B------:R0:W5:Y:S01]  /*1fd30*/  LDL.LU R213, [R1+0x2cd0] ;  /* 0x002cd00001d57983 */ /* 0x0001620000300800 */
[----:B--2---:R-:W-:-:S03]  /*1fd40*/  PRMT R196, R196, 0x5410, R242 ;  /* 0x00005410c4c47816 */ /* 0x004fc600000000f2 */
[----:B------:R0:W5:Y:S01]  /*1fd50*/  LDL.LU R212, [R1+0x2ccc] ;  /* 0x002ccc0001d47983 */ /* 0x0001620000300800 */
[----:B----4-:R-:W-:-:S03]  /*1fd60*/  IMAD.MOV.U32 R224, RZ, RZ, R233 ;  /* 0x000000ffffe07224 */ /* 0x010fc600078e00e9 */
[----:B------:R-:W-:Y:S04]  /*1fd70*/  STL.128 [R1+0x1020], R196 ;  /* 0x001020c401007387 */ /* 0x000fe80000100c00 */
[----:B------:R1:W-:Y:S04]  /*1fd80*/  STL.128 [R1+0x1000], R224 ;  /* 0x001000e001007387 */ /* 0x0003e80000100c00 */
[----:B------:R0:W5:Y:S04]  /*1fd90*/  LDL.LU R211, [R1+0x2cc8] ;  /* 0x002cc80001d37983 */ /* 0x0001680000300800 */
[----:B------:R0:W5:Y:S04]  /*1fda0*/  LDL.LU R210, [R1+0x2cc4] ;  /* 0x002cc40001d27983 */ /* 0x0001680000300800 */
[----:B------:R0:W5:Y:S01]  /*1fdb0*/  LDL.LU R209, [R1+0x2cc0] ;  /* 0x002cc00001d17983 */ /* 0x0001620000300800 */
[----:B-1----:R-:W-:-:S03]  /*1fdc0*/  PRMT R224, R203, 0x5410, R204 ;  /* 0x00005410cbe07816 */ /* 0x002fc600000000cc */
[----:B------:R0:W5:Y:S01]  /*1fdd0*/  LDL.LU R208, [R1+0x2cbc] ;  /* 0x002cbc0001d07983 */ /* 0x0001620000300800 */
[----:B------:R-:W-:Y:S02]  /*1fde0*/  PRMT R225, R201, 0x5410, R202 ;  /* 0x00005410c9e17816 */ /* 0x000fe400000000ca */
[----:B------:R-:W-:Y:S01]  /*1fdf0*/  PRMT R226, R195, 0x5410, R200 ;  /* 0x00005410c3e27816 */ /* 0x000fe200000000c8 */
[----:B------:R0:W5:Y:S01]  /*1fe00*/  LDL.LU R207, [R1+0x2cb8] ;  /* 0x002cb80001cf7983 */ /* 0x0001620000300800 */
[----:B------:R-:W-:-:S03]  /*1fe10*/  PRMT R227, R193, 0x5410, R194 ;  /* 0x00005410c1e37816 */ /* 0x000fc600000000c2 */
        /* <DEDUP_REMOVED lines=10> */
[----:B------:R0:W5:Y:S04]  /*1fec0*/  LDL.LU.128 R196, [R1+0x2c80] ;  /* 0x002c800001c47983 */ /* 0x0001680000300c00 */
        /* <DEDUP_REMOVED lines=12> */
[----:B------:R1:W-:Y:S04]  /*1ff90*/  STL.128 [R1+0x1050], R228 ;  /* 0x001050e401007387 */ /* 0x0003e80000100c00 */
[----:B------:R2:W-:Y:S04]  /*1ffa0*/  STL.128 [R1+0x1060], R224 ;  /* 0x001060e001007387 */ /* 0x0005e80000100c00 */
[----:B------:R4:W-:Y:S01]  /*1ffb0*/  STL.128 [R1+0x1080], R248 ;  /* 0x001080f801007387 */ /* 0x0009e20000100c00 */
[----:B-1----:R-:W-:-:S02]  /*1ffc0*/  PRMT R228, R171, 0x5410, R172 ;  /* 0x00005410abe47816 */ /* 0x002fc400000000ac */
[----:B------:R-:W-:Y:S02]  /*1ffd0*/  PRMT R229, R169, 0x5410, R170 ;  /* 0x00005410a9e57816 */ /* 0x000fe400000000aa */
[----:B------:R-:W-:Y:S02]  /*1ffe0*/  PRMT R230, R239, 0x5410, R168 ;  /* 0x00005410efe67816 */ /* 0x000fe400000000a8 */
[----:B------:R-:W-:Y:S02]  /*1fff0*/  PRMT R231, R237, 0x5410, R238 ;  /* 0x00005410ede77816 */ /* 0x000fe400000000ee */
[----:B--2---:R-:W-:Y:S02]  /*20000*/  PRMT R224, R167, 0x5410, R236 ;  /* 0x00005410a7e07816 */ /* 0x004fe400000000ec */
[----:B------:R-:W-:Y:S02]  /*20010*/  PRMT R225, R165, 0x5410, R166 ;  /* 0x00005410a5e17816 */ /* 0x000fe400000000a6 */
[----:B------:R-:W-:-:S02]  /*20020*/  PRMT R226, R159, 0x5410, R164 ;  /* 0x000054109fe27816 */ /* 0x000fc400000000a4 */
[----:B------:R-:W-:Y:S01]  /*20030*/  PRMT R227, R157, 0x5410, R158 ;  /* 0x000054109de37816 */ /* 0x000fe2000000009e */
[----:B------:R1:W-:Y:S01]  /*20040*/  STL.128 [R1+0x10a0], R228 ;  /* 0x0010a0e401007387 */ /* 0x0003e20000100c00 */
[----:B----4-:R-:W-:Y:S02]  /*20050*/  PRMT R248, R151, 0x5410, R152 ;  /* 0x0000541097f87816 */ /* 0x010fe40000000098 */
[----:B------:R-:W-:Y:S01]  /*20060*/  PRMT R249, R149, 0x5410, R150 ;  /* 0x0000541095f97816 */ /* 0x000fe20000000096 */
[----:B------:R2:W-:Y:S01]  /*20070*/  STL.128 [R1+0x10b0], R224 ;  /* 0x0010b0e001007387 */ /* 0x0005e20000100c00 */
[----:B------:R-:W-:Y:S02]  /*20080*/  PRMT R250, R147, 0x5410, R148 ;  /* 0x0000541093fa7816 */ /* 0x000fe40000000094 */
[----:B------:R-:W-:Y:S02]  /*20090*/  PRMT R251, R145, 0x5410, R146 ;  /* 0x0000541091fb7816 */ /* 0x000fe40000000092 */
        /* <DEDUP_REMOVED lines=8> */
[----:B------:R-:W-:Y:S04]  /*20120*/  STL.128 [R1+0x10d0], R248 ;  /* 0x0010d0f801007387 */ /* 0x000fe80000100c00 */
[----:B------:R-:W-:Y:S04]  /*20130*/  STL.128 [R1+0x10f0], R228 ;  /* 0x0010f0e401007387 */ /* 0x000fe80000100c00 */
[----:B------:R-:W-:Y:S01]  /*20140*/  STL.128 [R1+0x1100], R224 ;  /* 0x001100e001007387 */ /* 0x000fe20000100c00 */
[----:B---3--:R-:W-:-:S04]  /*20150*/  LOP3.LUT R235, R235, 0xffff, RZ, 0xc0, !PT ;  /* 0x0000ffffebeb7812 */ /* 0x008fc800078ec0ff */
[----:B------:R-:W-:Y:S02]  /*20160*/  PRMT R235, R234, 0x3340, R235 ;  /* 0x00003340eaeb7816 */ /* 0x000fe400000000eb */
[----:B------:R-:W-:Y:S02]  /*20170*/  PRMT R234, R243, 0x5410, R244 ;  /* 0x00005410f3ea7816 */ /* 0x000fe400000000f4 */
[----:B------:R-:W-:Y:S02]  /*20180*/  PRMT R244, R219, 0x5410, R220 ;  /* 0x00005410dbf47816 */ /* 0x000fe400000000dc */
[----:B------:R0:W5:Y:S04]  /*20190*/  LDL.LU R220, [R1+0x2cec] ;  /* 0x002cec0001dc7983 */ /* 0x0001680000300800 */
[----:B------:R1:W-:Y:S04]  /*201a0*/  STL.128 [R1+0x1040], R244 ;  /* 0x001040f401007387 */ /* 0x0003e80000100c00 */
[----:B------:R0:W5:Y:S01]  /*201b0*/  LDL.LU R219, [R1+0x2ce8] ;  /* 0x002ce80001db7983 */ /* 0x0001620000300800 */
[----:B-1----:R-:W-:-:S02]  /*201c0*/  PRMT R244, R179, 0x5410, R180 ;  /* 0x00005410b3f47816 */ /* 0x002fc400000000b4 */
        /* <DEDUP_REMOVED lines=8> */
[----:B------:R0:W5:Y:S04]  /*20250*/  LDL.LU R175, [R1+0x2c38] ;  /* 0x002c380001af7983 */ /* 0x0001680000300800 */
[----:B------:R0:W5:Y:S04]  /*20260*/  LDL.LU R174, [R1+0x2c34] ;  /* 0x002c340001ae7983 */ /* 0x0001680000300800 */
[----:B------:R0:W5:Y:S04]  /*20270*/  LDL.LU R173, [R1+0x2c30] ;  /* 0x002c300001ad7983 */ /* 0x0001680000300800 */
[----:B------:R-:W2:Y:S04]  /*20280*/  LDL.LU R242, [R1+0x273c] ;  /* 0x00273c0001f27983 */ /* 0x000ea80000300800 */
[----:B------:R1:W-:Y:S04]  /*20290*/  STL.128 [R1+0x1090], R244 ;  /* 0x001090f401007387 */ /* 0x0003e80000100c00 */
[----:B------:R-:W3:Y:S01]  /*202a0*/  LDL R243, [R1+0x295c] ;  /* 0x00295c0001f37983 */ /* 0x000ee20000100800 */
        /* <DEDUP_REMOVED lines=18> */
[----:B------:R-:W-:Y:S01]  /*203d0*/  STL.128 [R1+0x1070], R160 ;  /* 0x001070a001007387 */ /* 0x000fe20000100c00 */
[----:B-1----:R-:W-:-:S02]  /*203e0*/  PRMT R244, R143, 0x5410, R144 ;  /* 0x000054108ff47816 */ /* 0x002fc40000000090 */
[----:B------:R-:W-:Y:S01]  /*203f0*/  PRMT R245, R141, 0x5410, R142 ;  /* 0x000054108df57816 */ /* 0x000fe2000000008e */
[----:B------:R0:W5:Y:S01]  /*20400*/  LDL.LU R172, [R1+0x2c2c] ;  /* 0x002c2c0001ac7983 */ /* 0x0001620000300800 */
[----:B------:R-:W-:Y:S02]  /*20410*/  PRMT R246, R139, 0x5410, R140 ;  /* 0x000054108bf67816 */ /* 0x000fe4000000008c */
[----:B------:R-:W-:Y:S02]  /*20420*/  PRMT R247, R137, 0x5410, R138 ;  /* 0x0000541089f77816 */ /* 0x000fe4000000008a */
[----:B------:R-:W-:Y:S02]  /*20430*/  PRMT R250, R107, 0x5410, R108 ;  /* 0x000054106bfa7816 */ /* 0x000fe4000000006c */
[----:B------:R-:W-:Y:S01]  /*20440*/  PRMT R251, R105, 0x5410, R106 ;  /* 0x0000541069fb7816 */ /* 0x000fe2000000006a */
[----:B------:R1:W-:Y:S01]  /*20450*/  STL.128 [R1+0x10e0], R244 ;  /* 0x0010e0f401007387 */ /* 0x0003e20000100c00 */
[----:B------:R-:W-:-:S02]  /*20460*/  PRMT R228, R95, 0x5410, R96 ;  /* 0x000054105fe47816 */ /* 0x000fc40000000060 */
[----:B------:R-:W-:Y:S02]  /*20470*/  PRMT R229, R93, 0x5410, R94 ;  /* 0x000054105de57816 */ /* 0x000fe4000000005e */
[----:B------:R-:W-:Y:S02]  /*20480*/  PRMT R230, R91, 0x5410, R92 ;  /* 0x000054105be67816 */ /* 0x000fe4000000005c */
[----:B------:R-:W-:Y:S02]  /*20490*/  PRMT R231, R89, 0x5410, R90 ;  /* 0x0000541059e77816 */ /* 0x000fe4000000005a */
[----:B------:R-:W-:Y:S02]  /*204a0*/  PRMT R224, R87, 0x5410, R88 ;  /* 0x0000541057e07816 */ /* 0x000fe40000000058 */
[----:B------:R-:W-:Y:S02]  /*204b0*/  PRMT R225, R85, 0x5410, R86 ;  /* 0x0000541055e17816 */ /* 0x000fe40000000056 */
[----:B------:R-:W-:-:S02]  /*204c0*/  PRMT R226, R79, 0x5410, R84 ;  /* 0x000054104fe27816 */ /* 0x000fc40000000054 */
[----:B------:R-:W-:Y:S01]  /*204d0*/  PRMT R227, R77, 0x5410, R78 ;  /* 0x000054104de37816 */ /* 0x000fe2000000004e */
[----:B------:R-:W-:Y:S01]  /*204e0*/  STL.128 [R1+0x10c0], R120 ;  /* 0x0010c07801007387 */ /* 0x000fe20000100c00 */
[----:B-1----:R-:W-:Y:S02]  /*204f0*/  PRMT R244, R103, 0x5410, R104 ;  /* 0x0000541067f47816 */ /* 0x002fe40000000068 */
[----:B------:R-:W-:Y:S01]  /*20500*/  PRMT R245, R101, 0x5410, R102 ;  /* 0x0000541065f57816 */ /* 0x000fe20000000066 */
[----:B------:R-:W-:Y:S01]  /*20510*/  STL.128 [R1+0x1110], R80 ;  /* 0x0011105001007387 */ /* 0x000fe20000100c00 */
[----:B------:R-:W-:Y:S02]  /*20520*/  PRMT R246, R99, 0x5410, R100 ;  /* 0x0000541063f67816 */ /* 0x000fe40000000064 */
[----:B------:R-:W-:Y:S01]  /*20530*/  PRMT R247, R97, 0x5410, R98 ;  /* 0x0000541061f77816 */ /* 0x000fe20000000062 */
[----:B------:R1:W-:Y:S04]  /*20540*/  STL.128 [R1+0x1120], R248 ;  /* 0x001120f801007387 */ /* 0x0003e80000100c00 */
[----:B------:R4:W-:Y:S04]  /*20550*/  STL.128 [R1+0x1130], R244 ;  /* 0x001130f401007387 */ /* 0x0009e80000100c00 */
[----:B------:R-:W-:Y:S04]  /*20560*/  STL.128 [R1+0x1140], R228 ;  /* 0x001140e401007387 */ /* 0x000fe80000100c00 */
[----:B------:R0:W-:Y:S01]  /*20570*/  STL.128 [R1+0x1150], R224 ;  /* 0x001150e001007387 */ /* 0x0001e20000100c00 */
[----:B-1----:R-:W-:-:S03]  /*20580*/  PRMT R248, R71, 0x5410, R72 ;  /* 0x0000541047f87816 */ /* 0x002fc60000000048 */
[----:B------:R-:W-:Y:S01]  /*20590*/  STL.128 [R1+0x1160], R40 ;  /* 0x0011602801007387 */ /* 0x000fe20000100c00 */
[----:B------:R-:W-:Y:S02]  /*205a0*/  PRMT R249, R69, 0x5410, R70 ;  /* 0x0000541045f97816 */ /* 0x000fe40000000046 */
[----:B------:R-:W-:Y:S01]  /*205b0*/  PRMT R250, R67, 0x5410, R68 ;  /* 0x0000541043fa7816 */ /* 0x000fe20000000044 */
[----:B------:R-:W-:Y:S01]  /*205c0*/  STL.128 [R1+0x11b0], R4 ;  /* 0x0011b00401007387 */ /* 0x000fe20000100c00 */
[----:B------:R-:W-:Y:S02]  /*205d0*/  PRMT R251, R65, 0x5410, R66 ;  /* 0x0000541041fb7816 */ /* 0x000fe40000000042 */
[----:B----4-:R-:W-:Y:S01]  /*205e0*/  PRMT R244, R63, 0x5410, R64 ;  /* 0x000054103ff47816 */ /* 0x010fe20000000040 */
[----:B------:R1:W5:Y:S01]  /*205f0*/  LDL.LU R171, [R1+0x2c28] ;  /* 0x002c280001ab7983 */ /* 0x0003620000300800 */
[----:B------:R-:W-:Y:S02]  /*20600*/  PRMT R245, R61, 0x5410, R62 ;  /* 0x000054103df57816 */ /* 0x000fe4000000003e */
[----:B------:R-:W-:Y:S01]  /*20610*/  PRMT R246, R59, 0x5410, R60 ;  /* 0x000054103bf67816 */ /* 0x000fe2000000003c */
[----:B------:R1:W5:Y:S01]  /*20620*/  LDL.LU R170, [R1+0x2c24] ;  /* 0x002c240001aa7983 */ /* 0x0003620000300800 */
[----:B------:R-:W-:-:S02]  /*20630*/  PRMT R247, R57, 0x5410, R58 ;  /* 0x0000541039f77816 */ /* 0x000fc4000000003a */
[----:B0-----:R-:W-:Y:S01]  /*20640*/  PRMT R224, R55, 0x5410, R56 ;  /* 0x0000541037e07816 */ /* 0x001fe20000000038 */
[----:B------:R1:W5:Y:S01]  /*20650*/  LDL.LU R169, [R1+0x2c20] ;  /* 0x002c200001a97983 */ /* 0x0003620000300800 */
[----:B------:R-:W-:Y:S02]  /*20660*/  PRMT R225, R53, 0x5410, R54 ;  /* 0x0000541035e17816 */ /* 0x000fe40000000036 */
[----:B------:R-:W-:Y:S01]  /*20670*/  PRMT R226, R51, 0x5410, R52 ;  /* 0x0000541033e27816 */ /* 0x000fe20000000034 */
[----:B------:R1:W5:Y:S01]  /*20680*/  LDL.LU R168, [R1+0x2c1c] ;  /* 0x002c1c0001a87983 */ /* 0x0003620000300800 */
[----:B------:R-:W-:Y:S02]  /*20690*/  PRMT R227, R49, 0x5410, R50 ;  /* 0x0000541031e37816 */ /* 0x000fe40000000032 */
[----:B------:R-:W-:Y:S01]  /*206a0*/  PRMT R228, R47, 0x5410, R48 ;  /* 0x000054102fe47816 */ /* 0x000fe20000000030 */
[----:B------:R1:W5:Y:S01]  /*206b0*/  LDL.LU R239, [R1+0x2c18] ;  /* 0x002c180001ef7983 */ /* 0x0003620000300800 */
[----:B------:R-:W-:-:S02]  /*206c0*/  PRMT R229, R45, 0x5410, R46 ;  /* 0x000054102de57816 */ /* 0x000fc4000000002e */
[----:B------:R-:W-:Y:S01]  /*206d0*/  PRMT R230, R39, 0x5410, R44 ;  /* 0x0000541027e67816 */ /* 0x000fe2000000002c */
[----:B------:R1:W5:Y:S01]  /*206e0*/  LDL.LU R238, [R1+0x2c14] ;  /* 0x002c140001ee7983 */ /* 0x0003620000300800 */
[----:B------:R-:W-:-:S03]  /*206f0*/  PRMT R231, R37, 0x5410, R38 ;  /* 0x0000541025e77816 */ /* 0x000fc60000000026 */
[----:B------:R0:W-:Y:S04]  /*20700*/  STL.128 [R1+0x1170], R248 ;  /* 0x001170f801007387 */ /* 0x0001e80000100c00 */
[----:B------:R4:W-:Y:S04]  /*20710*/  STL.128 [R1+0x1180], R244 ;  /* 0x001180f401007387 */ /* 0x0009e80000100c00 */
[----:B------:R1:W-:Y:S04]  /*20720*/  STL.128 [R1+0x1190], R224 ;  /* 0x001190e001007387 */ /* 0x0003e80000100c00 */
[----:B------:R1:W-:Y:S01]  /*20730*/  STL.128 [R1+0x11a0], R228 ;  /* 0x0011a0e401007387 */ /* 0x0003e20000100c00 */
[----:B0-----:R-:W-:-:S03]  /*20740*/  PRMT R248, R31, 0x5410, R32 ;  /* 0x000054101ff87816 */ /* 0x001fc60000000020 */
[----:B------:R0:W5:Y:S01]  /*20750*/  LDL.LU R237, [R1+0x2c10] ;  /* 0x002c100001ed7983 */ /* 0x0001620000300800 */
[----:B------:R-:W-:Y:S02]  /*20760*/  PRMT R249, R29, 0x5410, R30 ;  /* 0x000054101df97816 */ /* 0x000fe4000000001e */
[----:B------:R-:W-:Y:S01]  /*20770*/  PRMT R250, R27, 0x5410, R28 ;  /* 0x000054101bfa7816 */ /* 0x000fe2000000001c */
[----:B------:R0:W5:Y:S01]  /*20780*/  LDL.LU R236, [R1+0x2c0c] ;  /* 0x002c0c0001ec7983 */ /* 0x0001620000300800 */
[----:B------:R-:W-:Y:S02]  /*20790*/  PRMT R251, R25, 0x5410, R26 ;  /* 0x0000541019fb7816 */ /* 0x000fe4000000001a */
[----:B----4-:R-:W-:Y:S01]  /*207a0*/  PRMT R244, R23, 0x5410, R24 ;  /* 0x0000541017f47816 */ /* 0x010fe20000000018 */
[----:B------:R0:W5:Y:S01]  /*207b0*/  LDL.LU R167, [R1+0x2c08] ;  /* 0x002c080001a77983 */ /* 0x0001620000300800 */
[----:B------:R-:W-:Y:S02]  /*207c0*/  PRMT R245, R21, 0x5410, R22 ;  /* 0x0000541015f57816 */ /* 0x000fe40000000016 */
[----:B------:R-:W-:Y:S01]  /*207d0*/  PRMT R246, R19, 0x5410, R20 ;  /* 0x0000541013f67816 */ /* 0x000fe20000000014 */
[----:B------:R0:W5:Y:S01]  /*207e0*/  LDL.LU R166, [R1+0x2c04] ;  /* 0x002c040001a67983 */ /* 0x0001620000300800 */
[----:B------:R-:W-:-:S02]  /*207f0*/  PRMT R247, R17, 0x5410, R18 ;  /* 0x0000541011f77816 */ /* 0x000fc40000000012 */
[----:B-1----:R-:W-:Y:S01]  /*20800*/  PRMT R224, R15, 0x5410, R16 ;  /* 0x000054100fe07816 */ /* 0x002fe20000000010 */
[----:B------:R0:W5:Y:S01]  /*20810*/  LDL.LU R165, [R1+0x2c00] ;  /* 0x002c000001a57983 */ /* 0x0001620000300800 */
[----:B------:R-:W-:Y:S02]  /*20820*/  PRMT R225, R13, 0x5410, R14 ;  /* 0x000054100de17816 */ /* 0x000fe4000000000e */
[----:B------:R-:W-:Y:S01]  /*20830*/  PRMT R226, R11, 0x5410, R12 ;  /* 0x000054100be27816 */ /* 0x000fe2000000000c */
[----:B------:R0:W5:Y:S01]  /*20840*/  LDL.LU R164, [R1+0x2bfc] ;  /* 0x002bfc0001a47983 */ /* 0x0001620000300800 */
[----:B------:R-:W-:Y:S02]  /*20850*/  PRMT R227, R9, 0x5410, R10 ;  /* 0x0000541009e37816 */ /* 0x000fe4000000000a */
[----:B------:R-:W-:Y:S01]  /*20860*/  PRMT R228, R3, 0x5410, R8 ;  /* 0x0000541003e47816 */ /* 0x000fe20000000008 */
[----:B------:R0:W5:Y:S01]  /*20870*/  LDL.LU R159, [R1+0x2bf8] ;  /* 0x002bf800019f7983 */ /* 0x0001620000300800 */
[----:B------:R-:W-:-:S03]  /*20880*/  PRMT R229, R240, 0x5410, R2 ;  /* 0x00005410f0e57816 */ /* 0x000fc60000000002 */
        /* <DEDUP_REMOVED lines=145> */
[----:B------:R0:W5:Y:S01]  /*211a0*/  LDL.LU.128 R4, [R1+0x2970] ;  /* 0x0029700001047983 */ /* 0x0001620000300c00 */
[----:B------:R-:W-:Y:S01]  /*211b0*/  PRMT R230, R252, 0x5410, R0 ;  /* 0x00005410fce67816 */ /* 0x000fe20000000000 */
[----:B--2---:R-:W-:Y:S01]  /*211c0*/  VIADD R242, R242, 0x1 ;  /* 0x00000001f2f27836 */ /* 0x004fe20000000000 */
[----:B------:R-:W-:Y:S01]  /*211d0*/  PRMT R231, R235, 0x5410, R241 ;  /* 0x00005410ebe77816 */ /* 0x000fe200000000f1 */
[----:B------:R-:W-:Y:S04]  /*211e0*/  STL.128 [R1+0x11c0], R248 ;  /* 0x0011c0f801007387 */ /* 0x000fe80000100c00 */
[----:B------:R-:W-:Y:S04]  /*211f0*/  STL.128 [R1+0x11d0], R244 ;  /* 0x0011d0f401007387 */ /* 0x000fe80000100c00 */
[----:B------:R-:W-:Y:S04]  /*21200*/  STL.128 [R1+0x11f0], R228 ;  /* 0x0011f0e401007387 */ /* 0x000fe80000100c00 */
[----:B------:R-:W-:Y:S04]  /*21210*/  STL [R1+0x1200], R234 ;  /* 0x001200ea01007387 */ /* 0x000fe80000100800 */
[----:B------:R-:W-:Y:S01]  /*21220*/  STL [R1+0x273c], R242 ;  /* 0x00273cf201007387 */ /* 0x000fe20000100800 */
[----:B------:R-:W-:-:S02]  /*21230*/  ISETP.NE.AND P1, PT, R233, RZ, PT ;  /* 0x000000ffe900720c */ /* 0x000fc40003f25270 */
[----:B---3--:R-:W-:Y:S01]  /*21240*/  ISETP.GE.AND P0, PT, R242, R243, PT ;  /* 0x000000f3f200720c */ /* 0x008fe20003f06270 */
[----:B------:R1:W-:Y:S01]  /*21250*/  STL.128 [R1+0x11e0], R224 ;  /* 0x0011e0e001007387 */ /* 0x0003e20000100c00 */
[----:B------:R-:W-:Y:S02]  /*21260*/  VIADD R240, R1, 0x1204 ;  /* 0x0000120401f07836 */ /* 0x000fe40000000000 */
[----:B------:R-:W-:Y:S02]  /*21270*/  IMAD.MOV.U32 R0, RZ, RZ, R1 ;  /* 0x000000ffff007224 */ /* 0x000fe400078e0001 */
[----:B-1----:R-:W-:-:S07]  /*21280*/  IMAD.MOV.U32 R224, RZ, RZ, R233 ;  /* 0x000000ffffe07224 */ /* 0x002fce00078e00e9 */
[----:B0-----:R-:W-:Y:S05]  /*21290*/  @!P0 BRA P1, `(.L_x_34) ;  /* 0xfffffdf800588947 */ /* 0x001fea000083ffff */
.L_x_13:
[----:B------:R-:W-:Y:S05]  /*212a0*/  BSYNC.RELIABLE B6 ;  /* 0x0000000000067941 */ /* 0x000fea0003800100 */
.L_x_12:
[----:B-----5:R-:W-:Y:S01]  /*212b0*/  ISETP.GE.AND P0, PT, R233, 0x1, PT ;  /* 0x00000001e900780c */ /* 0x020fe20003f06270 */
[----:B------:R-:W-:-:S12]  /*212c0*/  BSSY.RELIABLE B1, `(.L_x_35) ;  /* 0x0000010000017945 */ /* 0x000fd80003800100 */
[----:B------:R-:W-:Y:S05]  /*212d0*/  @!P0 BRA `(.L_x_36) ;  /* 0x0000000000388947 */ /* 0x000fea0003800000 */
[----:B------:R-:W2:Y:S01]  /*212e0*/  LDC.64 R228, c[0x0][0x398] ;  /* 0x0000e600ffe47b82 */ /* 0x000ea20000000a00 */
[----:B------:R-:W-:Y:S02]  /*212f0*/  IMAD.MOV.U32 R224, RZ, RZ, RZ ;  /* 0x000000ffffe07224 */ /* 0x000fe400078e00ff */
[----:B--2---:R-:W-:-:S07]  /*21300*/  IMAD.WIDE R228, R2, 0x10, R228 ;  /* 0x0000001002e47825 */ /* 0x004fce00078e02e4 */
.L_x_37:
[----:B------:R-:W-:-:S04]  /*21310*/  VIADD R225, R1, 0x800 ;  /* 0x0000080001e17836 */ /* 0x000fc80000000000 */
[----:B------:R-:W-:-:S06]  /*21320*/  IMAD R226, R224, 0x4, R225 ;  /* 0x00000004e0e27824 */ /* 0x000fcc00078e02e1 */
[----:B------:R-:W2:Y:S02]  /*21330*/  LDL R226, [R226] ;  /* 0x00000000e2e27983 */ /* 0x000ea40000100800 */
[----:B--2---:R-:W-:-:S06]  /*21340*/  IMAD.WIDE R226, R226, 0x10, R228 ;  /* 0x00000010e2e27825 */ /* 0x004fcc00078e02e4 */
[----:B------:R-:W2:Y:S02]  /*21350*/  LDG.E.CONSTANT R226, desc[UR4][R226.64] ;  /* 0x00000004e2e27981 */ /* 0x000ea4000c1e9900 */
[----:B--2---:R-:W-:-:S13]  /*21360*/  ISETP.NE.AND P0, PT, R226, 0x3, PT ;  /* 0x00000003e200780c */ /* 0x004fda0003f05270 */
[----:B------:R-:W-:Y:S05]  /*21370*/  @!P0 BREAK.RELIABLE B1 ;  /* 0x0000000000018942 */ /* 0x000fea0003800100 */
[----:B------:R-:W-:Y:S05]  /*21380*/  @!P0 BRA `(.L_x_23) ;  /* 0x0000000000388947 */ /* 0x000fea0003800000 */
[----:B------:R-:W-:-:S05]  /*21390*/  VIADD R224, R224, 0x1 ;  /* 0x00000001e0e07836 */ /* 0x000fca0000000000 */
[----:B------:R-:W-:-:S13]  /*213a0*/  ISETP.NE.AND P0, PT, R224, R233, PT ;  /* 0x000000e9e000720c */ /* 0x000fda0003f05270 */
[----:B------:R-:W-:Y:S05]  /*213b0*/  @P0 BRA `(.L_x_37) ;  /* 0xfffffffc00d40947 */ /* 0x000fea000383ffff */
.L_x_36:
[----:B------:R-:W-:Y:S05]  /*213c0*/  BSYNC.RELIABLE B1 ;  /* 0x0000000000017941 */ /* 0x000fea0003800100 */
.L_x_35:
[----:B------:R-:W2:Y:S04]  /*213d0*/  LDL R227, [R1+0x2968] ;  /* 0x0029680001e37983 */ /* 0x000ea80000100800 */
[----:B------:R-:W3:Y:S04]  /*213e0*/  LDL R226, [R1+0x295c] ;  /* 0x00295c0001e27983 */ /* 0x000ee80000100800 */
[----:B------:R-:W5:Y:S01]  /*213f0*/  LDL.LU R225, [R1+0x2964] ;  /* 0x0029640001e17983 */ /* 0x000f620000300800 */
[----:B--2---:R-:W-:-:S04]  /*21400*/  ISETP.NE.AND P0, PT, R227, RZ, PT ;  /* 0x000000ffe300720c */ /* 0x004fc80003f05270 */
[----:B---3--:R-:W-:-:S04]  /*21410*/  SEL R224, R226, RZ, !P0 ;  /* 0x000000ffe2e07207 */ /* 0x008fc80004000000 */
[C---:B-----5:R-:W-:Y:S01]  /*21420*/  ISETP.LT.AND P1, PT, R225.reuse, R224, PT ;  /* 0x000000e0e100720c */ /* 0x060fe20003f21270 */
[----:B------:R-:W-:-:S05]  /*21430*/  VIADD R224, R225, 0x1 ;  /* 0x00000001e1e07836 */ /* 0x000fca0000000000 */
[----:B------:R2:W-:Y:S07]  /*21440*/  STL [R1+0x2964], R224 ;  /* 0x002964e001007387 */ /* 0x0005ee0000100800 */
[----:B------:R-:W-:Y:S05]  /*21450*/  @!P0 BRA P1, `(.L_x_38) ;  /* 0xfffffdec007c8947 */ /* 0x000fea000083ffff */
[----:B------:R-:W-:Y:S05]  /*21460*/  EXIT ;  /* 0x000000000000794d */ /* 0x000fea0003800000 */
.L_x_23:
[----:B------:R-:W-:Y:S05]  /*21470*/  BSYNC.RECONVERGENT B0 ;  /* 0x0000000000007941 */ /* 0x000fea0003800200 */
.L_x_0:
[----:B------:R-:W2:Y:S01]  /*21480*/  S2R R0, SR_TID.X ;  /* 0x0000000000007919 */ /* 0x000ea20000002100 */
[----:B------:R-:W2:Y:S01]  /*21490*/  S2UR UR6, SR_CTAID.X ;  /* 0x00000000000679c3 */ /* 0x000ea20000002500 */
[----:B------:R-:W-:-:S07]  /*214a0*/  IMAD.MOV.U32 R7, RZ, RZ, 0x1 ;  /* 0x00000001ff077424 */ /* 0x000fce00078e00ff */
[----:B0-----:R-:W2:Y:S08]  /*214b0*/  LDC R5, c[0x0][0x360] ;  /* 0x0000d800ff057b82 */ /* 0x001eb00000000800 */
[----:B------:R-:W0:Y:S01]  /*214c0*/  LDC.64 R2, c[0x0][0x3b0] ;  /* 0x0000ec00ff027b82 */ /* 0x000e220000000a00 */
[----:B--2---:R-:W-:-:S04]  /*214d0*/  IMAD R5, R5, UR6, R0 ;  /* 0x0000000605057c24 */ /* 0x004fc8000f8e0200 */
[----:B0-----:R-:W-:-:S05]  /*214e0*/  IMAD.WIDE R2, R5, 0x4, R2 ;  /* 0x0000000405027825 */ /* 0x001fca00078e0202 */
[----:B------:R-:W-:Y:S01]  /*214f0*/  REDG.E.ADD.STRONG.GPU desc[UR4][R2.64], R7 ;  /* 0x000000070200798e */ /* 0x000fe2000c12e104 */
[----:B------:R-:W-:Y:S05]  /*21500*/  EXIT ;  /* 0x000000000000794d */ /* 0x000fea0003800000 */
.L_x_39:
[----:B------:R-:W-:-:S00]  /*21510*/  BRA `(.L_x_39) ;  /* 0xfffffffc00fc7947 */ /* 0x000fc0000383ffff */
[----:B------:R-:W-:-:S00]  /*21520*/  NOP ;  /* 0x0000000000007918 */ /* 0x000fc00000000000 */
        /* <DEDUP_REMOVED lines=13> */
.L_x_40:


//--------------------- .nv.shared.reserved.0     --------------------------
	.section	.nv.shared.reserved.0,"aw",@nobits
	.weak		__nv_reservedSMEM_offset_0_alias
	.size		__nv_reservedSMEM_offset_0_alias, 0, 64
	.other		__nv_reservedSMEM_offset_0_alias,@"STO_CUDA_RESERVED_SHARED STV_DEFAULT"
__nv_reservedSMEM_offset_0_alias:
	.zero		0
	.zero		64


//--------------------- .nv.constant0._Z15regex_kernel_2dPKcPKiiiPK8NFAStatePK11PatternMetaiPi --------------------------
	.section	.nv.constant0._Z15regex_kernel_2dPKcPKiiiPK8NFAStatePK11PatternMetaiPi,"a",@progbits
	.sectionflags	@""
	.align	4
.nv.constant0._Z15regex_kernel_2dPKcPKiiiPK8NFAStatePK11PatternMetaiPi:
	.zero		952


//--------------------- SYMBOLS --------------------------

	.type		.nv.reservedSmem.offset0,@object
	.size		.nv.reservedSmem.offset0,0x4
